	.target	sm_90a

	.elftype	@"ET_EXEC"


//--------------------- .note.nv.tkinfo           --------------------------
	.section	.note.nv.tkinfo,"",@"SHT_NOTE"
	.sectionflags	@"SHF_NOTE_NV_TKINFO"
	.tkinfo
        /*0018*/ 	.word	0x00000002
        /*0030*/ 	.string	""
        /*0030*/ 	.string	"ptxas"
        /*0030*/ 	.string	"Cuda compilation tools, release 13.0, V13.0.88"
        /*0030*/ 	.string	"Build cuda_13.0.r13.0/compiler.36424714_0"
        /*0030*/ 	.string	"-arch sm_90a -m 64 "



//--------------------- .note.nv.cuinfo           --------------------------
	.section	.note.nv.cuinfo,"",@"SHT_NOTE"
	.sectionflags	@"SHF_NOTE_NV_CUINFO"
        /*0018*/ 	.short	0x0002
        /*001a*/ 	.short	0x005a
        /*001c*/ 	.short	0x0082
	.zero		2


//--------------------- .nv.info                  --------------------------
	.section	.nv.info,"",@"SHT_CUDA_INFO"
	.align	4


	//----- nvinfo : EIATTR_REGCOUNT
	.align		4
        /*0000*/ 	.byte	0x04, 0x2f
        /*0002*/ 	.short	(.L_29 - .L_28)
	.align		4
.L_28:
        /*0004*/ 	.word	index@(_Z17layer_norm_kernelILi1EEvPK6__halfS2_S2_PS0_ffiib)
        /*0008*/ 	.word	0x00000012


	//----- nvinfo : EIATTR_FRAME_SIZE
	.align		4
.L_29:
        /*000c*/ 	.byte	0x04, 0x11
        /*000e*/ 	.short	(.L_31 - .L_30)
	.align		4
.L_30:
        /*0010*/ 	.word	index@(_Z17layer_norm_kernelILi1EEvPK6__halfS2_S2_PS0_ffiib)
        /*0014*/ 	.word	0x00000000


	//----- nvinfo : EIATTR_REGCOUNT
	.align		4
.L_31:
        /*0018*/ 	.byte	0x04, 0x2f
        /*001a*/ 	.short	(.L_33 - .L_32)
	.align		4
.L_32:
        /*001c*/ 	.word	index@(_Z17layer_norm_kernelILi2EEvPK6__halfS2_S2_PS0_ffiib)
        /*0020*/ 	.word	0x00000015


	//----- nvinfo : EIATTR_FRAME_SIZE
	.align		4
.L_33:
        /*0024*/ 	.byte	0x04, 0x11
        /*0026*/ 	.short	(.L_35 - .L_34)
	.align		4
.L_34:
        /*0028*/ 	.word	index@(_Z17layer_norm_kernelILi2EEvPK6__halfS2_S2_PS0_ffiib)
        /*002c*/ 	.word	0x00000000


	//----- nvinfo : EIATTR_REGCOUNT
	.align		4
.L_35:
        /*0030*/ 	.byte	0x04, 0x2f
        /*0032*/ 	.short	(.L_37 - .L_36)
	.align		4
.L_36:
        /*0034*/ 	.word	index@(_Z17layer_norm_kernelILi3EEvPK6__halfS2_S2_PS0_ffiib)
        /*0038*/ 	.word	0x00000017


	//----- nvinfo : EIATTR_FRAME_SIZE
	.align		4
.L_37:
        /*003c*/ 	.byte	0x04, 0x11
        /*003e*/ 	.short	(.L_39 - .L_38)
	.align		4
.L_38:
        /*0040*/ 	.word	index@(_Z17layer_norm_kernelILi3EEvPK6__halfS2_S2_PS0_ffiib)
        /*0044*/ 	.word	0x00000000


	//----- nvinfo : EIATTR_REGCOUNT
	.align		4
.L_39:
        /*0048*/ 	.byte	0x04, 0x2f
        /*004a*/ 	.short	(.L_41 - .L_40)
	.align		4
.L_40:
        /*004c*/ 	.word	index@(_Z17layer_norm_kernelILi4EEvPK6__halfS2_S2_PS0_ffiib)
        /*0050*/ 	.word	0x00000017


	//----- nvinfo : EIATTR_FRAME_SIZE
	.align		4
.L_41:
        /*0054*/ 	.byte	0x04, 0x11
        /*0056*/ 	.short	(.L_43 - .L_42)
	.align		4
.L_42:
        /*0058*/ 	.word	index@(_Z17layer_norm_kernelILi4EEvPK6__halfS2_S2_PS0_ffiib)
        /*005c*/ 	.word	0x00000000


	//----- nvinfo : EIATTR_REGCOUNT
	.align		4
.L_43:
        /*0060*/ 	.byte	0x04, 0x2f
        /*0062*/ 	.short	(.L_45 - .L_44)
	.align		4
.L_44:
        /*0064*/ 	.word	index@(_Z17layer_norm_kernelILi5EEvPK6__halfS2_S2_PS0_ffiib)
        /*0068*/ 	.word	0x0000001c


	//----- nvinfo : EIATTR_FRAME_SIZE
	.align		4
.L_45:
        /*006c*/ 	.byte	0x04, 0x11
        /*006e*/ 	.short	(.L_47 - .L_46)
	.align		4
.L_46:
        /*0070*/ 	.word	index@(_Z17layer_norm_kernelILi5EEvPK6__halfS2_S2_PS0_ffiib)
        /*0074*/ 	.word	0x00000028


	//----- nvinfo : EIATTR_REGCOUNT
	.align		4
.L_47:
        /*0078*/ 	.byte	0x04, 0x2f
        /*007a*/ 	.short	(.L_49 - .L_48)
	.align		4
.L_48:
        /*007c*/ 	.word	index@(_Z17layer_norm_kernelILi6EEvPK6__halfS2_S2_PS0_ffiib)
        /*0080*/ 	.word	0x0000001e


	//----- nvinfo : EIATTR_FRAME_SIZE
	.align		4
.L_49:
        /*0084*/ 	.byte	0x04, 0x11
        /*0086*/ 	.short	(.L_51 - .L_50)
	.align		4
.L_50:
        /*0088*/ 	.word	index@(_Z17layer_norm_kernelILi6EEvPK6__halfS2_S2_PS0_ffiib)
        /*008c*/ 	.word	0x00000030


	//----- nvinfo : EIATTR_REGCOUNT
	.align		4
.L_51:
        /*0090*/ 	.byte	0x04, 0x2f
        /*0092*/ 	.short	(.L_53 - .L_52)
	.align		4
.L_52:
        /*0094*/ 	.word	index@(_Z17layer_norm_kernelILi7EEvPK6__halfS2_S2_PS0_ffiib)
        /*0098*/ 	.word	0x0000001f


	//----- nvinfo : EIATTR_FRAME_SIZE
	.align		4
.L_53:
        /*009c*/ 	.byte	0x04, 0x11
        /*009e*/ 	.short	(.L_55 - .L_54)
	.align		4
.L_54:
        /*00a0*/ 	.word	index@(_Z17layer_norm_kernelILi7EEvPK6__halfS2_S2_PS0_ffiib)
        /*00a4*/ 	.word	0x00000038


	//----- nvinfo : EIATTR_REGCOUNT
	.align		4
.L_55:
        /*00a8*/ 	.byte	0x04, 0x2f
        /*00aa*/ 	.short	(.L_57 - .L_56)
	.align		4
.L_56:
        /*00ac*/ 	.word	index@(_Z17layer_norm_kernelILi8EEvPK6__halfS2_S2_PS0_ffiib)
        /*00b0*/ 	.word	0x0000001e


	//----- nvinfo : EIATTR_FRAME_SIZE
	.align		4
.L_57:
        /*00b4*/ 	.byte	0x04, 0x11
        /*00b6*/ 	.short	(.L_59 - .L_58)
	.align		4
.L_58:
        /*00b8*/ 	.word	index@(_Z17layer_norm_kernelILi8EEvPK6__halfS2_S2_PS0_ffiib)
        /*00bc*/ 	.word	0x00000040


	//----- nvinfo : EIATTR_REGCOUNT
	.align		4
.L_59:
        /*00c0*/ 	.byte	0x04, 0x2f
        /*00c2*/ 	.short	(.L_61 - .L_60)
	.align		4
.L_60:
        /*00c4*/ 	.word	index@(_Z17layer_norm_kernelILi9EEvPK6__halfS2_S2_PS0_ffiib)
        /*00c8*/ 	.word	0x00000023


	//----- nvinfo : EIATTR_FRAME_SIZE
	.align		4
.L_61:
        /*00cc*/ 	.byte	0x04, 0x11
        /*00ce*/ 	.short	(.L_63 - .L_62)
	.align		4
.L_62:
        /*00d0*/ 	.word	index@(_Z17layer_norm_kernelILi9EEvPK6__halfS2_S2_PS0_ffiib)
        /*00d4*/ 	.word	0x00000048


	//----- nvinfo : EIATTR_REGCOUNT
	.align		4
.L_63:
        /*00d8*/ 	.byte	0x04, 0x2f
        /*00da*/ 	.short	(.L_65 - .L_64)
	.align		4
.L_64:
        /*00dc*/ 	.word	index@(_Z17layer_norm_kernelILi10EEvPK6__halfS2_S2_PS0_ffiib)
        /*00e0*/ 	.word	0x00000025


	//----- nvinfo : EIATTR_FRAME_SIZE
	.align		4
.L_65:
        /*00e4*/ 	.byte	0x04, 0x11
        /*00e6*/ 	.short	(.L_67 - .L_66)
	.align		4
.L_66:
        /*00e8*/ 	.word	index@(_Z17layer_norm_kernelILi10EEvPK6__halfS2_S2_PS0_ffiib)
        /*00ec*/ 	.word	0x00000050


	//----- nvinfo : EIATTR_REGCOUNT
	.align		4
.L_67:
        /*00f0*/ 	.byte	0x04, 0x2f
        /*00f2*/ 	.short	(.L_69 - .L_68)
	.align		4
.L_68:
        /*00f4*/ 	.word	index@(_Z17layer_norm_kernelILi11EEvPK6__halfS2_S2_PS0_ffiib)
        /*00f8*/ 	.word	0x00000027


	//----- nvinfo : EIATTR_FRAME_SIZE
	.align		4
.L_69:
        /*00fc*/ 	.byte	0x04, 0x11
        /*00fe*/ 	.short	(.L_71 - .L_70)
	.align		4
.L_70:
        /*0100*/ 	.word	index@(_Z17layer_norm_kernelILi11EEvPK6__halfS2_S2_PS0_ffiib)
        /*0104*/ 	.word	0x00000058


	//----- nvinfo : EIATTR_REGCOUNT
	.align		4
.L_71:
        /*0108*/ 	.byte	0x04, 0x2f
        /*010a*/ 	.short	(.L_73 - .L_72)
	.align		4
.L_72:
        /*010c*/ 	.word	index@(_Z17layer_norm_kernelILi12EEvPK6__halfS2_S2_PS0_ffiib)
        /*0110*/ 	.word	0x00000026


	//----- nvinfo : EIATTR_FRAME_SIZE
	.align		4
.L_73:
        /*0114*/ 	.byte	0x04, 0x11
        /*0116*/ 	.short	(.L_75 - .L_74)
	.align		4
.L_74:
        /*0118*/ 	.word	index@(_Z17layer_norm_kernelILi12EEvPK6__halfS2_S2_PS0_ffiib)
        /*011c*/ 	.word	0x00000060


	//----- nvinfo : EIATTR_REGCOUNT
	.align		4
.L_75:
        /*0120*/ 	.byte	0x04, 0x2f
        /*0122*/ 	.short	(.L_77 - .L_76)
	.align		4
.L_76:
        /*0124*/ 	.word	index@(_Z17layer_norm_kernelILi13EEvPK6__halfS2_S2_PS0_ffiib)
        /*0128*/ 	.word	0x0000002b


	//----- nvinfo : EIATTR_FRAME_SIZE
	.align		4
.L_77:
        /*012c*/ 	.byte	0x04, 0x11
        /*012e*/ 	.short	(.L_79 - .L_78)
	.align		4
.L_78:
        /*0130*/ 	.word	index@(_Z17layer_norm_kernelILi13EEvPK6__halfS2_S2_PS0_ffiib)
        /*0134*/ 	.word	0x00000068


	//----- nvinfo : EIATTR_REGCOUNT
	.align		4
.L_79:
        /*0138*/ 	.byte	0x04, 0x2f
        /*013a*/ 	.short	(.L_81 - .L_80)
	.align		4
.L_80:
        /*013c*/ 	.word	index@(_Z17layer_norm_kernelILi14EEvPK6__halfS2_S2_PS0_ffiib)
        /*0140*/ 	.word	0x0000002d


	//----- nvinfo : EIATTR_FRAME_SIZE
	.align		4
.L_81:
        /*0144*/ 	.byte	0x04, 0x11
        /*0146*/ 	.short	(.L_83 - .L_82)
	.align		4
.L_82:
        /*0148*/ 	.word	index@(_Z17layer_norm_kernelILi14EEvPK6__halfS2_S2_PS0_ffiib)
        /*014c*/ 	.word	0x00000070


	//----- nvinfo : EIATTR_REGCOUNT
	.align		4
.L_83:
        /*0150*/ 	.byte	0x04, 0x2f
        /*0152*/ 	.short	(.L_85 - .L_84)
	.align		4
.L_84:
        /*0154*/ 	.word	index@(_Z17layer_norm_kernelILi15EEvPK6__halfS2_S2_PS0_ffiib)
        /*0158*/ 	.word	0x0000002f


	//----- nvinfo : EIATTR_FRAME_SIZE
	.align		4
.L_85:
        /*015c*/ 	.byte	0x04, 0x11
        /*015e*/ 	.short	(.L_87 - .L_86)
	.align		4
.L_86:
        /*0160*/ 	.word	index@(_Z17layer_norm_kernelILi15EEvPK6__halfS2_S2_PS0_ffiib)
        /*0164*/ 	.word	0x00000078


	//----- nvinfo : EIATTR_REGCOUNT
	.align		4
.L_87:
        /*0168*/ 	.byte	0x04, 0x2f
        /*016a*/ 	.short	(.L_89 - .L_88)
	.align		4
.L_88:
        /*016c*/ 	.word	index@(_Z17layer_norm_kernelILi16EEvPK6__halfS2_S2_PS0_ffiib)
        /*0170*/ 	.word	0x0000002e


	//----- nvinfo : EIATTR_FRAME_SIZE
	.align		4
.L_89:
        /*0174*/ 	.byte	0x04, 0x11
        /*0176*/ 	.short	(.L_91 - .L_90)
	.align		4
.L_90:
        /*0178*/ 	.word	index@(_Z17layer_norm_kernelILi16EEvPK6__halfS2_S2_PS0_ffiib)
        /*017c*/ 	.word	0x00000080


	//----- nvinfo : EIATTR_MIN_STACK_SIZE
	.align		4
.L_91:
        /*0180*/ 	.byte	0x04, 0x12
        /*0182*/ 	.short	(.L_93 - .L_92)
	.align		4
.L_92:
        /*0184*/ 	.word	index@(_Z17layer_norm_kernelILi16EEvPK6__halfS2_S2_PS0_ffiib)
        /*0188*/ 	.word	0x00000080


	//----- nvinfo : EIATTR_MIN_STACK_SIZE
	.align		4
.L_93:
        /*018c*/ 	.byte	0x04, 0x12
        /*018e*/ 	.short	(.L_95 - .L_94)
	.align		4
.L_94:
        /*0190*/ 	.word	index@(_Z17layer_norm_kernelILi15EEvPK6__halfS2_S2_PS0_ffiib)
        /*0194*/ 	.word	0x00000078


	//----- nvinfo : EIATTR_MIN_STACK_SIZE
	.align		4
.L_95:
        /*0198*/ 	.byte	0x04, 0x12
        /*019a*/ 	.short	(.L_97 - .L_96)
	.align		4
.L_96:
        /*019c*/ 	.word	index@(_Z17layer_norm_kernelILi14EEvPK6__halfS2_S2_PS0_ffiib)
        /*01a0*/ 	.word	0x00000070


	//----- nvinfo : EIATTR_MIN_STACK_SIZE
	.align		4
.L_97:
        /*01a4*/ 	.byte	0x04, 0x12
        /*01a6*/ 	.short	(.L_99 - .L_98)
	.align		4
.L_98:
        /*01a8*/ 	.word	index@(_Z17layer_norm_kernelILi13EEvPK6__halfS2_S2_PS0_ffiib)
        /*01ac*/ 	.word	0x00000068


	//----- nvinfo : EIATTR_MIN_STACK_SIZE
	.align		4
.L_99:
        /*01b0*/ 	.byte	0x04, 0x12
        /*01b2*/ 	.short	(.L_101 - .L_100)
	.align		4
.L_100:
        /*01b4*/ 	.word	index@(_Z17layer_norm_kernelILi12EEvPK6__halfS2_S2_PS0_ffiib)
        /*01b8*/ 	.word	0x00000060


	//----- nvinfo : EIATTR_MIN_STACK_SIZE
	.align		4
.L_101:
        /*01bc*/ 	.byte	0x04, 0x12
        /*01be*/ 	.short	(.L_103 - .L_102)
	.align		4
.L_102:
        /*01c0*/ 	.word	index@(_Z17layer_norm_kernelILi11EEvPK6__halfS2_S2_PS0_ffiib)
        /*01c4*/ 	.word	0x00000058


	//----- nvinfo : EIATTR_MIN_STACK_SIZE
	.align		4
.L_103:
        /*01c8*/ 	.byte	0x04, 0x12
        /*01ca*/ 	.short	(.L_105 - .L_104)
	.align		4
.L_104:
        /*01cc*/ 	.word	index@(_Z17layer_norm_kernelILi10EEvPK6__halfS2_S2_PS0_ffiib)
        /*01d0*/ 	.word	0x00000050


	//----- nvinfo : EIATTR_MIN_STACK_SIZE
	.align		4
.L_105:
        /*01d4*/ 	.byte	0x04, 0x12
        /*01d6*/ 	.short	(.L_107 - .L_106)
	.align		4
.L_106:
        /*01d8*/ 	.word	index@(_Z17layer_norm_kernelILi9EEvPK6__halfS2_S2_PS0_ffiib)
        /*01dc*/ 	.word	0x00000048


	//----- nvinfo : EIATTR_MIN_STACK_SIZE
	.align		4
.L_107:
        /*01e0*/ 	.byte	0x04, 0x12
        /*01e2*/ 	.short	(.L_109 - .L_108)
	.align		4
.L_108:
        /*01e4*/ 	.word	index@(_Z17layer_norm_kernelILi8EEvPK6__halfS2_S2_PS0_ffiib)
        /*01e8*/ 	.word	0x00000040


	//----- nvinfo : EIATTR_MIN_STACK_SIZE
	.align		4
.L_109:
        /*01ec*/ 	.byte	0x04, 0x12
        /*01ee*/ 	.short	(.L_111 - .L_110)
	.align		4
.L_110:
        /*01f0*/ 	.word	index@(_Z17layer_norm_kernelILi7EEvPK6__halfS2_S2_PS0_ffiib)
        /*01f4*/ 	.word	0x00000038


	//----- nvinfo : EIATTR_MIN_STACK_SIZE
	.align		4
.L_111:
        /*01f8*/ 	.byte	0x04, 0x12
        /*01fa*/ 	.short	(.L_113 - .L_112)
	.align		4
.L_112:
        /*01fc*/ 	.word	index@(_Z17layer_norm_kernelILi6EEvPK6__halfS2_S2_PS0_ffiib)
        /*0200*/ 	.word	0x00000030


	//----- nvinfo : EIATTR_MIN_STACK_SIZE
	.align		4
.L_113:
        /*0204*/ 	.byte	0x04, 0x12
        /*0206*/ 	.short	(.L_115 - .L_114)
	.align		4
.L_114:
        /*0208*/ 	.word	index@(_Z17layer_norm_kernelILi5EEvPK6__halfS2_S2_PS0_ffiib)
        /*020c*/ 	.word	0x00000028


	//----- nvinfo : EIATTR_MIN_STACK_SIZE
	.align		4
.L_115:
        /*0210*/ 	.byte	0x04, 0x12
        /*0212*/ 	.short	(.L_117 - .L_116)
	.align		4
.L_116:
        /*0214*/ 	.word	index@(_Z17layer_norm_kernelILi4EEvPK6__halfS2_S2_PS0_ffiib)
        /*0218*/ 	.word	0x00000000


	//----- nvinfo : EIATTR_MIN_STACK_SIZE
	.align		4
.L_117:
        /*021c*/ 	.byte	0x04, 0x12
        /*021e*/ 	.short	(.L_119 - .L_118)
	.align		4
.L_118:
        /*0220*/ 	.word	index@(_Z17layer_norm_kernelILi3EEvPK6__halfS2_S2_PS0_ffiib)
        /*0224*/ 	.word	0x00000000


	//----- nvinfo : EIATTR_MIN_STACK_SIZE
	.align		4
.L_119:
        /*0228*/ 	.byte	0x04, 0x12
        /*022a*/ 	.short	(.L_121 - .L_120)
	.align		4
.L_120:
        /*022c*/ 	.word	index@(_Z17layer_norm_kernelILi2EEvPK6__halfS2_S2_PS0_ffiib)
        /*0230*/ 	.word	0x00000000


	//----- nvinfo : EIATTR_MIN_STACK_SIZE
	.align		4
.L_121:
        /*0234*/ 	.byte	0x04, 0x12
        /*0236*/ 	.short	(.L_123 - .L_122)
	.align		4
.L_122:
        /*0238*/ 	.word	index@(_Z17layer_norm_kernelILi1EEvPK6__halfS2_S2_PS0_ffiib)
        /*023c*/ 	.word	0x00000000
.L_123:


//--------------------- .nv.compat                --------------------------
	.section	.nv.compat,"",@"SHT_CUDA_COMPAT_INFO"
	.align	4
        /*0000*/ 	.byte	0x02, 0x09, 0x01, 0x00, 0x02, 0x02, 0x01, 0x00, 0x02, 0x05, 0x05, 0x00, 0x03, 0x07, 0x01, 0x01
        /*0010*/ 	.byte	0x02, 0x03, 0x00, 0x00, 0x02, 0x06, 0x01, 0x00, 0x04, 0x0b, 0x08, 0x00, 0x00, 0x00, 0x00, 0x00
        /*0020*/ 	.byte	0x00, 0x00, 0x00, 0x00


//--------------------- .nv.info._Z17layer_norm_kernelILi16EEvPK6__halfS2_S2_PS0_ffiib --------------------------
	.section	.nv.info._Z17layer_norm_kernelILi16EEvPK6__halfS2_S2_PS0_ffiib,"",@"SHT_CUDA_INFO"
	.sectionflags	@""
	.align	4


	//----- nvinfo : EIATTR_CUDA_API_VERSION
	.align		4
        /*0000*/ 	.byte	0x04, 0x37
        /*0002*/ 	.short	(.L_125 - .L_124)
.L_124:
        /*0004*/ 	.word	0x00000082


	//----- nvinfo : EIATTR_KPARAM_INFO
	.align		4
.L_125:
        /*0008*/ 	.byte	0x04, 0x17
        /*000a*/ 	.short	(.L_127 - .L_126)
.L_126:
        /*000c*/ 	.word	0x00000000
        /*0010*/ 	.short	0x0008
        /*0012*/ 	.short	0x0030
        /*0014*/ 	.byte	0x00, 0xf0, 0x05, 0x00


	//----- nvinfo : EIATTR_KPARAM_INFO
	.align		4
.L_127:
        /*0018*/ 	.byte	0x04, 0x17
        /*001a*/ 	.short	(.L_129 - .L_128)
.L_128:
        /*001c*/ 	.word	0x00000000
        /*0020*/ 	.short	0x0007
        /*0022*/ 	.short	0x002c
        /*0024*/ 	.byte	0x00, 0xf0, 0x11, 0x00


	//----- nvinfo : EIATTR_KPARAM_INFO
	.align		4
.L_129:
        /*0028*/ 	.byte	0x04, 0x17
        /*002a*/ 	.short	(.L_131 - .L_130)
.L_130:
        /*002c*/ 	.word	0x00000000
        /*0030*/ 	.short	0x0006
        /*0032*/ 	.short	0x0028
        /*0034*/ 	.byte	0x00, 0xf0, 0x11, 0x00


	//----- nvinfo : EIATTR_KPARAM_INFO
	.align		4
.L_131:
        /*0038*/ 	.byte	0x04, 0x17
        /*003a*/ 	.short	(.L_133 - .L_132)
.L_132:
        /*003c*/ 	.word	0x00000000
        /*0040*/ 	.short	0x0005
        /*0042*/ 	.short	0x0024
        /*0044*/ 	.byte	0x00, 0xf0, 0x11, 0x00


	//----- nvinfo : EIATTR_KPARAM_INFO
	.align		4
.L_133:
        /*0048*/ 	.byte	0x04, 0x17
        /*004a*/ 	.short	(.L_135 - .L_134)
.L_134:
        /*004c*/ 	.word	0x00000000
        /*0050*/ 	.short	0x0004
        /*0052*/ 	.short	0x0020
        /*0054*/ 	.byte	0x00, 0xf0, 0x11, 0x00


	//----- nvinfo : EIATTR_KPARAM_INFO
	.align		4
.L_135:
        /*0058*/ 	.byte	0x04, 0x17
        /*005a*/ 	.short	(.L_137 - .L_136)
.L_136:
        /*005c*/ 	.word	0x00000000
        /*0060*/ 	.short	0x0003
        /*0062*/ 	.short	0x0018
        /*0064*/ 	.byte	0x00, 0xf0, 0x21, 0x00


	//----- nvinfo : EIATTR_KPARAM_INFO
	.align		4
.L_137:
        /*0068*/ 	.byte	0x04, 0x17
        /*006a*/ 	.short	(.L_139 - .L_138)
.L_138:
        /*006c*/ 	.word	0x00000000
        /*0070*/ 	.short	0x0002
        /*0072*/ 	.short	0x0010
        /*0074*/ 	.byte	0x00, 0xf0, 0x21, 0x00


	//----- nvinfo : EIATTR_KPARAM_INFO
	.align		4
.L_139:
        /*0078*/ 	.byte	0x04, 0x17
        /*007a*/ 	.short	(.L_141 - .L_140)
.L_140:
        /*007c*/ 	.word	0x00000000
        /*0080*/ 	.short	0x0001
        /*0082*/ 	.short	0x0008
        /*0084*/ 	.byte	0x00, 0xf0, 0x21, 0x00


	//----- nvinfo : EIATTR_KPARAM_INFO
	.align		4
.L_141:
        /*0088*/ 	.byte	0x04, 0x17
        /*008a*/ 	.short	(.L_143 - .L_142)
.L_142:
        /*008c*/ 	.word	0x00000000
        /*0090*/ 	.short	0x0000
        /*0092*/ 	.short	0x0000
        /*0094*/ 	.byte	0x00, 0xf0, 0x21, 0x00


	//----- nvinfo : EIATTR_SPARSE_MMA_MASK
	.align		4
.L_143:
        /*0098*/ 	.byte	0x03, 0x50
        /*009a*/ 	.short	0x0000


	//----- nvinfo : EIATTR_MAXREG_COUNT
	.align		4
        /*009c*/ 	.byte	0x03, 0x1b
        /*009e*/ 	.short	0x00ff


	//----- nvinfo : EIATTR_NUM_BARRIERS
	.align		4
        /*00a0*/ 	.byte	0x02, 0x4c
        /*00a2*/ 	.byte	0x01
	.zero		1


	//----- nvinfo : EIATTR_MERCURY_ISA_VERSION
	.align		4
        /*00a4*/ 	.byte	0x03, 0x5f
        /*00a6*/ 	.short	0x0101


	//----- nvinfo : EIATTR_COOP_GROUP_MASK_REGIDS
	.align		4
        /*00a8*/ 	.byte	0x04, 0x29
        /*00aa*/ 	.short	(.L_145 - .L_144)


	//   ....[0]....
.L_144:
        /*00ac*/ 	.word	0xffffffff


	//   ....[1]....
        /*00b0*/ 	.word	0xffffffff


	//   ....[2]....
        /*00b4*/ 	.word	0xffffffff


	//   ....[3]....
        /*00b8*/ 	.word	0xffffffff


	//----- nvinfo : EIATTR_COOP_GROUP_INSTR_OFFSETS
	.align		4
.L_145:
        /*00bc*/ 	.byte	0x04, 0x28
        /*00be*/ 	.short	(.L_147 - .L_146)


	//   ....[0]....
.L_146:
        /*00c0*/ 	.word	0x00000eb0


	//   ....[1]....
        /*00c4*/ 	.word	0x00000fd0


	//   ....[2]....
        /*00c8*/ 	.word	0x00001850


	//   ....[3]....
        /*00cc*/ 	.word	0x00001900


	//----- nvinfo : EIATTR_EXIT_INSTR_OFFSETS
	.align		4
.L_147:
        /*00d0*/ 	.byte	0x04, 0x1c
        /*00d2*/ 	.short	(.L_149 - .L_148)


	//   ....[0]....
.L_148:
        /*00d4*/ 	.word	0x00001a60


	//   ....[1]....
        /*00d8*/ 	.word	0x00001c10


	//   ....[2]....
        /*00dc*/ 	.word	0x00001d10


	//   ....[3]....
        /*00e0*/ 	.word	0x00001e30


	//   ....[4]....
        /*00e4*/ 	.word	0x00001fa0


	//   ....[5]....
        /*00e8*/ 	.word	0x000020c0


	//   ....[6]....
        /*00ec*/ 	.word	0x000021d0


	//   ....[7]....
        /*00f0*/ 	.word	0x000022b0


	//   ....[8]....
        /*00f4*/ 	.word	0x000023b0


	//   ....[9]....
        /*00f8*/ 	.word	0x000024e0


	//   ....[10]....
        /*00fc*/ 	.word	0x000025c0


	//   ....[11]....
        /*0100*/ 	.word	0x000026b0


	//   ....[12]....
        /*0104*/ 	.word	0x00002770


	//   ....[13]....
        /*0108*/ 	.word	0x00002850


	//   ....[14]....
        /*010c*/ 	.word	0x00002960


	//----- nvinfo : EIATTR_CRS_STACK_SIZE
	.align		4
.L_149:
        /*0110*/ 	.byte	0x04, 0x1e
        /*0112*/ 	.short	(.L_151 - .L_150)
.L_150:
        /*0114*/ 	.word	0x00000000


	//----- nvinfo : EIATTR_CBANK_PARAM_SIZE
	.align		4
.L_151:
        /*0118*/ 	.byte	0x03, 0x19
        /*011a*/ 	.short	0x0031


	//----- nvinfo : EIATTR_PARAM_CBANK
	.align		4
        /*011c*/ 	.byte	0x04, 0x0a
        /*011e*/ 	.short	(.L_153 - .L_152)
	.align		4
.L_152:
        /*0120*/ 	.word	index@(.nv.constant0._Z17layer_norm_kernelILi16EEvPK6__halfS2_S2_PS0_ffiib)
        /*0124*/ 	.short	0x0210
        /*0126*/ 	.short	0x0031


	//----- nvinfo : EIATTR_SW_WAR
	.align		4
.L_153:
        /*0128*/ 	.byte	0x04, 0x36
        /*012a*/ 	.short	(.L_155 - .L_154)
.L_154:
        /*012c*/ 	.word	0x00000008
.L_155:


//--------------------- .nv.info._Z17layer_norm_kernelILi15EEvPK6__halfS2_S2_PS0_ffiib --------------------------
	.section	.nv.info._Z17layer_norm_kernelILi15EEvPK6__halfS2_S2_PS0_ffiib,"",@"SHT_CUDA_INFO"
	.sectionflags	@""
	.align	4


	//----- nvinfo : EIATTR_CUDA_API_VERSION
	.align		4
        /*0000*/ 	.byte	0x04, 0x37
        /*0002*/ 	.short	(.L_157 - .L_156)
.L_156:
        /*0004*/ 	.word	0x00000082


	//----- nvinfo : EIATTR_KPARAM_INFO
	.align		4
.L_157:
        /*0008*/ 	.byte	0x04, 0x17
        /*000a*/ 	.short	(.L_159 - .L_158)
.L_158:
        /*000c*/ 	.word	0x00000000
        /*0010*/ 	.short	0x0008
        /*0012*/ 	.short	0x0030
        /*0014*/ 	.byte	0x00, 0xf0, 0x05, 0x00


	//----- nvinfo : EIATTR_KPARAM_INFO
	.align		4
.L_159:
        /*0018*/ 	.byte	0x04, 0x17
        /*001a*/ 	.short	(.L_161 - .L_160)
.L_160:
        /*001c*/ 	.word	0x00000000
        /*0020*/ 	.short	0x0007
        /*0022*/ 	.short	0x002c
        /*0024*/ 	.byte	0x00, 0xf0, 0x11, 0x00


	//----- nvinfo : EIATTR_KPARAM_INFO
	.align		4
.L_161:
        /*0028*/ 	.byte	0x04, 0x17
        /*002a*/ 	.short	(.L_163 - .L_162)
.L_162:
        /*002c*/ 	.word	0x00000000
        /*0030*/ 	.short	0x0006
        /*0032*/ 	.short	0x0028
        /*0034*/ 	.byte	0x00, 0xf0, 0x11, 0x00


	//----- nvinfo : EIATTR_KPARAM_INFO
	.align		4
.L_163:
        /*0038*/ 	.byte	0x04, 0x17
        /*003a*/ 	.short	(.L_165 - .L_164)
.L_164:
        /*003c*/ 	.word	0x00000000
        /*0040*/ 	.short	0x0005
        /*0042*/ 	.short	0x0024
        /*0044*/ 	.byte	0x00, 0xf0, 0x11, 0x00


	//----- nvinfo : EIATTR_KPARAM_INFO
	.align		4
.L_165:
        /*0048*/ 	.byte	0x04, 0x17
        /*004a*/ 	.short	(.L_167 - .L_166)
.L_166:
        /*004c*/ 	.word	0x00000000
        /*0050*/ 	.short	0x0004
        /*0052*/ 	.short	0x0020
        /*0054*/ 	.byte	0x00, 0xf0, 0x11, 0x00


	//----- nvinfo : EIATTR_KPARAM_INFO
	.align		4
.L_167:
        /*0058*/ 	.byte	0x04, 0x17
        /*005a*/ 	.short	(.L_169 - .L_168)
.L_168:
        /*005c*/ 	.word	0x00000000
        /*0060*/ 	.short	0x0003
        /*0062*/ 	.short	0x0018
        /*0064*/ 	.byte	0x00, 0xf0, 0x21, 0x00


	//----- nvinfo : EIATTR_KPARAM_INFO
	.align		4
.L_169:
        /*0068*/ 	.byte	0x04, 0x17
        /*006a*/ 	.short	(.L_171 - .L_170)
.L_170:
        /*006c*/ 	.word	0x00000000
        /*0070*/ 	.short	0x0002
        /*0072*/ 	.short	0x0010
        /*0074*/ 	.byte	0x00, 0xf0, 0x21, 0x00


	//----- nvinfo : EIATTR_KPARAM_INFO
	.align		4
.L_171:
        /*0078*/ 	.byte	0x04, 0x17
        /*007a*/ 	.short	(.L_173 - .L_172)
.L_172:
        /*007c*/ 	.word	0x00000000
        /*0080*/ 	.short	0x0001
        /*0082*/ 	.short	0x0008
        /*0084*/ 	.byte	0x00, 0xf0, 0x21, 0x00


	//----- nvinfo : EIATTR_KPARAM_INFO
	.align		4
.L_173:
        /*0088*/ 	.byte	0x04, 0x17
        /*008a*/ 	.short	(.L_175 - .L_174)
.L_174:
        /*008c*/ 	.word	0x00000000
        /*0090*/ 	.short	0x0000
        /*0092*/ 	.short	0x0000
        /*0094*/ 	.byte	0x00, 0xf0, 0x21, 0x00


	//----- nvinfo : EIATTR_SPARSE_MMA_MASK
	.align		4
.L_175:
        /*0098*/ 	.byte	0x03, 0x50
        /*009a*/ 	.short	0x0000


	//----- nvinfo : EIATTR_MAXREG_COUNT
	.align		4
        /*009c*/ 	.byte	0x03, 0x1b
        /*009e*/ 	.short	0x00ff


	//----- nvinfo : EIATTR_NUM_BARRIERS
	.align		4
        /*00a0*/ 	.byte	0x02, 0x4c
        /*00a2*/ 	.byte	0x01
	.zero		1


	//----- nvinfo : EIATTR_MERCURY_ISA_VERSION
	.align		4
        /*00a4*/ 	.byte	0x03, 0x5f
        /*00a6*/ 	.short	0x0101


	//----- nvinfo : EIATTR_COOP_GROUP_MASK_REGIDS
	.align		4
        /*00a8*/ 	.byte	0x04, 0x29
        /*00aa*/ 	.short	(.L_177 - .L_176)


	//   ....[0]....
.L_176:
        /*00ac*/ 	.word	0xffffffff


	//   ....[1]....
        /*00b0*/ 	.word	0xffffffff


	//   ....[2]....
        /*00b4*/ 	.word	0xffffffff


	//   ....[3]....
        /*00b8*/ 	.word	0xffffffff


	//----- nvinfo : EIATTR_COOP_GROUP_INSTR_OFFSETS
	.align		4
.L_177:
        /*00bc*/ 	.byte	0x04, 0x28
        /*00be*/ 	.short	(.L_179 - .L_178)


	//   ....[0]....
.L_178:
        /*00c0*/ 	.word	0x00000e20


	//   ....[1]....
        /*00c4*/ 	.word	0x00000f40


	//   ....[2]....
        /*00c8*/ 	.word	0x00001760


	//   ....[3]....
        /*00cc*/ 	.word	0x00001860


	//----- nvinfo : EIATTR_EXIT_INSTR_OFFSETS
	.align		4
.L_179:
        /*00d0*/ 	.byte	0x04, 0x1c
        /*00d2*/ 	.short	(.L_181 - .L_180)


	//   ....[0]....
.L_180:
        /*00d4*/ 	.word	0x00001950


	//   ....[1]....
        /*00d8*/ 	.word	0x00001b30


	//   ....[2]....
        /*00dc*/ 	.word	0x00001c40


	//   ....[3]....
        /*00e0*/ 	.word	0x00001d40


	//   ....[4]....
        /*00e4*/ 	.word	0x00001d60


	//   ....[5]....
        /*00e8*/ 	.word	0x00001f10


	//   ....[6]....
        /*00ec*/ 	.word	0x00001fd0


	//   ....[7]....
        /*00f0*/ 	.word	0x00002100


	//   ....[8]....
        /*00f4*/ 	.word	0x000021f0


	//   ....[9]....
        /*00f8*/ 	.word	0x000022d0


	//   ....[10]....
        /*00fc*/ 	.word	0x000022f0


	//   ....[11]....
        /*0100*/ 	.word	0x00002460


	//   ....[12]....
        /*0104*/ 	.word	0x000024e0


	//   ....[13]....
        /*0108*/ 	.word	0x000025f0


	//   ....[14]....
        /*010c*/ 	.word	0x000026c0


	//   ....[15]....
        /*0110*/ 	.word	0x00002780


	//   ....[16]....
        /*0114*/ 	.word	0x000027a0


	//   ....[17]....
        /*0118*/ 	.word	0x000028f0


	//----- nvinfo : EIATTR_CRS_STACK_SIZE
	.align		4
.L_181:
        /*011c*/ 	.byte	0x04, 0x1e
        /*011e*/ 	.short	(.L_183 - .L_182)
.L_182:
        /*0120*/ 	.word	0x00000000


	//----- nvinfo : EIATTR_CBANK_PARAM_SIZE
	.align		4
.L_183:
        /*0124*/ 	.byte	0x03, 0x19
        /*0126*/ 	.short	0x0031


	//----- nvinfo : EIATTR_PARAM_CBANK
	.align		4
        /*0128*/ 	.byte	0x04, 0x0a
        /*012a*/ 	.short	(.L_185 - .L_184)
	.align		4
.L_184:
        /*012c*/ 	.word	index@(.nv.constant0._Z17layer_norm_kernelILi15EEvPK6__halfS2_S2_PS0_ffiib)
        /*0130*/ 	.short	0x0210
        /*0132*/ 	.short	0x0031


	//----- nvinfo : EIATTR_SW_WAR
	.align		4
.L_185:
        /*0134*/ 	.byte	0x04, 0x36
        /*0136*/ 	.short	(.L_187 - .L_186)
.L_186:
        /*0138*/ 	.word	0x00000008
.L_187:


//--------------------- .nv.info._Z17layer_norm_kernelILi14EEvPK6__halfS2_S2_PS0_ffiib --------------------------
	.section	.nv.info._Z17layer_norm_kernelILi14EEvPK6__halfS2_S2_PS0_ffiib,"",@"SHT_CUDA_INFO"
	.sectionflags	@""
	.align	4


	//----- nvinfo : EIATTR_CUDA_API_VERSION
	.align		4
        /*0000*/ 	.byte	0x04, 0x37
        /*0002*/ 	.short	(.L_189 - .L_188)
.L_188:
        /*0004*/ 	.word	0x00000082


	//----- nvinfo : EIATTR_KPARAM_INFO
	.align		4
.L_189:
        /*0008*/ 	.byte	0x04, 0x17
        /*000a*/ 	.short	(.L_191 - .L_190)
.L_190:
        /*000c*/ 	.word	0x00000000
        /*0010*/ 	.short	0x0008
        /*0012*/ 	.short	0x0030
        /*0014*/ 	.byte	0x00, 0xf0, 0x05, 0x00


	//----- nvinfo : EIATTR_KPARAM_INFO
	.align		4
.L_191:
        /*0018*/ 	.byte	0x04, 0x17
        /*001a*/ 	.short	(.L_193 - .L_192)
.L_192:
        /*001c*/ 	.word	0x00000000
        /*0020*/ 	.short	0x0007
        /*0022*/ 	.short	0x002c
        /*0024*/ 	.byte	0x00, 0xf0, 0x11, 0x00


	//----- nvinfo : EIATTR_KPARAM_INFO
	.align		4
.L_193:
        /*0028*/ 	.byte	0x04, 0x17
        /*002a*/ 	.short	(.L_195 - .L_194)
.L_194:
        /*002c*/ 	.word	0x00000000
        /*0030*/ 	.short	0x0006
        /*0032*/ 	.short	0x0028
        /*0034*/ 	.byte	0x00, 0xf0, 0x11, 0x00


	//----- nvinfo : EIATTR_KPARAM_INFO
	.align		4
.L_195:
        /*0038*/ 	.byte	0x04, 0x17
        /*003a*/ 	.short	(.L_197 - .L_196)
.L_196:
        /*003c*/ 	.word	0x00000000
        /*0040*/ 	.short	0x0005
        /*0042*/ 	.short	0x0024
        /*0044*/ 	.byte	0x00, 0xf0, 0x11, 0x00


	//----- nvinfo : EIATTR_KPARAM_INFO
	.align		4
.L_197:
        /*0048*/ 	.byte	0x04, 0x17
        /*004a*/ 	.short	(.L_199 - .L_198)
.L_198:
        /*004c*/ 	.word	0x00000000
        /*0050*/ 	.short	0x0004
        /*0052*/ 	.short	0x0020
        /*0054*/ 	.byte	0x00, 0xf0, 0x11, 0x00


	//----- nvinfo : EIATTR_KPARAM_INFO
	.align		4
.L_199:
        /*0058*/ 	.byte	0x04, 0x17
        /*005a*/ 	.short	(.L_201 - .L_200)
.L_200:
        /*005c*/ 	.word	0x00000000
        /*0060*/ 	.short	0x0003
        /*0062*/ 	.short	0x0018
        /*0064*/ 	.byte	0x00, 0xf0, 0x21, 0x00


	//----- nvinfo : EIATTR_KPARAM_INFO
	.align		4
.L_201:
        /*0068*/ 	.byte	0x04, 0x17
        /*006a*/ 	.short	(.L_203 - .L_202)
.L_202:
        /*006c*/ 	.word	0x00000000
        /*0070*/ 	.short	0x0002
        /*0072*/ 	.short	0x0010
        /*0074*/ 	.byte	0x00, 0xf0, 0x21, 0x00


	//----- nvinfo : EIATTR_KPARAM_INFO
	.align		4
.L_203:
        /*0078*/ 	.byte	0x04, 0x17
        /*007a*/ 	.short	(.L_205 - .L_204)
.L_204:
        /*007c*/ 	.word	0x00000000
        /*0080*/ 	.short	0x0001
        /*0082*/ 	.short	0x0008
        /*0084*/ 	.byte	0x00, 0xf0, 0x21, 0x00


	//----- nvinfo : EIATTR_KPARAM_INFO
	.align		4
.L_205:
        /*0088*/ 	.byte	0x04, 0x17
        /*008a*/ 	.short	(.L_207 - .L_206)
.L_206:
        /*008c*/ 	.word	0x00000000
        /*0090*/ 	.short	0x0000
        /*0092*/ 	.short	0x0000
        /*0094*/ 	.byte	0x00, 0xf0, 0x21, 0x00


	//----- nvinfo : EIATTR_SPARSE_MMA_MASK
	.align		4
.L_207:
        /*0098*/ 	.byte	0x03, 0x50
        /*009a*/ 	.short	0x0000


	//----- nvinfo : EIATTR_MAXREG_COUNT
	.align		4
        /*009c*/ 	.byte	0x03, 0x1b
        /*009e*/ 	.short	0x00ff


	//----- nvinfo : EIATTR_NUM_BARRIERS
	.align		4
        /*00a0*/ 	.byte	0x02, 0x4c
        /*00a2*/ 	.byte	0x01
	.zero		1


	//----- nvinfo : EIATTR_MERCURY_ISA_VERSION
	.align		4
        /*00a4*/ 	.byte	0x03, 0x5f
        /*00a6*/ 	.short	0x0101


	//----- nvinfo : EIATTR_COOP_GROUP_MASK_REGIDS
	.align		4
        /*00a8*/ 	.byte	0x04, 0x29
        /*00aa*/ 	.short	(.L_209 - .L_208)


	//   ....[0]....
.L_208:
        /*00ac*/ 	.word	0xffffffff


	//   ....[1]....
        /*00b0*/ 	.word	0xffffffff


	//   ....[2]....
        /*00b4*/ 	.word	0xffffffff


	//   ....[3]....
        /*00b8*/ 	.word	0xffffffff


	//----- nvinfo : EIATTR_COOP_GROUP_INSTR_OFFSETS
	.align		4
.L_209:
        /*00bc*/ 	.byte	0x04, 0x28
        /*00be*/ 	.short	(.L_211 - .L_210)


	//   ....[0]....
.L_210:
        /*00c0*/ 	.word	0x00000d40


	//   ....[1]....
        /*00c4*/ 	.word	0x00000e80


	//   ....[2]....
        /*00c8*/ 	.word	0x00001650


	//   ....[3]....
        /*00cc*/ 	.word	0x000016f0


	//----- nvinfo : EIATTR_EXIT_INSTR_OFFSETS
	.align		4
.L_211:
        /*00d0*/ 	.byte	0x04, 0x1c
        /*00d2*/ 	.short	(.L_213 - .L_212)


	//   ....[0]....
.L_212:
        /*00d4*/ 	.word	0x00001820


	//   ....[1]....
        /*00d8*/ 	.word	0x00001a00


	//   ....[2]....
        /*00dc*/ 	.word	0x00001af0


	//   ....[3]....
        /*00e0*/ 	.word	0x00001b20


	//   ....[4]....
        /*00e4*/ 	.word	0x00001c20


	//   ....[5]....
        /*00e8*/ 	.word	0x00001dc0


	//   ....[6]....
        /*00ec*/ 	.word	0x00001e80


	//   ....[7]....
        /*00f0*/ 	.word	0x00001fd0


	//   ....[8]....
        /*00f4*/ 	.word	0x000020a0


	//   ....[9]....
        /*00f8*/ 	.word	0x000020d0


	//   ....[10]....
        /*00fc*/ 	.word	0x000021b0


	//   ....[11]....
        /*0100*/ 	.word	0x00002310


	//   ....[12]....
        /*0104*/ 	.word	0x00002390


	//   ....[13]....
        /*0108*/ 	.word	0x000024c0


	//   ....[14]....
        /*010c*/ 	.word	0x00002570


	//   ....[15]....
        /*0110*/ 	.word	0x000025a0


	//   ....[16]....
        /*0114*/ 	.word	0x00002660


	//   ....[17]....
        /*0118*/ 	.word	0x000027a0


	//----- nvinfo : EIATTR_CRS_STACK_SIZE
	.align		4
.L_213:
        /*011c*/ 	.byte	0x04, 0x1e
        /*011e*/ 	.short	(.L_215 - .L_214)
.L_214:
        /*0120*/ 	.word	0x00000000


	//----- nvinfo : EIATTR_CBANK_PARAM_SIZE
	.align		4
.L_215:
        /*0124*/ 	.byte	0x03, 0x19
        /*0126*/ 	.short	0x0031


	//----- nvinfo : EIATTR_PARAM_CBANK
	.align		4
        /*0128*/ 	.byte	0x04, 0x0a
        /*012a*/ 	.short	(.L_217 - .L_216)
	.align		4
.L_216:
        /*012c*/ 	.word	index@(.nv.constant0._Z17layer_norm_kernelILi14EEvPK6__halfS2_S2_PS0_ffiib)
        /*0130*/ 	.short	0x0210
        /*0132*/ 	.short	0x0031


	//----- nvinfo : EIATTR_SW_WAR
	.align		4
.L_217:
        /*0134*/ 	.byte	0x04, 0x36
        /*0136*/ 	.short	(.L_219 - .L_218)
.L_218:
        /*0138*/ 	.word	0x00000008
.L_219:


//--------------------- .nv.info._Z17layer_norm_kernelILi13EEvPK6__halfS2_S2_PS0_ffiib --------------------------
	.section	.nv.info._Z17layer_norm_kernelILi13EEvPK6__halfS2_S2_PS0_ffiib,"",@"SHT_CUDA_INFO"
	.sectionflags	@""
	.align	4


	//----- nvinfo : EIATTR_CUDA_API_VERSION
	.align		4
        /*0000*/ 	.byte	0x04, 0x37
        /*0002*/ 	.short	(.L_221 - .L_220)
.L_220:
        /*0004*/ 	.word	0x00000082


	//----- nvinfo : EIATTR_KPARAM_INFO
	.align		4
.L_221:
        /*0008*/ 	.byte	0x04, 0x17
        /*000a*/ 	.short	(.L_223 - .L_222)
.L_222:
        /*000c*/ 	.word	0x00000000
        /*0010*/ 	.short	0x0008
        /*0012*/ 	.short	0x0030
        /*0014*/ 	.byte	0x00, 0xf0, 0x05, 0x00


	//----- nvinfo : EIATTR_KPARAM_INFO
	.align		4
.L_223:
        /*0018*/ 	.byte	0x04, 0x17
        /*001a*/ 	.short	(.L_225 - .L_224)
.L_224:
        /*001c*/ 	.word	0x00000000
        /*0020*/ 	.short	0x0007
        /*0022*/ 	.short	0x002c
        /*0024*/ 	.byte	0x00, 0xf0, 0x11, 0x00


	//----- nvinfo : EIATTR_KPARAM_INFO
	.align		4
.L_225:
        /*0028*/ 	.byte	0x04, 0x17
        /*002a*/ 	.short	(.L_227 - .L_226)
.L_226:
        /*002c*/ 	.word	0x00000000
        /*0030*/ 	.short	0x0006
        /*0032*/ 	.short	0x0028
        /*0034*/ 	.byte	0x00, 0xf0, 0x11, 0x00


	//----- nvinfo : EIATTR_KPARAM_INFO
	.align		4
.L_227:
        /*0038*/ 	.byte	0x04, 0x17
        /*003a*/ 	.short	(.L_229 - .L_228)
.L_228:
        /*003c*/ 	.word	0x00000000
        /*0040*/ 	.short	0x0005
        /*0042*/ 	.short	0x0024
        /*0044*/ 	.byte	0x00, 0xf0, 0x11, 0x00


	//----- nvinfo : EIATTR_KPARAM_INFO
	.align		4
.L_229:
        /*0048*/ 	.byte	0x04, 0x17
        /*004a*/ 	.short	(.L_231 - .L_230)
.L_230:
        /*004c*/ 	.word	0x00000000
        /*0050*/ 	.short	0x0004
        /*0052*/ 	.short	0x0020
        /*0054*/ 	.byte	0x00, 0xf0, 0x11, 0x00


	//----- nvinfo : EIATTR_KPARAM_INFO
	.align		4
.L_231:
        /*0058*/ 	.byte	0x04, 0x17
        /*005a*/ 	.short	(.L_233 - .L_232)
.L_232:
        /*005c*/ 	.word	0x00000000
        /*0060*/ 	.short	0x0003
        /*0062*/ 	.short	0x0018
        /*0064*/ 	.byte	0x00, 0xf0, 0x21, 0x00


	//----- nvinfo : EIATTR_KPARAM_INFO
	.align		4
.L_233:
        /*0068*/ 	.byte	0x04, 0x17
        /*006a*/ 	.short	(.L_235 - .L_234)
.L_234:
        /*006c*/ 	.word	0x00000000
        /*0070*/ 	.short	0x0002
        /*0072*/ 	.short	0x0010
        /*0074*/ 	.byte	0x00, 0xf0, 0x21, 0x00


	//----- nvinfo : EIATTR_KPARAM_INFO
	.align		4
.L_235:
        /*0078*/ 	.byte	0x04, 0x17
        /*007a*/ 	.short	(.L_237 - .L_236)
.L_236:
        /*007c*/ 	.word	0x00000000
        /*0080*/ 	.short	0x0001
        /*0082*/ 	.short	0x0008
        /*0084*/ 	.byte	0x00, 0xf0, 0x21, 0x00


	//----- nvinfo : EIATTR_KPARAM_INFO
	.align		4
.L_237:
        /*0088*/ 	.byte	0x04, 0x17
        /*008a*/ 	.short	(.L_239 - .L_238)
.L_238:
        /*008c*/ 	.word	0x00000000
        /*0090*/ 	.short	0x0000
        /*0092*/ 	.short	0x0000
        /*0094*/ 	.byte	0x00, 0xf0, 0x21, 0x00


	//----- nvinfo : EIATTR_SPARSE_MMA_MASK
	.align		4
.L_239:
        /*0098*/ 	.byte	0x03, 0x50
        /*009a*/ 	.short	0x0000


	//----- nvinfo : EIATTR_MAXREG_COUNT
	.align		4
        /*009c*/ 	.byte	0x03, 0x1b
        /*009e*/ 	.short	0x00ff


	//----- nvinfo : EIATTR_NUM_BARRIERS
	.align		4
        /*00a0*/ 	.byte	0x02, 0x4c
        /*00a2*/ 	.byte	0x01
	.zero		1


	//----- nvinfo : EIATTR_MERCURY_ISA_VERSION
	.align		4
        /*00a4*/ 	.byte	0x03, 0x5f
        /*00a6*/ 	.short	0x0101


	//----- nvinfo : EIATTR_COOP_GROUP_MASK_REGIDS
	.align		4
        /*00a8*/ 	.byte	0x04, 0x29
        /*00aa*/ 	.short	(.L_241 - .L_240)


	//   ....[0]....
.L_240:
        /*00ac*/ 	.word	0xffffffff


	//   ....[1]....
        /*00b0*/ 	.word	0xffffffff


	//   ....[2]....
        /*00b4*/ 	.word	0xffffffff


	//   ....[3]....
        /*00b8*/ 	.word	0xffffffff


	//----- nvinfo : EIATTR_COOP_GROUP_INSTR_OFFSETS
	.align		4
.L_241:
        /*00bc*/ 	.byte	0x04, 0x28
        /*00be*/ 	.short	(.L_243 - .L_242)


	//   ....[0]....
.L_242:
        /*00c0*/ 	.word	0x00000c80


	//   ....[1]....
        /*00c4*/ 	.word	0x00000da0


	//   ....[2]....
        /*00c8*/ 	.word	0x000014a0


	//   ....[3]....
        /*00cc*/ 	.word	0x00001550


	//----- nvinfo : EIATTR_EXIT_INSTR_OFFSETS
	.align		4
.L_243:
        /*00d0*/ 	.byte	0x04, 0x1c
        /*00d2*/ 	.short	(.L_245 - .L_244)


	//   ....[0]....
.L_244:
        /*00d4*/ 	.word	0x00001640


	//   ....[1]....
        /*00d8*/ 	.word	0x00001810


	//   ....[2]....
        /*00dc*/ 	.word	0x00001840


	//   ....[3]....
        /*00e0*/ 	.word	0x00001950


	//   ....[4]....
        /*00e4*/ 	.word	0x00001a50


	//   ....[5]....
        /*00e8*/ 	.word	0x00001c00


	//   ....[6]....
        /*00ec*/ 	.word	0x00001cc0


	//   ....[7]....
        /*00f0*/ 	.word	0x00001de0


	//   ....[8]....
        /*00f4*/ 	.word	0x00001e10


	//   ....[9]....
        /*00f8*/ 	.word	0x00001f00


	//   ....[10]....
        /*00fc*/ 	.word	0x00001fe0


	//   ....[11]....
        /*0100*/ 	.word	0x00002150


	//   ....[12]....
        /*0104*/ 	.word	0x000021d0


	//   ....[13]....
        /*0108*/ 	.word	0x000022d0


	//   ....[14]....
        /*010c*/ 	.word	0x00002300


	//   ....[15]....
        /*0110*/ 	.word	0x000023d0


	//   ....[16]....
        /*0114*/ 	.word	0x00002490


	//   ....[17]....
        /*0118*/ 	.word	0x000025e0


	//----- nvinfo : EIATTR_CRS_STACK_SIZE
	.align		4
.L_245:
        /*011c*/ 	.byte	0x04, 0x1e
        /*011e*/ 	.short	(.L_247 - .L_246)
.L_246:
        /*0120*/ 	.word	0x00000000


	//----- nvinfo : EIATTR_CBANK_PARAM_SIZE
	.align		4
.L_247:
        /*0124*/ 	.byte	0x03, 0x19
        /*0126*/ 	.short	0x0031


	//----- nvinfo : EIATTR_PARAM_CBANK
	.align		4
        /*0128*/ 	.byte	0x04, 0x0a
        /*012a*/ 	.short	(.L_249 - .L_248)
	.align		4
.L_248:
        /*012c*/ 	.word	index@(.nv.constant0._Z17layer_norm_kernelILi13EEvPK6__halfS2_S2_PS0_ffiib)
        /*0130*/ 	.short	0x0210
        /*0132*/ 	.short	0x0031


	//----- nvinfo : EIATTR_SW_WAR
	.align		4
.L_249:
        /*0134*/ 	.byte	0x04, 0x36
        /*0136*/ 	.short	(.L_251 - .L_250)
.L_250:
        /*0138*/ 	.word	0x00000008
.L_251:


//--------------------- .nv.info._Z17layer_norm_kernelILi12EEvPK6__halfS2_S2_PS0_ffiib --------------------------
	.section	.nv.info._Z17layer_norm_kernelILi12EEvPK6__halfS2_S2_PS0_ffiib,"",@"SHT_CUDA_INFO"
	.sectionflags	@""
	.align	4


	//----- nvinfo : EIATTR_CUDA_API_VERSION
	.align		4
        /*0000*/ 	.byte	0x04, 0x37
        /*0002*/ 	.short	(.L_253 - .L_252)
.L_252:
        /*0004*/ 	.word	0x00000082


	//----- nvinfo : EIATTR_KPARAM_INFO
	.align		4
.L_253:
        /*0008*/ 	.byte	0x04, 0x17
        /*000a*/ 	.short	(.L_255 - .L_254)
.L_254:
        /*000c*/ 	.word	0x00000000
        /*0010*/ 	.short	0x0008
        /*0012*/ 	.short	0x0030
        /*0014*/ 	.byte	0x00, 0xf0, 0x05, 0x00


	//----- nvinfo : EIATTR_KPARAM_INFO
	.align		4
.L_255:
        /*0018*/ 	.byte	0x04, 0x17
        /*001a*/ 	.short	(.L_257 - .L_256)
.L_256:
        /*001c*/ 	.word	0x00000000
        /*0020*/ 	.short	0x0007
        /*0022*/ 	.short	0x002c
        /*0024*/ 	.byte	0x00, 0xf0, 0x11, 0x00


	//----- nvinfo : EIATTR_KPARAM_INFO
	.align		4
.L_257:
        /*0028*/ 	.byte	0x04, 0x17
        /*002a*/ 	.short	(.L_259 - .L_258)
.L_258:
        /*002c*/ 	.word	0x00000000
        /*0030*/ 	.short	0x0006
        /*0032*/ 	.short	0x0028
        /*0034*/ 	.byte	0x00, 0xf0, 0x11, 0x00


	//----- nvinfo : EIATTR_KPARAM_INFO
	.align		4
.L_259:
        /*0038*/ 	.byte	0x04, 0x17
        /*003a*/ 	.short	(.L_261 - .L_260)
.L_260:
        /*003c*/ 	.word	0x00000000
        /*0040*/ 	.short	0x0005
        /*0042*/ 	.short	0x0024
        /*0044*/ 	.byte	0x00, 0xf0, 0x11, 0x00


	//----- nvinfo : EIATTR_KPARAM_INFO
	.align		4
.L_261:
        /*0048*/ 	.byte	0x04, 0x17
        /*004a*/ 	.short	(.L_263 - .L_262)
.L_262:
        /*004c*/ 	.word	0x00000000
        /*0050*/ 	.short	0x0004
        /*0052*/ 	.short	0x0020
        /*0054*/ 	.byte	0x00, 0xf0, 0x11, 0x00


	//----- nvinfo : EIATTR_KPARAM_INFO
	.align		4
.L_263:
        /*0058*/ 	.byte	0x04, 0x17
        /*005a*/ 	.short	(.L_265 - .L_264)
.L_264:
        /*005c*/ 	.word	0x00000000
        /*0060*/ 	.short	0x0003
        /*0062*/ 	.short	0x0018
        /*0064*/ 	.byte	0x00, 0xf0, 0x21, 0x00


	//----- nvinfo : EIATTR_KPARAM_INFO
	.align		4
.L_265:
        /*0068*/ 	.byte	0x04, 0x17
        /*006a*/ 	.short	(.L_267 - .L_266)
.L_266:
        /*006c*/ 	.word	0x00000000
        /*0070*/ 	.short	0x0002
        /*0072*/ 	.short	0x0010
        /*0074*/ 	.byte	0x00, 0xf0, 0x21, 0x00


	//----- nvinfo : EIATTR_KPARAM_INFO
	.align		4
.L_267:
        /*0078*/ 	.byte	0x04, 0x17
        /*007a*/ 	.short	(.L_269 - .L_268)
.L_268:
        /*007c*/ 	.word	0x00000000
        /*0080*/ 	.short	0x0001
        /*0082*/ 	.short	0x0008
        /*0084*/ 	.byte	0x00, 0xf0, 0x21, 0x00


	//----- nvinfo : EIATTR_KPARAM_INFO
	.align		4
.L_269:
        /*0088*/ 	.byte	0x04, 0x17
        /*008a*/ 	.short	(.L_271 - .L_270)
.L_270:
        /*008c*/ 	.word	0x00000000
        /*0090*/ 	.short	0x0000
        /*0092*/ 	.short	0x0000
        /*0094*/ 	.byte	0x00, 0xf0, 0x21, 0x00


	//----- nvinfo : EIATTR_SPARSE_MMA_MASK
	.align		4
.L_271:
        /*0098*/ 	.byte	0x03, 0x50
        /*009a*/ 	.short	0x0000


	//----- nvinfo : EIATTR_MAXREG_COUNT
	.align		4
        /*009c*/ 	.byte	0x03, 0x1b
        /*009e*/ 	.short	0x00ff


	//----- nvinfo : EIATTR_NUM_BARRIERS
	.align		4
        /*00a0*/ 	.byte	0x02, 0x4c
        /*00a2*/ 	.byte	0x01
	.zero		1


	//----- nvinfo : EIATTR_MERCURY_ISA_VERSION
	.align		4
        /*00a4*/ 	.byte	0x03, 0x5f
        /*00a6*/ 	.short	0x0101


	//----- nvinfo : EIATTR_COOP_GROUP_MASK_REGIDS
	.align		4
        /*00a8*/ 	.byte	0x04, 0x29
        /*00aa*/ 	.short	(.L_273 - .L_272)


	//   ....[0]....
.L_272:
        /*00ac*/ 	.word	0xffffffff


	//   ....[1]....
        /*00b0*/ 	.word	0xffffffff


	//   ....[2]....
        /*00b4*/ 	.word	0xffffffff


	//   ....[3]....
        /*00b8*/ 	.word	0xffffffff


	//----- nvinfo : EIATTR_COOP_GROUP_INSTR_OFFSETS
	.align		4
.L_273:
        /*00bc*/ 	.byte	0x04, 0x28
        /*00be*/ 	.short	(.L_275 - .L_274)


	//   ....[0]....
.L_274:
        /*00c0*/ 	.word	0x00000b70


	//   ....[1]....
        /*00c4*/ 	.word	0x00000c90


	//   ....[2]....
        /*00c8*/ 	.word	0x00001320


	//   ....[3]....
        /*00cc*/ 	.word	0x000013c0


	//----- nvinfo : EIATTR_EXIT_INSTR_OFFSETS
	.align		4
.L_275:
        /*00d0*/ 	.byte	0x04, 0x1c
        /*00d2*/ 	.short	(.L_277 - .L_276)


	//   ....[0]....
.L_276:
        /*00d4*/ 	.word	0x00001520


	//   ....[1]....
        /*00d8*/ 	.word	0x000016d0


	//   ....[2]....
        /*00dc*/ 	.word	0x000017d0


	//   ....[3]....
        /*00e0*/ 	.word	0x000018f0


	//   ....[4]....
        /*00e4*/ 	.word	0x00001a60


	//   ....[5]....
        /*00e8*/ 	.word	0x00001b80


	//   ....[6]....
        /*00ec*/ 	.word	0x00001c90


	//   ....[7]....
        /*00f0*/ 	.word	0x00001d70


	//   ....[8]....
        /*00f4*/ 	.word	0x00001e70


	//   ....[9]....
        /*00f8*/ 	.word	0x00001fa0


	//   ....[10]....
        /*00fc*/ 	.word	0x00002080


	//   ....[11]....
        /*0100*/ 	.word	0x00002170


	//   ....[12]....
        /*0104*/ 	.word	0x00002230


	//   ....[13]....
        /*0108*/ 	.word	0x00002310


	//   ....[14]....
        /*010c*/ 	.word	0x00002420


	//----- nvinfo : EIATTR_CRS_STACK_SIZE
	.align		4
.L_277:
        /*0110*/ 	.byte	0x04, 0x1e
        /*0112*/ 	.short	(.L_279 - .L_278)
.L_278:
        /*0114*/ 	.word	0x00000000


	//----- nvinfo : EIATTR_CBANK_PARAM_SIZE
	.align		4
.L_279:
        /*0118*/ 	.byte	0x03, 0x19
        /*011a*/ 	.short	0x0031


	//----- nvinfo : EIATTR_PARAM_CBANK
	.align		4
        /*011c*/ 	.byte	0x04, 0x0a
        /*011e*/ 	.short	(.L_281 - .L_280)
	.align		4
.L_280:
        /*0120*/ 	.word	index@(.nv.constant0._Z17layer_norm_kernelILi12EEvPK6__halfS2_S2_PS0_ffiib)
        /*0124*/ 	.short	0x0210
        /*0126*/ 	.short	0x0031


	//----- nvinfo : EIATTR_SW_WAR
	.align		4
.L_281:
        /*0128*/ 	.byte	0x04, 0x36
        /*012a*/ 	.short	(.L_283 - .L_282)
.L_282:
        /*012c*/ 	.word	0x00000008
.L_283:


//--------------------- .nv.info._Z17layer_norm_kernelILi11EEvPK6__halfS2_S2_PS0_ffiib --------------------------
	.section	.nv.info._Z17layer_norm_kernelILi11EEvPK6__halfS2_S2_PS0_ffiib,"",@"SHT_CUDA_INFO"
	.sectionflags	@""
	.align	4


	//----- nvinfo : EIATTR_CUDA_API_VERSION
	.align		4
        /*0000*/ 	.byte	0x04, 0x37
        /*0002*/ 	.short	(.L_285 - .L_284)
.L_284:
        /*0004*/ 	.word	0x00000082


	//----- nvinfo : EIATTR_KPARAM_INFO
	.align		4
.L_285:
        /*0008*/ 	.byte	0x04, 0x17
        /*000a*/ 	.short	(.L_287 - .L_286)
.L_286:
        /*000c*/ 	.word	0x00000000
        /*0010*/ 	.short	0x0008
        /*0012*/ 	.short	0x0030
        /*0014*/ 	.byte	0x00, 0xf0, 0x05, 0x00


	//----- nvinfo : EIATTR_KPARAM_INFO
	.align		4
.L_287:
        /*0018*/ 	.byte	0x04, 0x17
        /*001a*/ 	.short	(.L_289 - .L_288)
.L_288:
        /*001c*/ 	.word	0x00000000
        /*0020*/ 	.short	0x0007
        /*0022*/ 	.short	0x002c
        /*0024*/ 	.byte	0x00, 0xf0, 0x11, 0x00


	//----- nvinfo : EIATTR_KPARAM_INFO
	.align		4
.L_289:
        /*0028*/ 	.byte	0x04, 0x17
        /*002a*/ 	.short	(.L_291 - .L_290)
.L_290:
        /*002c*/ 	.word	0x00000000
        /*0030*/ 	.short	0x0006
        /*0032*/ 	.short	0x0028
        /*0034*/ 	.byte	0x00, 0xf0, 0x11, 0x00


	//----- nvinfo : EIATTR_KPARAM_INFO
	.align		4
.L_291:
        /*0038*/ 	.byte	0x04, 0x17
        /*003a*/ 	.short	(.L_293 - .L_292)
.L_292:
        /*003c*/ 	.word	0x00000000
        /*0040*/ 	.short	0x0005
        /*0042*/ 	.short	0x0024
        /*0044*/ 	.byte	0x00, 0xf0, 0x11, 0x00


	//----- nvinfo : EIATTR_KPARAM_INFO
	.align		4
.L_293:
        /*0048*/ 	.byte	0x04, 0x17
        /*004a*/ 	.short	(.L_295 - .L_294)
.L_294:
        /*004c*/ 	.word	0x00000000
        /*0050*/ 	.short	0x0004
        /*0052*/ 	.short	0x0020
        /*0054*/ 	.byte	0x00, 0xf0, 0x11, 0x00


	//----- nvinfo : EIATTR_KPARAM_INFO
	.align		4
.L_295:
        /*0058*/ 	.byte	0x04, 0x17
        /*005a*/ 	.short	(.L_297 - .L_296)
.L_296:
        /*005c*/ 	.word	0x00000000
        /*0060*/ 	.short	0x0003
        /*0062*/ 	.short	0x0018
        /*0064*/ 	.byte	0x00, 0xf0, 0x21, 0x00


	//----- nvinfo : EIATTR_KPARAM_INFO
	.align		4
.L_297:
        /*0068*/ 	.byte	0x04, 0x17
        /*006a*/ 	.short	(.L_299 - .L_298)
.L_298:
        /*006c*/ 	.word	0x00000000
        /*0070*/ 	.short	0x0002
        /*0072*/ 	.short	0x0010
        /*0074*/ 	.byte	0x00, 0xf0, 0x21, 0x00


	//----- nvinfo : EIATTR_KPARAM_INFO
	.align		4
.L_299:
        /*0078*/ 	.byte	0x04, 0x17
        /*007a*/ 	.short	(.L_301 - .L_300)
.L_300:
        /*007c*/ 	.word	0x00000000
        /*0080*/ 	.short	0x0001
        /*0082*/ 	.short	0x0008
        /*0084*/ 	.byte	0x00, 0xf0, 0x21, 0x00


	//----- nvinfo : EIATTR_KPARAM_INFO
	.align		4
.L_301:
        /*0088*/ 	.byte	0x04, 0x17
        /*008a*/ 	.short	(.L_303 - .L_302)
.L_302:
        /*008c*/ 	.word	0x00000000
        /*0090*/ 	.short	0x0000
        /*0092*/ 	.short	0x0000
        /*0094*/ 	.byte	0x00, 0xf0, 0x21, 0x00


	//----- nvinfo : EIATTR_SPARSE_MMA_MASK
	.align		4
.L_303:
        /*0098*/ 	.byte	0x03, 0x50
        /*009a*/ 	.short	0x0000


	//----- nvinfo : EIATTR_MAXREG_COUNT
	.align		4
        /*009c*/ 	.byte	0x03, 0x1b
        /*009e*/ 	.short	0x00ff


	//----- nvinfo : EIATTR_NUM_BARRIERS
	.align		4
        /*00a0*/ 	.byte	0x02, 0x4c
        /*00a2*/ 	.byte	0x01
	.zero		1


	//----- nvinfo : EIATTR_MERCURY_ISA_VERSION
	.align		4
        /*00a4*/ 	.byte	0x03, 0x5f
        /*00a6*/ 	.short	0x0101


	//----- nvinfo : EIATTR_COOP_GROUP_MASK_REGIDS
	.align		4
        /*00a8*/ 	.byte	0x04, 0x29
        /*00aa*/ 	.short	(.L_305 - .L_304)


	//   ....[0]....
.L_304:
        /*00ac*/ 	.word	0xffffffff


	//   ....[1]....
        /*00b0*/ 	.word	0xffffffff


	//   ....[2]....
        /*00b4*/ 	.word	0xffffffff


	//   ....[3]....
        /*00b8*/ 	.word	0xffffffff


	//----- nvinfo : EIATTR_COOP_GROUP_INSTR_OFFSETS
	.align		4
.L_305:
        /*00bc*/ 	.byte	0x04, 0x28
        /*00be*/ 	.short	(.L_307 - .L_306)


	//   ....[0]....
.L_306:
        /*00c0*/ 	.word	0x00000ad0


	//   ....[1]....
        /*00c4*/ 	.word	0x00000c00


	//   ....[2]....
        /*00c8*/ 	.word	0x00001220


	//   ....[3]....
        /*00cc*/ 	.word	0x00001320


	//----- nvinfo : EIATTR_EXIT_INSTR_OFFSETS
	.align		4
.L_307:
        /*00d0*/ 	.byte	0x04, 0x1c
        /*00d2*/ 	.short	(.L_309 - .L_308)


	//   ....[0]....
.L_308:
        /*00d4*/ 	.word	0x00001410


	//   ....[1]....
        /*00d8*/ 	.word	0x000015f0


	//   ....[2]....
        /*00dc*/ 	.word	0x00001700


	//   ....[3]....
        /*00e0*/ 	.word	0x00001800


	//   ....[4]....
        /*00e4*/ 	.word	0x00001820


	//   ....[5]....
        /*00e8*/ 	.word	0x000019d0


	//   ....[6]....
        /*00ec*/ 	.word	0x00001a90


	//   ....[7]....
        /*00f0*/ 	.word	0x00001bc0


	//   ....[8]....
        /*00f4*/ 	.word	0x00001cb0


	//   ....[9]....
        /*00f8*/ 	.word	0x00001d90


	//   ....[10]....
        /*00fc*/ 	.word	0x00001db0


	//   ....[11]....
        /*0100*/ 	.word	0x00001f20


	//   ....[12]....
        /*0104*/ 	.word	0x00001fa0


	//   ....[13]....
        /*0108*/ 	.word	0x000020b0


	//   ....[14]....
        /*010c*/ 	.word	0x00002180


	//   ....[15]....
        /*0110*/ 	.word	0x00002240


	//   ....[16]....
        /*0114*/ 	.word	0x00002260


	//   ....[17]....
        /*0118*/ 	.word	0x000023b0


	//----- nvinfo : EIATTR_CRS_STACK_SIZE
	.align		4
.L_309:
        /*011c*/ 	.byte	0x04, 0x1e
        /*011e*/ 	.short	(.L_311 - .L_310)
.L_310:
        /*0120*/ 	.word	0x00000000


	//----- nvinfo : EIATTR_CBANK_PARAM_SIZE
	.align		4
.L_311:
        /*0124*/ 	.byte	0x03, 0x19
        /*0126*/ 	.short	0x0031


	//----- nvinfo : EIATTR_PARAM_CBANK
	.align		4
        /*0128*/ 	.byte	0x04, 0x0a
        /*012a*/ 	.short	(.L_313 - .L_312)
	.align		4
.L_312:
        /*012c*/ 	.word	index@(.nv.constant0._Z17layer_norm_kernelILi11EEvPK6__halfS2_S2_PS0_ffiib)
        /*0130*/ 	.short	0x0210
        /*0132*/ 	.short	0x0031


	//----- nvinfo : EIATTR_SW_WAR
	.align		4
.L_313:
        /*0134*/ 	.byte	0x04, 0x36
        /*0136*/ 	.short	(.L_315 - .L_314)
.L_314:
        /*0138*/ 	.word	0x00000008
.L_315:


//--------------------- .nv.info._Z17layer_norm_kernelILi10EEvPK6__halfS2_S2_PS0_ffiib --------------------------
	.section	.nv.info._Z17layer_norm_kernelILi10EEvPK6__halfS2_S2_PS0_ffiib,"",@"SHT_CUDA_INFO"
	.sectionflags	@""
	.align	4


	//----- nvinfo : EIATTR_CUDA_API_VERSION
	.align		4
        /*0000*/ 	.byte	0x04, 0x37
        /*0002*/ 	.short	(.L_317 - .L_316)
.L_316:
        /*0004*/ 	.word	0x00000082


	//----- nvinfo : EIATTR_KPARAM_INFO
	.align		4
.L_317:
        /*0008*/ 	.byte	0x04, 0x17
        /*000a*/ 	.short	(.L_319 - .L_318)
.L_318:
        /*000c*/ 	.word	0x00000000
        /*0010*/ 	.short	0x0008
        /*0012*/ 	.short	0x0030
        /*0014*/ 	.byte	0x00, 0xf0, 0x05, 0x00


	//----- nvinfo : EIATTR_KPARAM_INFO
	.align		4
.L_319:
        /*0018*/ 	.byte	0x04, 0x17
        /*001a*/ 	.short	(.L_321 - .L_320)
.L_320:
        /*001c*/ 	.word	0x00000000
        /*0020*/ 	.short	0x0007
        /*0022*/ 	.short	0x002c
        /*0024*/ 	.byte	0x00, 0xf0, 0x11, 0x00


	//----- nvinfo : EIATTR_KPARAM_INFO
	.align		4
.L_321:
        /*0028*/ 	.byte	0x04, 0x17
        /*002a*/ 	.short	(.L_323 - .L_322)
.L_322:
        /*002c*/ 	.word	0x00000000
        /*0030*/ 	.short	0x0006
        /*0032*/ 	.short	0x0028
        /*0034*/ 	.byte	0x00, 0xf0, 0x11, 0x00


	//----- nvinfo : EIATTR_KPARAM_INFO
	.align		4
.L_323:
        /*0038*/ 	.byte	0x04, 0x17
        /*003a*/ 	.short	(.L_325 - .L_324)
.L_324:
        /*003c*/ 	.word	0x00000000
        /*0040*/ 	.short	0x0005
        /*0042*/ 	.short	0x0024
        /*0044*/ 	.byte	0x00, 0xf0, 0x11, 0x00


	//----- nvinfo : EIATTR_KPARAM_INFO
	.align		4
.L_325:
        /*0048*/ 	.byte	0x04, 0x17
        /*004a*/ 	.short	(.L_327 - .L_326)
.L_326:
        /*004c*/ 	.word	0x00000000
        /*0050*/ 	.short	0x0004
        /*0052*/ 	.short	0x0020
        /*0054*/ 	.byte	0x00, 0xf0, 0x11, 0x00


	//----- nvinfo : EIATTR_KPARAM_INFO
	.align		4
.L_327:
        /*0058*/ 	.byte	0x04, 0x17
        /*005a*/ 	.short	(.L_329 - .L_328)
.L_328:
        /*005c*/ 	.word	0x00000000
        /*0060*/ 	.short	0x0003
        /*0062*/ 	.short	0x0018
        /*0064*/ 	.byte	0x00, 0xf0, 0x21, 0x00


	//----- nvinfo : EIATTR_KPARAM_INFO
	.align		4
.L_329:
        /*0068*/ 	.byte	0x04, 0x17
        /*006a*/ 	.short	(.L_331 - .L_330)
.L_330:
        /*006c*/ 	.word	0x00000000
        /*0070*/ 	.short	0x0002
        /*0072*/ 	.short	0x0010
        /*0074*/ 	.byte	0x00, 0xf0, 0x21, 0x00


	//----- nvinfo : EIATTR_KPARAM_INFO
	.align		4
.L_331:
        /*0078*/ 	.byte	0x04, 0x17
        /*007a*/ 	.short	(.L_333 - .L_332)
.L_332:
        /*007c*/ 	.word	0x00000000
        /*0080*/ 	.short	0x0001
        /*0082*/ 	.short	0x0008
        /*0084*/ 	.byte	0x00, 0xf0, 0x21, 0x00


	//----- nvinfo : EIATTR_KPARAM_INFO
	.align		4
.L_333:
        /*0088*/ 	.byte	0x04, 0x17
        /*008a*/ 	.short	(.L_335 - .L_334)
.L_334:
        /*008c*/ 	.word	0x00000000
        /*0090*/ 	.short	0x0000
        /*0092*/ 	.short	0x0000
        /*0094*/ 	.byte	0x00, 0xf0, 0x21, 0x00


	//----- nvinfo : EIATTR_SPARSE_MMA_MASK
	.align		4
.L_335:
        /*0098*/ 	.byte	0x03, 0x50
        /*009a*/ 	.short	0x0000


	//----- nvinfo : EIATTR_MAXREG_COUNT
	.align		4
        /*009c*/ 	.byte	0x03, 0x1b
        /*009e*/ 	.short	0x00ff


	//----- nvinfo : EIATTR_NUM_BARRIERS
	.align		4
        /*00a0*/ 	.byte	0x02, 0x4c
        /*00a2*/ 	.byte	0x01
	.zero		1


	//----- nvinfo : EIATTR_MERCURY_ISA_VERSION
	.align		4
        /*00a4*/ 	.byte	0x03, 0x5f
        /*00a6*/ 	.short	0x0101


	//----- nvinfo : EIATTR_COOP_GROUP_MASK_REGIDS
	.align		4
        /*00a8*/ 	.byte	0x04, 0x29
        /*00aa*/ 	.short	(.L_337 - .L_336)


	//   ....[0]....
.L_336:
        /*00ac*/ 	.word	0xffffffff


	//   ....[1]....
        /*00b0*/ 	.word	0xffffffff


	//   ....[2]....
        /*00b4*/ 	.word	0xffffffff


	//   ....[3]....
        /*00b8*/ 	.word	0xffffffff


	//----- nvinfo : EIATTR_COOP_GROUP_INSTR_OFFSETS
	.align		4
.L_337:
        /*00bc*/ 	.byte	0x04, 0x28
        /*00be*/ 	.short	(.L_339 - .L_338)


	//   ....[0]....
.L_338:
        /*00c0*/ 	.word	0x00000a00


	//   ....[1]....
        /*00c4*/ 	.word	0x00000b40


	//   ....[2]....
        /*00c8*/ 	.word	0x00001110


	//   ....[3]....
        /*00cc*/ 	.word	0x000011a0


	//----- nvinfo : EIATTR_EXIT_INSTR_OFFSETS
	.align		4
.L_339:
        /*00d0*/ 	.byte	0x04, 0x1c
        /*00d2*/ 	.short	(.L_341 - .L_340)


	//   ....[0]....
.L_340:
        /*00d4*/ 	.word	0x000012e0


	//   ....[1]....
        /*00d8*/ 	.word	0x000014c0


	//   ....[2]....
        /*00dc*/ 	.word	0x000015b0


	//   ....[3]....
        /*00e0*/ 	.word	0x000015e0


	//   ....[4]....
        /*00e4*/ 	.word	0x000016e0


	//   ....[5]....
        /*00e8*/ 	.word	0x00001880


	//   ....[6]....
        /*00ec*/ 	.word	0x00001940


	//   ....[7]....
        /*00f0*/ 	.word	0x00001a90


	//   ....[8]....
        /*00f4*/ 	.word	0x00001b60


	//   ....[9]....
        /*00f8*/ 	.word	0x00001b90


	//   ....[10]....
        /*00fc*/ 	.word	0x00001c70


	//   ....[11]....
        /*0100*/ 	.word	0x00001dd0


	//   ....[12]....
        /*0104*/ 	.word	0x00001e50


	//   ....[13]....
        /*0108*/ 	.word	0x00001f80


	//   ....[14]....
        /*010c*/ 	.word	0x00002030


	//   ....[15]....
        /*0110*/ 	.word	0x00002060


	//   ....[16]....
        /*0114*/ 	.word	0x00002120


	//   ....[17]....
        /*0118*/ 	.word	0x00002260


	//----- nvinfo : EIATTR_CRS_STACK_SIZE
	.align		4
.L_341:
        /*011c*/ 	.byte	0x04, 0x1e
        /*011e*/ 	.short	(.L_343 - .L_342)
.L_342:
        /*0120*/ 	.word	0x00000000


	//----- nvinfo : EIATTR_CBANK_PARAM_SIZE
	.align		4
.L_343:
        /*0124*/ 	.byte	0x03, 0x19
        /*0126*/ 	.short	0x0031


	//----- nvinfo : EIATTR_PARAM_CBANK
	.align		4
        /*0128*/ 	.byte	0x04, 0x0a
        /*012a*/ 	.short	(.L_345 - .L_344)
	.align		4
.L_344:
        /*012c*/ 	.word	index@(.nv.constant0._Z17layer_norm_kernelILi10EEvPK6__halfS2_S2_PS0_ffiib)
        /*0130*/ 	.short	0x0210
        /*0132*/ 	.short	0x0031


	//----- nvinfo : EIATTR_SW_WAR
	.align		4
.L_345:
        /*0134*/ 	.byte	0x04, 0x36
        /*0136*/ 	.short	(.L_347 - .L_346)
.L_346:
        /*0138*/ 	.word	0x00000008
.L_347:


//--------------------- .nv.info._Z17layer_norm_kernelILi9EEvPK6__halfS2_S2_PS0_ffiib --------------------------
	.section	.nv.info._Z17layer_norm_kernelILi9EEvPK6__halfS2_S2_PS0_ffiib,"",@"SHT_CUDA_INFO"
	.sectionflags	@""
	.align	4


	//----- nvinfo : EIATTR_CUDA_API_VERSION
	.align		4
        /*0000*/ 	.byte	0x04, 0x37
        /*0002*/ 	.short	(.L_349 - .L_348)
.L_348:
        /*0004*/ 	.word	0x00000082


	//----- nvinfo : EIATTR_KPARAM_INFO
	.align		4
.L_349:
        /*0008*/ 	.byte	0x04, 0x17
        /*000a*/ 	.short	(.L_351 - .L_350)
.L_350:
        /*000c*/ 	.word	0x00000000
        /*0010*/ 	.short	0x0008
        /*0012*/ 	.short	0x0030
        /*0014*/ 	.byte	0x00, 0xf0, 0x05, 0x00


	//----- nvinfo : EIATTR_KPARAM_INFO
	.align		4
.L_351:
        /*0018*/ 	.byte	0x04, 0x17
        /*001a*/ 	.short	(.L_353 - .L_352)
.L_352:
        /*001c*/ 	.word	0x00000000
        /*0020*/ 	.short	0x0007
        /*0022*/ 	.short	0x002c
        /*0024*/ 	.byte	0x00, 0xf0, 0x11, 0x00


	//----- nvinfo : EIATTR_KPARAM_INFO
	.align		4
.L_353:
        /*0028*/ 	.byte	0x04, 0x17
        /*002a*/ 	.short	(.L_355 - .L_354)
.L_354:
        /*002c*/ 	.word	0x00000000
        /*0030*/ 	.short	0x0006
        /*0032*/ 	.short	0x0028
        /*0034*/ 	.byte	0x00, 0xf0, 0x11, 0x00


	//----- nvinfo : EIATTR_KPARAM_INFO
	.align		4
.L_355:
        /*0038*/ 	.byte	0x04, 0x17
        /*003a*/ 	.short	(.L_357 - .L_356)
.L_356:
        /*003c*/ 	.word	0x00000000
        /*0040*/ 	.short	0x0005
        /*0042*/ 	.short	0x0024
        /*0044*/ 	.byte	0x00, 0xf0, 0x11, 0x00


	//----- nvinfo : EIATTR_KPARAM_INFO
	.align		4
.L_357:
        /*0048*/ 	.byte	0x04, 0x17
        /*004a*/ 	.short	(.L_359 - .L_358)
.L_358:
        /*004c*/ 	.word	0x00000000
        /*0050*/ 	.short	0x0004
        /*0052*/ 	.short	0x0020
        /*0054*/ 	.byte	0x00, 0xf0, 0x11, 0x00


	//----- nvinfo : EIATTR_KPARAM_INFO
	.align		4
.L_359:
        /*0058*/ 	.byte	0x04, 0x17
        /*005a*/ 	.short	(.L_361 - .L_360)
.L_360:
        /*005c*/ 	.word	0x00000000
        /*0060*/ 	.short	0x0003
        /*0062*/ 	.short	0x0018
        /*0064*/ 	.byte	0x00, 0xf0, 0x21, 0x00


	//----- nvinfo : EIATTR_KPARAM_INFO
	.align		4
.L_361:
        /*0068*/ 	.byte	0x04, 0x17
        /*006a*/ 	.short	(.L_363 - .L_362)
.L_362:
        /*006c*/ 	.word	0x00000000
        /*0070*/ 	.short	0x0002
        /*0072*/ 	.short	0x0010
        /*0074*/ 	.byte	0x00, 0xf0, 0x21, 0x00


	//----- nvinfo : EIATTR_KPARAM_INFO
	.align		4
.L_363:
        /*0078*/ 	.byte	0x04, 0x17
        /*007a*/ 	.short	(.L_365 - .L_364)
.L_364:
        /*007c*/ 	.word	0x00000000
        /*0080*/ 	.short	0x0001
        /*0082*/ 	.short	0x0008
        /*0084*/ 	.byte	0x00, 0xf0, 0x21, 0x00


	//----- nvinfo : EIATTR_KPARAM_INFO
	.align		4
.L_365:
        /*0088*/ 	.byte	0x04, 0x17
        /*008a*/ 	.short	(.L_367 - .L_366)
.L_366:
        /*008c*/ 	.word	0x00000000
        /*0090*/ 	.short	0x0000
        /*0092*/ 	.short	0x0000
        /*0094*/ 	.byte	0x00, 0xf0, 0x21, 0x00


	//----- nvinfo : EIATTR_SPARSE_MMA_MASK
	.align		4
.L_367:
        /*0098*/ 	.byte	0x03, 0x50
        /*009a*/ 	.short	0x0000


	//----- nvinfo : EIATTR_MAXREG_COUNT
	.align		4
        /*009c*/ 	.byte	0x03, 0x1b
        /*009e*/ 	.short	0x00ff


	//----- nvinfo : EIATTR_NUM_BARRIERS
	.align		4
        /*00a0*/ 	.byte	0x02, 0x4c
        /*00a2*/ 	.byte	0x01
	.zero		1


	//----- nvinfo : EIATTR_MERCURY_ISA_VERSION
	.align		4
        /*00a4*/ 	.byte	0x03, 0x5f
        /*00a6*/ 	.short	0x0101


	//----- nvinfo : EIATTR_COOP_GROUP_MASK_REGIDS
	.align		4
        /*00a8*/ 	.byte	0x04, 0x29
        /*00aa*/ 	.short	(.L_369 - .L_368)


	//   ....[0]....
.L_368:
        /*00ac*/ 	.word	0xffffffff


	//   ....[1]....
        /*00b0*/ 	.word	0xffffffff


	//   ....[2]....
        /*00b4*/ 	.word	0xffffffff


	//   ....[3]....
        /*00b8*/ 	.word	0xffffffff


	//----- nvinfo : EIATTR_COOP_GROUP_INSTR_OFFSETS
	.align		4
.L_369:
        /*00bc*/ 	.byte	0x04, 0x28
        /*00be*/ 	.short	(.L_371 - .L_370)


	//   ....[0]....
.L_370:
        /*00c0*/ 	.word	0x00000940


	//   ....[1]....
        /*00c4*/ 	.word	0x00000a50


	//   ....[2]....
        /*00c8*/ 	.word	0x00000f70


	//   ....[3]....
        /*00cc*/ 	.word	0x00001010


	//----- nvinfo : EIATTR_EXIT_INSTR_OFFSETS
	.align		4
.L_371:
        /*00d0*/ 	.byte	0x04, 0x1c
        /*00d2*/ 	.short	(.L_373 - .L_372)


	//   ....[0]....
.L_372:
        /*00d4*/ 	.word	0x00001100


	//   ....[1]....
        /*00d8*/ 	.word	0x000012d0


	//   ....[2]....
        /*00dc*/ 	.word	0x00001300


	//   ....[3]....
        /*00e0*/ 	.word	0x00001410


	//   ....[4]....
        /*00e4*/ 	.word	0x00001510


	//   ....[5]....
        /*00e8*/ 	.word	0x000016c0


	//   ....[6]....
        /*00ec*/ 	.word	0x00001780


	//   ....[7]....
        /*00f0*/ 	.word	0x000018a0


	//   ....[8]....
        /*00f4*/ 	.word	0x000018d0


	//   ....[9]....
        /*00f8*/ 	.word	0x000019c0


	//   ....[10]....
        /*00fc*/ 	.word	0x00001aa0


	//   ....[11]....
        /*0100*/ 	.word	0x00001c10


	//   ....[12]....
        /*0104*/ 	.word	0x00001c90


	//   ....[13]....
        /*0108*/ 	.word	0x00001d90


	//   ....[14]....
        /*010c*/ 	.word	0x00001dc0


	//   ....[15]....
        /*0110*/ 	.word	0x00001e90


	//   ....[16]....
        /*0114*/ 	.word	0x00001f50


	//   ....[17]....
        /*0118*/ 	.word	0x000020a0


	//----- nvinfo : EIATTR_CRS_STACK_SIZE
	.align		4
.L_373:
        /*011c*/ 	.byte	0x04, 0x1e
        /*011e*/ 	.short	(.L_375 - .L_374)
.L_374:
        /*0120*/ 	.word	0x00000000


	//----- nvinfo : EIATTR_CBANK_PARAM_SIZE
	.align		4
.L_375:
        /*0124*/ 	.byte	0x03, 0x19
        /*0126*/ 	.short	0x0031


	//----- nvinfo : EIATTR_PARAM_CBANK
	.align		4
        /*0128*/ 	.byte	0x04, 0x0a
        /*012a*/ 	.short	(.L_377 - .L_376)
	.align		4
.L_376:
        /*012c*/ 	.word	index@(.nv.constant0._Z17layer_norm_kernelILi9EEvPK6__halfS2_S2_PS0_ffiib)
        /*0130*/ 	.short	0x0210
        /*0132*/ 	.short	0x0031


	//----- nvinfo : EIATTR_SW_WAR
	.align		4
.L_377:
        /*0134*/ 	.byte	0x04, 0x36
        /*0136*/ 	.short	(.L_379 - .L_378)
.L_378:
        /*0138*/ 	.word	0x00000008
.L_379:


//--------------------- .nv.info._Z17layer_norm_kernelILi8EEvPK6__halfS2_S2_PS0_ffiib --------------------------
	.section	.nv.info._Z17layer_norm_kernelILi8EEvPK6__halfS2_S2_PS0_ffiib,"",@"SHT_CUDA_INFO"
	.sectionflags	@""
	.align	4


	//----- nvinfo : EIATTR_CUDA_API_VERSION
	.align		4
        /*0000*/ 	.byte	0x04, 0x37
        /*0002*/ 	.short	(.L_381 - .L_380)
.L_380:
        /*0004*/ 	.word	0x00000082


	//----- nvinfo : EIATTR_KPARAM_INFO
	.align		4
.L_381:
        /*0008*/ 	.byte	0x04, 0x17
        /*000a*/ 	.short	(.L_383 - .L_382)
.L_382:
        /*000c*/ 	.word	0x00000000
        /*0010*/ 	.short	0x0008
        /*0012*/ 	.short	0x0030
        /*0014*/ 	.byte	0x00, 0xf0, 0x05, 0x00


	//----- nvinfo : EIATTR_KPARAM_INFO
	.align		4
.L_383:
        /*0018*/ 	.byte	0x04, 0x17
        /*001a*/ 	.short	(.L_385 - .L_384)
.L_384:
        /*001c*/ 	.word	0x00000000
        /*0020*/ 	.short	0x0007
        /*0022*/ 	.short	0x002c
        /*0024*/ 	.byte	0x00, 0xf0, 0x11, 0x00


	//----- nvinfo : EIATTR_KPARAM_INFO
	.align		4
.L_385:
        /*0028*/ 	.byte	0x04, 0x17
        /*002a*/ 	.short	(.L_387 - .L_386)
.L_386:
        /*002c*/ 	.word	0x00000000
        /*0030*/ 	.short	0x0006
        /*0032*/ 	.short	0x0028
        /*0034*/ 	.byte	0x00, 0xf0, 0x11, 0x00


	//----- nvinfo : EIATTR_KPARAM_INFO
	.align		4
.L_387:
        /*0038*/ 	.byte	0x04, 0x17
        /*003a*/ 	.short	(.L_389 - .L_388)
.L_388:
        /*003c*/ 	.word	0x00000000
        /*0040*/ 	.short	0x0005
        /*0042*/ 	.short	0x0024
        /*0044*/ 	.byte	0x00, 0xf0, 0x11, 0x00


	//----- nvinfo : EIATTR_KPARAM_INFO
	.align		4
.L_389:
        /*0048*/ 	.byte	0x04, 0x17
        /*004a*/ 	.short	(.L_391 - .L_390)
.L_390:
        /*004c*/ 	.word	0x00000000
        /*0050*/ 	.short	0x0004
        /*0052*/ 	.short	0x0020
        /*0054*/ 	.byte	0x00, 0xf0, 0x11, 0x00


	//----- nvinfo : EIATTR_KPARAM_INFO
	.align		4
.L_391:
        /*0058*/ 	.byte	0x04, 0x17
        /*005a*/ 	.short	(.L_393 - .L_392)
.L_392:
        /*005c*/ 	.word	0x00000000
        /*0060*/ 	.short	0x0003
        /*0062*/ 	.short	0x0018
        /*0064*/ 	.byte	0x00, 0xf0, 0x21, 0x00


	//----- nvinfo : EIATTR_KPARAM_INFO
	.align		4
.L_393:
        /*0068*/ 	.byte	0x04, 0x17
        /*006a*/ 	.short	(.L_395 - .L_394)
.L_394:
        /*006c*/ 	.word	0x00000000
        /*0070*/ 	.short	0x0002
        /*0072*/ 	.short	0x0010
        /*0074*/ 	.byte	0x00, 0xf0, 0x21, 0x00


	//----- nvinfo : EIATTR_KPARAM_INFO
	.align		4
.L_395:
        /*0078*/ 	.byte	0x04, 0x17
        /*007a*/ 	.short	(.L_397 - .L_396)
.L_396:
        /*007c*/ 	.word	0x00000000
        /*0080*/ 	.short	0x0001
        /*0082*/ 	.short	0x0008
        /*0084*/ 	.byte	0x00, 0xf0, 0x21, 0x00


	//----- nvinfo : EIATTR_KPARAM_INFO
	.align		4
.L_397:
        /*0088*/ 	.byte	0x04, 0x17
        /*008a*/ 	.short	(.L_399 - .L_398)
.L_398:
        /*008c*/ 	.word	0x00000000
        /*0090*/ 	.short	0x0000
        /*0092*/ 	.short	0x0000
        /*0094*/ 	.byte	0x00, 0xf0, 0x21, 0x00


	//----- nvinfo : EIATTR_SPARSE_MMA_MASK
	.align		4
.L_399:
        /*0098*/ 	.byte	0x03, 0x50
        /*009a*/ 	.short	0x0000


	//----- nvinfo : EIATTR_MAXREG_COUNT
	.align		4
        /*009c*/ 	.byte	0x03, 0x1b
        /*009e*/ 	.short	0x00ff


	//----- nvinfo : EIATTR_NUM_BARRIERS
	.align		4
        /*00a0*/ 	.byte	0x02, 0x4c
        /*00a2*/ 	.byte	0x01
	.zero		1


	//----- nvinfo : EIATTR_MERCURY_ISA_VERSION
	.align		4
        /*00a4*/ 	.byte	0x03, 0x5f
        /*00a6*/ 	.short	0x0101


	//----- nvinfo : EIATTR_COOP_GROUP_MASK_REGIDS
	.align		4
        /*00a8*/ 	.byte	0x04, 0x29
        /*00aa*/ 	.short	(.L_401 - .L_400)


	//   ....[0]....
.L_400:
        /*00ac*/ 	.word	0xffffffff


	//   ....[1]....
        /*00b0*/ 	.word	0xffffffff


	//   ....[2]....
        /*00b4*/ 	.word	0xffffffff


	//   ....[3]....
        /*00b8*/ 	.word	0xffffffff


	//----- nvinfo : EIATTR_COOP_GROUP_INSTR_OFFSETS
	.align		4
.L_401:
        /*00bc*/ 	.byte	0x04, 0x28
        /*00be*/ 	.short	(.L_403 - .L_402)


	//   ....[0]....
.L_402:
        /*00c0*/ 	.word	0x00000830


	//   ....[1]....
        /*00c4*/ 	.word	0x00000950


	//   ....[2]....
        /*00c8*/ 	.word	0x00000de0


	//   ....[3]....
        /*00cc*/ 	.word	0x00000e80


	//----- nvinfo : EIATTR_EXIT_INSTR_OFFSETS
	.align		4
.L_403:
        /*00d0*/ 	.byte	0x04, 0x1c
        /*00d2*/ 	.short	(.L_405 - .L_404)


	//   ....[0]....
.L_404:
        /*00d4*/ 	.word	0x00000fe0


	//   ....[1]....
        /*00d8*/ 	.word	0x00001190


	//   ....[2]....
        /*00dc*/ 	.word	0x00001290


	//   ....[3]....
        /*00e0*/ 	.word	0x000013b0


	//   ....[4]....
        /*00e4*/ 	.word	0x00001520


	//   ....[5]....
        /*00e8*/ 	.word	0x00001640


	//   ....[6]....
        /*00ec*/ 	.word	0x00001750


	//   ....[7]....
        /*00f0*/ 	.word	0x00001830


	//   ....[8]....
        /*00f4*/ 	.word	0x00001930


	//   ....[9]....
        /*00f8*/ 	.word	0x00001a60


	//   ....[10]....
        /*00fc*/ 	.word	0x00001b40


	//   ....[11]....
        /*0100*/ 	.word	0x00001c30


	//   ....[12]....
        /*0104*/ 	.word	0x00001cf0


	//   ....[13]....
        /*0108*/ 	.word	0x00001dd0


	//   ....[14]....
        /*010c*/ 	.word	0x00001ee0


	//----- nvinfo : EIATTR_CRS_STACK_SIZE
	.align		4
.L_405:
        /*0110*/ 	.byte	0x04, 0x1e
        /*0112*/ 	.short	(.L_407 - .L_406)
.L_406:
        /*0114*/ 	.word	0x00000000


	//----- nvinfo : EIATTR_CBANK_PARAM_SIZE
	.align		4
.L_407:
        /*0118*/ 	.byte	0x03, 0x19
        /*011a*/ 	.short	0x0031


	//----- nvinfo : EIATTR_PARAM_CBANK
	.align		4
        /*011c*/ 	.byte	0x04, 0x0a
        /*011e*/ 	.short	(.L_409 - .L_408)
	.align		4
.L_408:
        /*0120*/ 	.word	index@(.nv.constant0._Z17layer_norm_kernelILi8EEvPK6__halfS2_S2_PS0_ffiib)
        /*0124*/ 	.short	0x0210
        /*0126*/ 	.short	0x0031


	//----- nvinfo : EIATTR_SW_WAR
	.align		4
.L_409:
        /*0128*/ 	.byte	0x04, 0x36
        /*012a*/ 	.short	(.L_411 - .L_410)
.L_410:
        /*012c*/ 	.word	0x00000008
.L_411:


//--------------------- .nv.info._Z17layer_norm_kernelILi7EEvPK6__halfS2_S2_PS0_ffiib --------------------------
	.section	.nv.info._Z17layer_norm_kernelILi7EEvPK6__halfS2_S2_PS0_ffiib,"",@"SHT_CUDA_INFO"
	.sectionflags	@""
	.align	4


	//----- nvinfo : EIATTR_CUDA_API_VERSION
	.align		4
        /*0000*/ 	.byte	0x04, 0x37
        /*0002*/ 	.short	(.L_413 - .L_412)
.L_412:
        /*0004*/ 	.word	0x00000082


	//----- nvinfo : EIATTR_KPARAM_INFO
	.align		4
.L_413:
        /*0008*/ 	.byte	0x04, 0x17
        /*000a*/ 	.short	(.L_415 - .L_414)
.L_414:
        /*000c*/ 	.word	0x00000000
        /*0010*/ 	.short	0x0008
        /*0012*/ 	.short	0x0030
        /*0014*/ 	.byte	0x00, 0xf0, 0x05, 0x00


	//----- nvinfo : EIATTR_KPARAM_INFO
	.align		4
.L_415:
        /*0018*/ 	.byte	0x04, 0x17
        /*001a*/ 	.short	(.L_417 - .L_416)
.L_416:
        /*001c*/ 	.word	0x00000000
        /*0020*/ 	.short	0x0007
        /*0022*/ 	.short	0x002c
        /*0024*/ 	.byte	0x00, 0xf0, 0x11, 0x00


	//----- nvinfo : EIATTR_KPARAM_INFO
	.align		4
.L_417:
        /*0028*/ 	.byte	0x04, 0x17
        /*002a*/ 	.short	(.L_419 - .L_418)
.L_418:
        /*002c*/ 	.word	0x00000000
        /*0030*/ 	.short	0x0006
        /*0032*/ 	.short	0x0028
        /*0034*/ 	.byte	0x00, 0xf0, 0x11, 0x00


	//----- nvinfo : EIATTR_KPARAM_INFO
	.align		4
.L_419:
        /*0038*/ 	.byte	0x04, 0x17
        /*003a*/ 	.short	(.L_421 - .L_420)
.L_420:
        /*003c*/ 	.word	0x00000000
        /*0040*/ 	.short	0x0005
        /*0042*/ 	.short	0x0024
        /*0044*/ 	.byte	0x00, 0xf0, 0x11, 0x00


	//----- nvinfo : EIATTR_KPARAM_INFO
	.align		4
.L_421:
        /*0048*/ 	.byte	0x04, 0x17
        /*004a*/ 	.short	(.L_423 - .L_422)
.L_422:
        /*004c*/ 	.word	0x00000000
        /*0050*/ 	.short	0x0004
        /*0052*/ 	.short	0x0020
        /*0054*/ 	.byte	0x00, 0xf0, 0x11, 0x00


	//----- nvinfo : EIATTR_KPARAM_INFO
	.align		4
.L_423:
        /*0058*/ 	.byte	0x04, 0x17
        /*005a*/ 	.short	(.L_425 - .L_424)
.L_424:
        /*005c*/ 	.word	0x00000000
        /*0060*/ 	.short	0x0003
        /*0062*/ 	.short	0x0018
        /*0064*/ 	.byte	0x00, 0xf0, 0x21, 0x00


	//----- nvinfo : EIATTR_KPARAM_INFO
	.align		4
.L_425:
        /*0068*/ 	.byte	0x04, 0x17
        /*006a*/ 	.short	(.L_427 - .L_426)
.L_426:
        /*006c*/ 	.word	0x00000000
        /*0070*/ 	.short	0x0002
        /*0072*/ 	.short	0x0010
        /*0074*/ 	.byte	0x00, 0xf0, 0x21, 0x00


	//----- nvinfo : EIATTR_KPARAM_INFO
	.align		4
.L_427:
        /*0078*/ 	.byte	0x04, 0x17
        /*007a*/ 	.short	(.L_429 - .L_428)
.L_428:
        /*007c*/ 	.word	0x00000000
        /*0080*/ 	.short	0x0001
        /*0082*/ 	.short	0x0008
        /*0084*/ 	.byte	0x00, 0xf0, 0x21, 0x00


	//----- nvinfo : EIATTR_KPARAM_INFO
	.align		4
.L_429:
        /*0088*/ 	.byte	0x04, 0x17
        /*008a*/ 	.short	(.L_431 - .L_430)
.L_430:
        /*008c*/ 	.word	0x00000000
        /*0090*/ 	.short	0x0000
        /*0092*/ 	.short	0x0000
        /*0094*/ 	.byte	0x00, 0xf0, 0x21, 0x00


	//----- nvinfo : EIATTR_SPARSE_MMA_MASK
	.align		4
.L_431:
        /*0098*/ 	.byte	0x03, 0x50
        /*009a*/ 	.short	0x0000


	//----- nvinfo : EIATTR_MAXREG_COUNT
	.align		4
        /*009c*/ 	.byte	0x03, 0x1b
        /*009e*/ 	.short	0x00ff


	//----- nvinfo : EIATTR_NUM_BARRIERS
	.align		4
        /*00a0*/ 	.byte	0x02, 0x4c
        /*00a2*/ 	.byte	0x01
	.zero		1


	//----- nvinfo : EIATTR_MERCURY_ISA_VERSION
	.align		4
        /*00a4*/ 	.byte	0x03, 0x5f
        /*00a6*/ 	.short	0x0101


	//----- nvinfo : EIATTR_COOP_GROUP_MASK_REGIDS
	.align		4
        /*00a8*/ 	.byte	0x04, 0x29
        /*00aa*/ 	.short	(.L_433 - .L_432)


	//   ....[0]....
.L_432:
        /*00ac*/ 	.word	0xffffffff


	//   ....[1]....
        /*00b0*/ 	.word	0xffffffff


	//   ....[2]....
        /*00b4*/ 	.word	0xffffffff


	//   ....[3]....
        /*00b8*/ 	.word	0xffffffff


	//----- nvinfo : EIATTR_COOP_GROUP_INSTR_OFFSETS
	.align		4
.L_433:
        /*00bc*/ 	.byte	0x04, 0x28
        /*00be*/ 	.short	(.L_435 - .L_434)


	//   ....[0]....
.L_434:
        /*00c0*/ 	.word	0x00000790


	//   ....[1]....
        /*00c4*/ 	.word	0x000008c0


	//   ....[2]....
        /*00c8*/ 	.word	0x00000ce0


	//   ....[3]....
        /*00cc*/ 	.word	0x00000dd0


	//----- nvinfo : EIATTR_EXIT_INSTR_OFFSETS
	.align		4
.L_435:
        /*00d0*/ 	.byte	0x04, 0x1c
        /*00d2*/ 	.short	(.L_437 - .L_436)


	//   ....[0]....
.L_436:
        /*00d4*/ 	.word	0x00000ed0


	//   ....[1]....
        /*00d8*/ 	.word	0x000010d0


	//   ....[2]....
        /*00dc*/ 	.word	0x000011e0


	//   ....[3]....
        /*00e0*/ 	.word	0x000012e0


	//   ....[4]....
        /*00e4*/ 	.word	0x00001300


	//   ....[5]....
        /*00e8*/ 	.word	0x000014b0


	//   ....[6]....
        /*00ec*/ 	.word	0x00001570


	//   ....[7]....
        /*00f0*/ 	.word	0x000016a0


	//   ....[8]....
        /*00f4*/ 	.word	0x00001790


	//   ....[9]....
        /*00f8*/ 	.word	0x00001870


	//   ....[10]....
        /*00fc*/ 	.word	0x00001890


	//   ....[11]....
        /*0100*/ 	.word	0x00001a00


	//   ....[12]....
        /*0104*/ 	.word	0x00001a80


	//   ....[13]....
        /*0108*/ 	.word	0x00001b90


	//   ....[14]....
        /*010c*/ 	.word	0x00001c60


	//   ....[15]....
        /*0110*/ 	.word	0x00001d20


	//   ....[16]....
        /*0114*/ 	.word	0x00001d40


	//   ....[17]....
        /*0118*/ 	.word	0x00001e90


	//----- nvinfo : EIATTR_CRS_STACK_SIZE
	.align		4
.L_437:
        /*011c*/ 	.byte	0x04, 0x1e
        /*011e*/ 	.short	(.L_439 - .L_438)
.L_438:
        /*0120*/ 	.word	0x00000000


	//----- nvinfo : EIATTR_CBANK_PARAM_SIZE
	.align		4
.L_439:
        /*0124*/ 	.byte	0x03, 0x19
        /*0126*/ 	.short	0x0031


	//----- nvinfo : EIATTR_PARAM_CBANK
	.align		4
        /*0128*/ 	.byte	0x04, 0x0a
        /*012a*/ 	.short	(.L_441 - .L_440)
	.align		4
.L_440:
        /*012c*/ 	.word	index@(.nv.constant0._Z17layer_norm_kernelILi7EEvPK6__halfS2_S2_PS0_ffiib)
        /*0130*/ 	.short	0x0210
        /*0132*/ 	.short	0x0031


	//----- nvinfo : EIATTR_SW_WAR
	.align		4
.L_441:
        /*0134*/ 	.byte	0x04, 0x36
        /*0136*/ 	.short	(.L_443 - .L_442)
.L_442:
        /*0138*/ 	.word	0x00000008
.L_443:


//--------------------- .nv.info._Z17layer_norm_kernelILi6EEvPK6__halfS2_S2_PS0_ffiib --------------------------
	.section	.nv.info._Z17layer_norm_kernelILi6EEvPK6__halfS2_S2_PS0_ffiib,"",@"SHT_CUDA_INFO"
	.sectionflags	@""
	.align	4


	//----- nvinfo : EIATTR_CUDA_API_VERSION
	.align		4
        /*0000*/ 	.byte	0x04, 0x37
        /*0002*/ 	.short	(.L_445 - .L_444)
.L_444:
        /*0004*/ 	.word	0x00000082


	//----- nvinfo : EIATTR_KPARAM_INFO
	.align		4
.L_445:
        /*0008*/ 	.byte	0x04, 0x17
        /*000a*/ 	.short	(.L_447 - .L_446)
.L_446:
        /*000c*/ 	.word	0x00000000
        /*0010*/ 	.short	0x0008
        /*0012*/ 	.short	0x0030
        /*0014*/ 	.byte	0x00, 0xf0, 0x05, 0x00


	//----- nvinfo : EIATTR_KPARAM_INFO
	.align		4
.L_447:
        /*0018*/ 	.byte	0x04, 0x17
        /*001a*/ 	.short	(.L_449 - .L_448)
.L_448:
        /*001c*/ 	.word	0x00000000
        /*0020*/ 	.short	0x0007
        /*0022*/ 	.short	0x002c
        /*0024*/ 	.byte	0x00, 0xf0, 0x11, 0x00


	//----- nvinfo : EIATTR_KPARAM_INFO
	.align		4
.L_449:
        /*0028*/ 	.byte	0x04, 0x17
        /*002a*/ 	.short	(.L_451 - .L_450)
.L_450:
        /*002c*/ 	.word	0x00000000
        /*0030*/ 	.short	0x0006
        /*0032*/ 	.short	0x0028
        /*0034*/ 	.byte	0x00, 0xf0, 0x11, 0x00


	//----- nvinfo : EIATTR_KPARAM_INFO
	.align		4
.L_451:
        /*0038*/ 	.byte	0x04, 0x17
        /*003a*/ 	.short	(.L_453 - .L_452)
.L_452:
        /*003c*/ 	.word	0x00000000
        /*0040*/ 	.short	0x0005
        /*0042*/ 	.short	0x0024
        /*0044*/ 	.byte	0x00, 0xf0, 0x11, 0x00


	//----- nvinfo : EIATTR_KPARAM_INFO
	.align		4
.L_453:
        /*0048*/ 	.byte	0x04, 0x17
        /*004a*/ 	.short	(.L_455 - .L_454)
.L_454:
        /*004c*/ 	.word	0x00000000
        /*0050*/ 	.short	0x0004
        /*0052*/ 	.short	0x0020
        /*0054*/ 	.byte	0x00, 0xf0, 0x11, 0x00


	//----- nvinfo : EIATTR_KPARAM_INFO
	.align		4
.L_455:
        /*0058*/ 	.byte	0x04, 0x17
        /*005a*/ 	.short	(.L_457 - .L_456)
.L_456:
        /*005c*/ 	.word	0x00000000
        /*0060*/ 	.short	0x0003
        /*0062*/ 	.short	0x0018
        /*0064*/ 	.byte	0x00, 0xf0, 0x21, 0x00


	//----- nvinfo : EIATTR_KPARAM_INFO
	.align		4
.L_457:
        /*0068*/ 	.byte	0x04, 0x17
        /*006a*/ 	.short	(.L_459 - .L_458)
.L_458:
        /*006c*/ 	.word	0x00000000
        /*0070*/ 	.short	0x0002
        /*0072*/ 	.short	0x0010
        /*0074*/ 	.byte	0x00, 0xf0, 0x21, 0x00


	//----- nvinfo : EIATTR_KPARAM_INFO
	.align		4
.L_459:
        /*0078*/ 	.byte	0x04, 0x17
        /*007a*/ 	.short	(.L_461 - .L_460)
.L_460:
        /*007c*/ 	.word	0x00000000
        /*0080*/ 	.short	0x0001
        /*0082*/ 	.short	0x0008
        /*0084*/ 	.byte	0x00, 0xf0, 0x21, 0x00


	//----- nvinfo : EIATTR_KPARAM_INFO
	.align		4
.L_461:
        /*0088*/ 	.byte	0x04, 0x17
        /*008a*/ 	.short	(.L_463 - .L_462)
.L_462:
        /*008c*/ 	.word	0x00000000
        /*0090*/ 	.short	0x0000
        /*0092*/ 	.short	0x0000
        /*0094*/ 	.byte	0x00, 0xf0, 0x21, 0x00


	//----- nvinfo : EIATTR_SPARSE_MMA_MASK
	.align		4
.L_463:
        /*0098*/ 	.byte	0x03, 0x50
        /*009a*/ 	.short	0x0000


	//----- nvinfo : EIATTR_MAXREG_COUNT
	.align		4
        /*009c*/ 	.byte	0x03, 0x1b
        /*009e*/ 	.short	0x00ff


	//----- nvinfo : EIATTR_NUM_BARRIERS
	.align		4
        /*00a0*/ 	.byte	0x02, 0x4c
        /*00a2*/ 	.byte	0x01
	.zero		1


	//----- nvinfo : EIATTR_MERCURY_ISA_VERSION
	.align		4
        /*00a4*/ 	.byte	0x03, 0x5f
        /*00a6*/ 	.short	0x0101


	//----- nvinfo : EIATTR_COOP_GROUP_MASK_REGIDS
	.align		4
        /*00a8*/ 	.byte	0x04, 0x29
        /*00aa*/ 	.short	(.L_465 - .L_464)


	//   ....[0]....
.L_464:
        /*00ac*/ 	.word	0xffffffff


	//   ....[1]....
        /*00b0*/ 	.word	0xffffffff


	//   ....[2]....
        /*00b4*/ 	.word	0xffffffff


	//   ....[3]....
        /*00b8*/ 	.word	0xffffffff


	//----- nvinfo : EIATTR_COOP_GROUP_INSTR_OFFSETS
	.align		4
.L_465:
        /*00bc*/ 	.byte	0x04, 0x28
        /*00be*/ 	.short	(.L_467 - .L_466)


	//   ....[0]....
.L_466:
        /*00c0*/ 	.word	0x000006c0


	//   ....[1]....
        /*00c4*/ 	.word	0x000007f0


	//   ....[2]....
        /*00c8*/ 	.word	0x00000b80


	//   ....[3]....
        /*00cc*/ 	.word	0x00000c20


	//----- nvinfo : EIATTR_EXIT_INSTR_OFFSETS
	.align		4
.L_467:
        /*00d0*/ 	.byte	0x04, 0x1c
        /*00d2*/ 	.short	(.L_469 - .L_468)


	//   ....[0]....
.L_468:
        /*00d4*/ 	.word	0x00000d10


	//   ....[1]....
        /*00d8*/ 	.word	0x00000f10


	//   ....[2]....
        /*00dc*/ 	.word	0x00001000


	//   ....[3]....
        /*00e0*/ 	.word	0x00001030


	//   ....[4]....
        /*00e4*/ 	.word	0x00001130


	//   ....[5]....
        /*00e8*/ 	.word	0x000012d0


	//   ....[6]....
        /*00ec*/ 	.word	0x00001390


	//   ....[7]....
        /*00f0*/ 	.word	0x000014e0


	//   ....[8]....
        /*00f4*/ 	.word	0x000015b0


	//   ....[9]....
        /*00f8*/ 	.word	0x000015e0


	//   ....[10]....
        /*00fc*/ 	.word	0x000016c0


	//   ....[11]....
        /*0100*/ 	.word	0x00001820


	//   ....[12]....
        /*0104*/ 	.word	0x000018a0


	//   ....[13]....
        /*0108*/ 	.word	0x000019d0


	//   ....[14]....
        /*010c*/ 	.word	0x00001a80


	//   ....[15]....
        /*0110*/ 	.word	0x00001ab0


	//   ....[16]....
        /*0114*/ 	.word	0x00001b70


	//   ....[17]....
        /*0118*/ 	.word	0x00001cb0


	//----- nvinfo : EIATTR_CRS_STACK_SIZE
	.align		4
.L_469:
        /*011c*/ 	.byte	0x04, 0x1e
        /*011e*/ 	.short	(.L_471 - .L_470)
.L_470:
        /*0120*/ 	.word	0x00000000


	//----- nvinfo : EIATTR_CBANK_PARAM_SIZE
	.align		4
.L_471:
        /*0124*/ 	.byte	0x03, 0x19
        /*0126*/ 	.short	0x0031


	//----- nvinfo : EIATTR_PARAM_CBANK
	.align		4
        /*0128*/ 	.byte	0x04, 0x0a
        /*012a*/ 	.short	(.L_473 - .L_472)
	.align		4
.L_472:
        /*012c*/ 	.word	index@(.nv.constant0._Z17layer_norm_kernelILi6EEvPK6__halfS2_S2_PS0_ffiib)
        /*0130*/ 	.short	0x0210
        /*0132*/ 	.short	0x0031


	//----- nvinfo : EIATTR_SW_WAR
	.align		4
.L_473:
        /*0134*/ 	.byte	0x04, 0x36
        /*0136*/ 	.short	(.L_475 - .L_474)
.L_474:
        /*0138*/ 	.word	0x00000008
.L_475:


//--------------------- .nv.info._Z17layer_norm_kernelILi5EEvPK6__halfS2_S2_PS0_ffiib --------------------------
	.section	.nv.info._Z17layer_norm_kernelILi5EEvPK6__halfS2_S2_PS0_ffiib,"",@"SHT_CUDA_INFO"
	.sectionflags	@""
	.align	4


	//----- nvinfo : EIATTR_CUDA_API_VERSION
	.align		4
        /*0000*/ 	.byte	0x04, 0x37
        /*0002*/ 	.short	(.L_477 - .L_476)
.L_476:
        /*0004*/ 	.word	0x00000082


	//----- nvinfo : EIATTR_KPARAM_INFO
	.align		4
.L_477:
        /*0008*/ 	.byte	0x04, 0x17
        /*000a*/ 	.short	(.L_479 - .L_478)
.L_478:
        /*000c*/ 	.word	0x00000000
        /*0010*/ 	.short	0x0008
        /*0012*/ 	.short	0x0030
        /*0014*/ 	.byte	0x00, 0xf0, 0x05, 0x00


	//----- nvinfo : EIATTR_KPARAM_INFO
	.align		4
.L_479:
        /*0018*/ 	.byte	0x04, 0x17
        /*001a*/ 	.short	(.L_481 - .L_480)
.L_480:
        /*001c*/ 	.word	0x00000000
        /*0020*/ 	.short	0x0007
        /*0022*/ 	.short	0x002c
        /*0024*/ 	.byte	0x00, 0xf0, 0x11, 0x00


	//----- nvinfo : EIATTR_KPARAM_INFO
	.align		4
.L_481:
        /*0028*/ 	.byte	0x04, 0x17
        /*002a*/ 	.short	(.L_483 - .L_482)
.L_482:
        /*002c*/ 	.word	0x00000000
        /*0030*/ 	.short	0x0006
        /*0032*/ 	.short	0x0028
        /*0034*/ 	.byte	0x00, 0xf0, 0x11, 0x00


	//----- nvinfo : EIATTR_KPARAM_INFO
	.align		4
.L_483:
        /*0038*/ 	.byte	0x04, 0x17
        /*003a*/ 	.short	(.L_485 - .L_484)
.L_484:
        /*003c*/ 	.word	0x00000000
        /*0040*/ 	.short	0x0005
        /*0042*/ 	.short	0x0024
        /*0044*/ 	.byte	0x00, 0xf0, 0x11, 0x00


	//----- nvinfo : EIATTR_KPARAM_INFO
	.align		4
.L_485:
        /*0048*/ 	.byte	0x04, 0x17
        /*004a*/ 	.short	(.L_487 - .L_486)
.L_486:
        /*004c*/ 	.word	0x00000000
        /*0050*/ 	.short	0x0004
        /*0052*/ 	.short	0x0020
        /*0054*/ 	.byte	0x00, 0xf0, 0x11, 0x00


	//----- nvinfo : EIATTR_KPARAM_INFO
	.align		4
.L_487:
        /*0058*/ 	.byte	0x04, 0x17
        /*005a*/ 	.short	(.L_489 - .L_488)
.L_488:
        /*005c*/ 	.word	0x00000000
        /*0060*/ 	.short	0x0003
        /*0062*/ 	.short	0x0018
        /*0064*/ 	.byte	0x00, 0xf0, 0x21, 0x00


	//----- nvinfo : EIATTR_KPARAM_INFO
	.align		4
.L_489:
        /*0068*/ 	.byte	0x04, 0x17
        /*006a*/ 	.short	(.L_491 - .L_490)
.L_490:
        /*006c*/ 	.word	0x00000000
        /*0070*/ 	.short	0x0002
        /*0072*/ 	.short	0x0010
        /*0074*/ 	.byte	0x00, 0xf0, 0x21, 0x00


	//----- nvinfo : EIATTR_KPARAM_INFO
	.align		4
.L_491:
        /*0078*/ 	.byte	0x04, 0x17
        /*007a*/ 	.short	(.L_493 - .L_492)
.L_492:
        /*007c*/ 	.word	0x00000000
        /*0080*/ 	.short	0x0001
        /*0082*/ 	.short	0x0008
        /*0084*/ 	.byte	0x00, 0xf0, 0x21, 0x00


	//----- nvinfo : EIATTR_KPARAM_INFO
	.align		4
.L_493:
        /*0088*/ 	.byte	0x04, 0x17
        /*008a*/ 	.short	(.L_495 - .L_494)
.L_494:
        /*008c*/ 	.word	0x00000000
        /*0090*/ 	.short	0x0000
        /*0092*/ 	.short	0x0000
        /*0094*/ 	.byte	0x00, 0xf0, 0x21, 0x00


	//----- nvinfo : EIATTR_SPARSE_MMA_MASK
	.align		4
.L_495:
        /*0098*/ 	.byte	0x03, 0x50
        /*009a*/ 	.short	0x0000


	//----- nvinfo : EIATTR_MAXREG_COUNT
	.align		4
        /*009c*/ 	.byte	0x03, 0x1b
        /*009e*/ 	.short	0x00ff


	//----- nvinfo : EIATTR_NUM_BARRIERS
	.align		4
        /*00a0*/ 	.byte	0x02, 0x4c
        /*00a2*/ 	.byte	0x01
	.zero		1


	//----- nvinfo : EIATTR_MERCURY_ISA_VERSION
	.align		4
        /*00a4*/ 	.byte	0x03, 0x5f
        /*00a6*/ 	.short	0x0101


	//----- nvinfo : EIATTR_COOP_GROUP_MASK_REGIDS
	.align		4
        /*00a8*/ 	.byte	0x04, 0x29
        /*00aa*/ 	.short	(.L_497 - .L_496)


	//   ....[0]....
.L_496:
        /*00ac*/ 	.word	0xffffffff


	//   ....[1]....
        /*00b0*/ 	.word	0xffffffff


	//   ....[2]....
        /*00b4*/ 	.word	0xffffffff


	//   ....[3]....
        /*00b8*/ 	.word	0xffffffff


	//----- nvinfo : EIATTR_COOP_GROUP_INSTR_OFFSETS
	.align		4
.L_497:
        /*00bc*/ 	.byte	0x04, 0x28
        /*00be*/ 	.short	(.L_499 - .L_498)


	//   ....[0]....
.L_498:
        /*00c0*/ 	.word	0x00000600


	//   ....[1]....
        /*00c4*/ 	.word	0x00000720


	//   ....[2]....
        /*00c8*/ 	.word	0x00000a20


	//   ....[3]....
        /*00cc*/ 	.word	0x00000ad0


	//----- nvinfo : EIATTR_EXIT_INSTR_OFFSETS
	.align		4
.L_499:
        /*00d0*/ 	.byte	0x04, 0x1c
        /*00d2*/ 	.short	(.L_501 - .L_500)


	//   ....[0]....
.L_500:
        /*00d4*/ 	.word	0x00000bb0


	//   ....[1]....
        /*00d8*/ 	.word	0x00000da0


	//   ....[2]....
        /*00dc*/ 	.word	0x00000dd0


	//   ....[3]....
        /*00e0*/ 	.word	0x00000ee0


	//   ....[4]....
        /*00e4*/ 	.word	0x00000fe0


	//   ....[5]....
        /*00e8*/ 	.word	0x00001190


	//   ....[6]....
        /*00ec*/ 	.word	0x00001250


	//   ....[7]....
        /*00f0*/ 	.word	0x00001370


	//   ....[8]....
        /*00f4*/ 	.word	0x000013a0


	//   ....[9]....
        /*00f8*/ 	.word	0x00001490


	//   ....[10]....
        /*00fc*/ 	.word	0x00001570


	//   ....[11]....
        /*0100*/ 	.word	0x000016e0


	//   ....[12]....
        /*0104*/ 	.word	0x00001760


	//   ....[13]....
        /*0108*/ 	.word	0x00001860


	//   ....[14]....
        /*010c*/ 	.word	0x00001890


	//   ....[15]....
        /*0110*/ 	.word	0x00001960


	//   ....[16]....
        /*0114*/ 	.word	0x00001a20


	//   ....[17]....
        /*0118*/ 	.word	0x00001b70


	//----- nvinfo : EIATTR_CRS_STACK_SIZE
	.align		4
.L_501:
        /*011c*/ 	.byte	0x04, 0x1e
        /*011e*/ 	.short	(.L_503 - .L_502)
.L_502:
        /*0120*/ 	.word	0x00000000


	//----- nvinfo : EIATTR_CBANK_PARAM_SIZE
	.align		4
.L_503:
        /*0124*/ 	.byte	0x03, 0x19
        /*0126*/ 	.short	0x0031


	//----- nvinfo : EIATTR_PARAM_CBANK
	.align		4
        /*0128*/ 	.byte	0x04, 0x0a
        /*012a*/ 	.short	(.L_505 - .L_504)
	.align		4
.L_504:
        /*012c*/ 	.word	index@(.nv.constant0._Z17layer_norm_kernelILi5EEvPK6__halfS2_S2_PS0_ffiib)
        /*0130*/ 	.short	0x0210
        /*0132*/ 	.short	0x0031


	//----- nvinfo : EIATTR_SW_WAR
	.align		4
.L_505:
        /*0134*/ 	.byte	0x04, 0x36
        /*0136*/ 	.short	(.L_507 - .L_506)
.L_506:
        /*0138*/ 	.word	0x00000008
.L_507:


//--------------------- .nv.info._Z17layer_norm_kernelILi4EEvPK6__halfS2_S2_PS0_ffiib --------------------------
	.section	.nv.info._Z17layer_norm_kernelILi4EEvPK6__halfS2_S2_PS0_ffiib,"",@"SHT_CUDA_INFO"
	.sectionflags	@""
	.align	4


	//----- nvinfo : EIATTR_CUDA_API_VERSION
	.align		4
        /*0000*/ 	.byte	0x04, 0x37
        /*0002*/ 	.short	(.L_509 - .L_508)
.L_508:
        /*0004*/ 	.word	0x00000082


	//----- nvinfo : EIATTR_KPARAM_INFO
	.align		4
.L_509:
        /*0008*/ 	.byte	0x04, 0x17
        /*000a*/ 	.short	(.L_511 - .L_510)
.L_510:
        /*000c*/ 	.word	0x00000000
        /*0010*/ 	.short	0x0008
        /*0012*/ 	.short	0x0030
        /*0014*/ 	.byte	0x00, 0xf0, 0x05, 0x00


	//----- nvinfo : EIATTR_KPARAM_INFO
	.align		4
.L_511:
        /*0018*/ 	.byte	0x04, 0x17
        /*001a*/ 	.short	(.L_513 - .L_512)
.L_512:
        /*001c*/ 	.word	0x00000000
        /*0020*/ 	.short	0x0007
        /*0022*/ 	.short	0x002c
        /*0024*/ 	.byte	0x00, 0xf0, 0x11, 0x00


	//----- nvinfo : EIATTR_KPARAM_INFO
	.align		4
.L_513:
        /*0028*/ 	.byte	0x04, 0x17
        /*002a*/ 	.short	(.L_515 - .L_514)
.L_514:
        /*002c*/ 	.word	0x00000000
        /*0030*/ 	.short	0x0006
        /*0032*/ 	.short	0x0028
        /*0034*/ 	.byte	0x00, 0xf0, 0x11, 0x00


	//----- nvinfo : EIATTR_KPARAM_INFO
	.align		4
.L_515:
        /*0038*/ 	.byte	0x04, 0x17
        /*003a*/ 	.short	(.L_517 - .L_516)
.L_516:
        /*003c*/ 	.word	0x00000000
        /*0040*/ 	.short	0x0005
        /*0042*/ 	.short	0x0024
        /*0044*/ 	.byte	0x00, 0xf0, 0x11, 0x00


	//----- nvinfo : EIATTR_KPARAM_INFO
	.align		4
.L_517:
        /*0048*/ 	.byte	0x04, 0x17
        /*004a*/ 	.short	(.L_519 - .L_518)
.L_518:
        /*004c*/ 	.word	0x00000000
        /*0050*/ 	.short	0x0004
        /*0052*/ 	.short	0x0020
        /*0054*/ 	.byte	0x00, 0xf0, 0x11, 0x00


	//----- nvinfo : EIATTR_KPARAM_INFO
	.align		4
.L_519:
        /*0058*/ 	.byte	0x04, 0x17
        /*005a*/ 	.short	(.L_521 - .L_520)
.L_520:
        /*005c*/ 	.word	0x00000000
        /*0060*/ 	.short	0x0003
        /*0062*/ 	.short	0x0018
        /*0064*/ 	.byte	0x00, 0xf0, 0x21, 0x00


	//----- nvinfo : EIATTR_KPARAM_INFO
	.align		4
.L_521:
        /*0068*/ 	.byte	0x04, 0x17
        /*006a*/ 	.short	(.L_523 - .L_522)
.L_522:
        /*006c*/ 	.word	0x00000000
        /*0070*/ 	.short	0x0002
        /*0072*/ 	.short	0x0010
        /*0074*/ 	.byte	0x00, 0xf0, 0x21, 0x00


	//----- nvinfo : EIATTR_KPARAM_INFO
	.align		4
.L_523:
        /*0078*/ 	.byte	0x04, 0x17
        /*007a*/ 	.short	(.L_525 - .L_524)
.L_524:
        /*007c*/ 	.word	0x00000000
        /*0080*/ 	.short	0x0001
        /*0082*/ 	.short	0x0008
        /*0084*/ 	.byte	0x00, 0xf0, 0x21, 0x00


	//----- nvinfo : EIATTR_KPARAM_INFO
	.align		4
.L_525:
        /*0088*/ 	.byte	0x04, 0x17
        /*008a*/ 	.short	(.L_527 - .L_526)
.L_526:
        /*008c*/ 	.word	0x00000000
        /*0090*/ 	.short	0x0000
        /*0092*/ 	.short	0x0000
        /*0094*/ 	.byte	0x00, 0xf0, 0x21, 0x00


	//----- nvinfo : EIATTR_SPARSE_MMA_MASK
	.align		4
.L_527:
        /*0098*/ 	.byte	0x03, 0x50
        /*009a*/ 	.short	0x0000


	//----- nvinfo : EIATTR_MAXREG_COUNT
	.align		4
        /*009c*/ 	.byte	0x03, 0x1b
        /*009e*/ 	.short	0x00ff


	//----- nvinfo : EIATTR_NUM_BARRIERS
	.align		4
        /*00a0*/ 	.byte	0x02, 0x4c
        /*00a2*/ 	.byte	0x01
	.zero		1


	//----- nvinfo : EIATTR_MERCURY_ISA_VERSION
	.align		4
        /*00a4*/ 	.byte	0x03, 0x5f
        /*00a6*/ 	.short	0x0101


	//----- nvinfo : EIATTR_COOP_GROUP_MASK_REGIDS
	.align		4
        /*00a8*/ 	.byte	0x04, 0x29
        /*00aa*/ 	.short	(.L_529 - .L_528)


	//   ....[0]....
.L_528:
        /*00ac*/ 	.word	0xffffffff


	//   ....[1]....
        /*00b0*/ 	.word	0xffffffff


	//   ....[2]....
        /*00b4*/ 	.word	0xffffffff


	//   ....[3]....
        /*00b8*/ 	.word	0xffffffff


	//----- nvinfo : EIATTR_COOP_GROUP_INSTR_OFFSETS
	.align		4
.L_529:
        /*00bc*/ 	.byte	0x04, 0x28
        /*00be*/ 	.short	(.L_531 - .L_530)


	//   ....[0]....
.L_530:
        /*00c0*/ 	.word	0x00000470


	//   ....[1]....
        /*00c4*/ 	.word	0x00000590


	//   ....[2]....
        /*00c8*/ 	.word	0x000007e0


	//   ....[3]....
        /*00cc*/ 	.word	0x00000880


	//----- nvinfo : EIATTR_EXIT_INSTR_OFFSETS
	.align		4
.L_531:
        /*00d0*/ 	.byte	0x04, 0x1c
        /*00d2*/ 	.short	(.L_533 - .L_532)


	//   ....[0]....
.L_532:
        /*00d4*/ 	.word	0x000009a0


	//   ....[1]....
        /*00d8*/ 	.word	0x00000af0


	//   ....[2]....
        /*00dc*/ 	.word	0x00000bf0


	//   ....[3]....
        /*00e0*/ 	.word	0x00000cf0


	//   ....[4]....
        /*00e4*/ 	.word	0x00000dd0


	//   ....[5]....
        /*00e8*/ 	.word	0x00000e20


	//   ....[6]....
        /*00ec*/ 	.word	0x00000f00


	//   ....[7]....
        /*00f0*/ 	.word	0x00000fe0


	//   ....[8]....
        /*00f4*/ 	.word	0x000010c0


	//   ....[9]....
        /*00f8*/ 	.word	0x00001180


	//   ....[10]....
        /*00fc*/ 	.word	0x00001190


	//   ....[11]....
        /*0100*/ 	.word	0x00001250


	//   ....[12]....
        /*0104*/ 	.word	0x00001310


	//   ....[13]....
        /*0108*/ 	.word	0x000013d0


	//   ....[14]....
        /*010c*/ 	.word	0x00001470


	//----- nvinfo : EIATTR_CRS_STACK_SIZE
	.align		4
.L_533:
        /*0110*/ 	.byte	0x04, 0x1e
        /*0112*/ 	.short	(.L_535 - .L_534)
.L_534:
        /*0114*/ 	.word	0x00000000


	//----- nvinfo : EIATTR_CBANK_PARAM_SIZE
	.align		4
.L_535:
        /*0118*/ 	.byte	0x03, 0x19
        /*011a*/ 	.short	0x0031


	//----- nvinfo : EIATTR_PARAM_CBANK
	.align		4
        /*011c*/ 	.byte	0x04, 0x0a
        /*011e*/ 	.short	(.L_537 - .L_536)
	.align		4
.L_536:
        /*0120*/ 	.word	index@(.nv.constant0._Z17layer_norm_kernelILi4EEvPK6__halfS2_S2_PS0_ffiib)
        /*0124*/ 	.short	0x0210
        /*0126*/ 	.short	0x0031


	//----- nvinfo : EIATTR_SW_WAR
	.align		4
.L_537:
        /*0128*/ 	.byte	0x04, 0x36
        /*012a*/ 	.short	(.L_539 - .L_538)
.L_538:
        /*012c*/ 	.word	0x00000008
.L_539:


//--------------------- .nv.info._Z17layer_norm_kernelILi3EEvPK6__halfS2_S2_PS0_ffiib --------------------------
	.section	.nv.info._Z17layer_norm_kernelILi3EEvPK6__halfS2_S2_PS0_ffiib,"",@"SHT_CUDA_INFO"
	.sectionflags	@""
	.align	4


	//----- nvinfo : EIATTR_CUDA_API_VERSION
	.align		4
        /*0000*/ 	.byte	0x04, 0x37
        /*0002*/ 	.short	(.L_541 - .L_540)
.L_540:
        /*0004*/ 	.word	0x00000082


	//----- nvinfo : EIATTR_KPARAM_INFO
	.align		4
.L_541:
        /*0008*/ 	.byte	0x04, 0x17
        /*000a*/ 	.short	(.L_543 - .L_542)
.L_542:
        /*000c*/ 	.word	0x00000000
        /*0010*/ 	.short	0x0008
        /*0012*/ 	.short	0x0030
        /*0014*/ 	.byte	0x00, 0xf0, 0x05, 0x00


	//----- nvinfo : EIATTR_KPARAM_INFO
	.align		4
.L_543:
        /*0018*/ 	.byte	0x04, 0x17
        /*001a*/ 	.short	(.L_545 - .L_544)
.L_544:
        /*001c*/ 	.word	0x00000000
        /*0020*/ 	.short	0x0007
        /*0022*/ 	.short	0x002c
        /*0024*/ 	.byte	0x00, 0xf0, 0x11, 0x00


	//----- nvinfo : EIATTR_KPARAM_INFO
	.align		4
.L_545:
        /*0028*/ 	.byte	0x04, 0x17
        /*002a*/ 	.short	(.L_547 - .L_546)
.L_546:
        /*002c*/ 	.word	0x00000000
        /*0030*/ 	.short	0x0006
        /*0032*/ 	.short	0x0028
        /*0034*/ 	.byte	0x00, 0xf0, 0x11, 0x00


	//----- nvinfo : EIATTR_KPARAM_INFO
	.align		4
.L_547:
        /*0038*/ 	.byte	0x04, 0x17
        /*003a*/ 	.short	(.L_549 - .L_548)
.L_548:
        /*003c*/ 	.word	0x00000000
        /*0040*/ 	.short	0x0005
        /*0042*/ 	.short	0x0024
        /*0044*/ 	.byte	0x00, 0xf0, 0x11, 0x00


	//----- nvinfo : EIATTR_KPARAM_INFO
	.align		4
.L_549:
        /*0048*/ 	.byte	0x04, 0x17
        /*004a*/ 	.short	(.L_551 - .L_550)
.L_550:
        /*004c*/ 	.word	0x00000000
        /*0050*/ 	.short	0x0004
        /*0052*/ 	.short	0x0020
        /*0054*/ 	.byte	0x00, 0xf0, 0x11, 0x00


	//----- nvinfo : EIATTR_KPARAM_INFO
	.align		4
.L_551:
        /*0058*/ 	.byte	0x04, 0x17
        /*005a*/ 	.short	(.L_553 - .L_552)
.L_552:
        /*005c*/ 	.word	0x00000000
        /*0060*/ 	.short	0x0003
        /*0062*/ 	.short	0x0018
        /*0064*/ 	.byte	0x00, 0xf0, 0x21, 0x00


	//----- nvinfo : EIATTR_KPARAM_INFO
	.align		4
.L_553:
        /*0068*/ 	.byte	0x04, 0x17
        /*006a*/ 	.short	(.L_555 - .L_554)
.L_554:
        /*006c*/ 	.word	0x00000000
        /*0070*/ 	.short	0x0002
        /*0072*/ 	.short	0x0010
        /*0074*/ 	.byte	0x00, 0xf0, 0x21, 0x00


	//----- nvinfo : EIATTR_KPARAM_INFO
	.align		4
.L_555:
        /*0078*/ 	.byte	0x04, 0x17
        /*007a*/ 	.short	(.L_557 - .L_556)
.L_556:
        /*007c*/ 	.word	0x00000000
        /*0080*/ 	.short	0x0001
        /*0082*/ 	.short	0x0008
        /*0084*/ 	.byte	0x00, 0xf0, 0x21, 0x00


	//----- nvinfo : EIATTR_KPARAM_INFO
	.align		4
.L_557:
        /*0088*/ 	.byte	0x04, 0x17
        /*008a*/ 	.short	(.L_559 - .L_558)
.L_558:
        /*008c*/ 	.word	0x00000000
        /*0090*/ 	.short	0x0000
        /*0092*/ 	.short	0x0000
        /*0094*/ 	.byte	0x00, 0xf0, 0x21, 0x00


	//----- nvinfo : EIATTR_SPARSE_MMA_MASK
	.align		4
.L_559:
        /*0098*/ 	.byte	0x03, 0x50
        /*009a*/ 	.short	0x0000


	//----- nvinfo : EIATTR_MAXREG_COUNT
	.align		4
        /*009c*/ 	.byte	0x03, 0x1b
        /*009e*/ 	.short	0x00ff


	//----- nvinfo : EIATTR_NUM_BARRIERS
	.align		4
        /*00a0*/ 	.byte	0x02, 0x4c
        /*00a2*/ 	.byte	0x01
	.zero		1


	//----- nvinfo : EIATTR_MERCURY_ISA_VERSION
	.align		4
        /*00a4*/ 	.byte	0x03, 0x5f
        /*00a6*/ 	.short	0x0101


	//----- nvinfo : EIATTR_COOP_GROUP_MASK_REGIDS
	.align		4
        /*00a8*/ 	.byte	0x04, 0x29
        /*00aa*/ 	.short	(.L_561 - .L_560)


	//   ....[0]....
.L_560:
        /*00ac*/ 	.word	0xffffffff


	//   ....[1]....
        /*00b0*/ 	.word	0xffffffff


	//   ....[2]....
        /*00b4*/ 	.word	0xffffffff


	//   ....[3]....
        /*00b8*/ 	.word	0xffffffff


	//----- nvinfo : EIATTR_COOP_GROUP_INSTR_OFFSETS
	.align		4
.L_561:
        /*00bc*/ 	.byte	0x04, 0x28
        /*00be*/ 	.short	(.L_563 - .L_562)


	//   ....[0]....
.L_562:
        /*00c0*/ 	.word	0x000003b0


	//   ....[1]....
        /*00c4*/ 	.word	0x000004d0


	//   ....[2]....
        /*00c8*/ 	.word	0x000006b0


	//   ....[3]....
        /*00cc*/ 	.word	0x00000750


	//----- nvinfo : EIATTR_EXIT_INSTR_OFFSETS
	.align		4
.L_563:
        /*00d0*/ 	.byte	0x04, 0x1c
        /*00d2*/ 	.short	(.L_565 - .L_564)


	//   ....[0]....
.L_564:
        /*00d4*/ 	.word	0x00000870


	//   ....[1]....
        /*00d8*/ 	.word	0x000009c0


	//   ....[2]....
        /*00dc*/ 	.word	0x00000ac0


	//   ....[3]....
        /*00e0*/ 	.word	0x00000ba0


	//   ....[4]....
        /*00e4*/ 	.word	0x00000bf0


	//   ....[5]....
        /*00e8*/ 	.word	0x00000cd0


	//   ....[6]....
        /*00ec*/ 	.word	0x00000db0


	//   ....[7]....
        /*00f0*/ 	.word	0x00000e70


	//   ....[8]....
        /*00f4*/ 	.word	0x00000e80


	//   ....[9]....
        /*00f8*/ 	.word	0x00000f40


	//   ....[10]....
        /*00fc*/ 	.word	0x00001000


	//   ....[11]....
        /*0100*/ 	.word	0x000010a0


	//----- nvinfo : EIATTR_CRS_STACK_SIZE
	.align		4
.L_565:
        /*0104*/ 	.byte	0x04, 0x1e
        /*0106*/ 	.short	(.L_567 - .L_566)
.L_566:
        /*0108*/ 	.word	0x00000000


	//----- nvinfo : EIATTR_CBANK_PARAM_SIZE
	.align		4
.L_567:
        /*010c*/ 	.byte	0x03, 0x19
        /*010e*/ 	.short	0x0031


	//----- nvinfo : EIATTR_PARAM_CBANK
	.align		4
        /*0110*/ 	.byte	0x04, 0x0a
        /*0112*/ 	.short	(.L_569 - .L_568)
	.align		4
.L_568:
        /*0114*/ 	.word	index@(.nv.constant0._Z17layer_norm_kernelILi3EEvPK6__halfS2_S2_PS0_ffiib)
        /*0118*/ 	.short	0x0210
        /*011a*/ 	.short	0x0031


	//----- nvinfo : EIATTR_SW_WAR
	.align		4
.L_569:
        /*011c*/ 	.byte	0x04, 0x36
        /*011e*/ 	.short	(.L_571 - .L_570)
.L_570:
        /*0120*/ 	.word	0x00000008
.L_571:


//--------------------- .nv.info._Z17layer_norm_kernelILi2EEvPK6__halfS2_S2_PS0_ffiib --------------------------
	.section	.nv.info._Z17layer_norm_kernelILi2EEvPK6__halfS2_S2_PS0_ffiib,"",@"SHT_CUDA_INFO"
	.sectionflags	@""
	.align	4


	//----- nvinfo : EIATTR_CUDA_API_VERSION
	.align		4
        /*0000*/ 	.byte	0x04, 0x37
        /*0002*/ 	.short	(.L_573 - .L_572)
.L_572:
        /*0004*/ 	.word	0x00000082


	//----- nvinfo : EIATTR_KPARAM_INFO
	.align		4
.L_573:
        /*0008*/ 	.byte	0x04, 0x17
        /*000a*/ 	.short	(.L_575 - .L_574)
.L_574:
        /*000c*/ 	.word	0x00000000
        /*0010*/ 	.short	0x0008
        /*0012*/ 	.short	0x0030
        /*0014*/ 	.byte	0x00, 0xf0, 0x05, 0x00


	//----- nvinfo : EIATTR_KPARAM_INFO
	.align		4
.L_575:
        /*0018*/ 	.byte	0x04, 0x17
        /*001a*/ 	.short	(.L_577 - .L_576)
.L_576:
        /*001c*/ 	.word	0x00000000
        /*0020*/ 	.short	0x0007
        /*0022*/ 	.short	0x002c
        /*0024*/ 	.byte	0x00, 0xf0, 0x11, 0x00


	//----- nvinfo : EIATTR_KPARAM_INFO
	.align		4
.L_577:
        /*0028*/ 	.byte	0x04, 0x17
        /*002a*/ 	.short	(.L_579 - .L_578)
.L_578:
        /*002c*/ 	.word	0x00000000
        /*0030*/ 	.short	0x0006
        /*0032*/ 	.short	0x0028
        /*0034*/ 	.byte	0x00, 0xf0, 0x11, 0x00


	//----- nvinfo : EIATTR_KPARAM_INFO
	.align		4
.L_579:
        /*0038*/ 	.byte	0x04, 0x17
        /*003a*/ 	.short	(.L_581 - .L_580)
.L_580:
        /*003c*/ 	.word	0x00000000
        /*0040*/ 	.short	0x0005
        /*0042*/ 	.short	0x0024
        /*0044*/ 	.byte	0x00, 0xf0, 0x11, 0x00


	//----- nvinfo : EIATTR_KPARAM_INFO
	.align		4
.L_581:
        /*0048*/ 	.byte	0x04, 0x17
        /*004a*/ 	.short	(.L_583 - .L_582)
.L_582:
        /*004c*/ 	.word	0x00000000
        /*0050*/ 	.short	0x0004
        /*0052*/ 	.short	0x0020
        /*0054*/ 	.byte	0x00, 0xf0, 0x11, 0x00


	//----- nvinfo : EIATTR_KPARAM_INFO
	.align		4
.L_583:
        /*0058*/ 	.byte	0x04, 0x17
        /*005a*/ 	.short	(.L_585 - .L_584)
.L_584:
        /*005c*/ 	.word	0x00000000
        /*0060*/ 	.short	0x0003
        /*0062*/ 	.short	0x0018
        /*0064*/ 	.byte	0x00, 0xf0, 0x21, 0x00


	//----- nvinfo : EIATTR_KPARAM_INFO
	.align		4
.L_585:
        /*0068*/ 	.byte	0x04, 0x17
        /*006a*/ 	.short	(.L_587 - .L_586)
.L_586:
        /*006c*/ 	.word	0x00000000
        /*0070*/ 	.short	0x0002
        /*0072*/ 	.short	0x0010
        /*0074*/ 	.byte	0x00, 0xf0, 0x21, 0x00


	//----- nvinfo : EIATTR_KPARAM_INFO
	.align		4
.L_587:
        /*0078*/ 	.byte	0x04, 0x17
        /*007a*/ 	.short	(.L_589 - .L_588)
.L_588:
        /*007c*/ 	.word	0x00000000
        /*0080*/ 	.short	0x0001
        /*0082*/ 	.short	0x0008
        /*0084*/ 	.byte	0x00, 0xf0, 0x21, 0x00


	//----- nvinfo : EIATTR_KPARAM_INFO
	.align		4
.L_589:
        /*0088*/ 	.byte	0x04, 0x17
        /*008a*/ 	.short	(.L_591 - .L_590)
.L_590:
        /*008c*/ 	.word	0x00000000
        /*0090*/ 	.short	0x0000
        /*0092*/ 	.short	0x0000
        /*0094*/ 	.byte	0x00, 0xf0, 0x21, 0x00


	//----- nvinfo : EIATTR_SPARSE_MMA_MASK
	.align		4
.L_591:
        /*0098*/ 	.byte	0x03, 0x50
        /*009a*/ 	.short	0x0000


	//----- nvinfo : EIATTR_MAXREG_COUNT
	.align		4
        /*009c*/ 	.byte	0x03, 0x1b
        /*009e*/ 	.short	0x00ff


	//----- nvinfo : EIATTR_NUM_BARRIERS
	.align		4
        /*00a0*/ 	.byte	0x02, 0x4c
        /*00a2*/ 	.byte	0x01
	.zero		1


	//----- nvinfo : EIATTR_MERCURY_ISA_VERSION
	.align		4
        /*00a4*/ 	.byte	0x03, 0x5f
        /*00a6*/ 	.short	0x0101


	//----- nvinfo : EIATTR_COOP_GROUP_MASK_REGIDS
	.align		4
        /*00a8*/ 	.byte	0x04, 0x29
        /*00aa*/ 	.short	(.L_593 - .L_592)


	//   ....[0]....
.L_592:
        /*00ac*/ 	.word	0xffffffff


	//   ....[1]....
        /*00b0*/ 	.word	0xffffffff


	//   ....[2]....
        /*00b4*/ 	.word	0xffffffff


	//   ....[3]....
        /*00b8*/ 	.word	0xffffffff


	//----- nvinfo : EIATTR_COOP_GROUP_INSTR_OFFSETS
	.align		4
.L_593:
        /*00bc*/ 	.byte	0x04, 0x28
        /*00be*/ 	.short	(.L_595 - .L_594)


	//   ....[0]....
.L_594:
        /*00c0*/ 	.word	0x000002f0


	//   ....[1]....
        /*00c4*/ 	.word	0x00000410


	//   ....[2]....
        /*00c8*/ 	.word	0x00000580


	//   ....[3]....
        /*00cc*/ 	.word	0x00000620


	//----- nvinfo : EIATTR_EXIT_INSTR_OFFSETS
	.align		4
.L_595:
        /*00d0*/ 	.byte	0x04, 0x1c
        /*00d2*/ 	.short	(.L_597 - .L_596)


	//   ....[0]....
.L_596:
        /*00d4*/ 	.word	0x00000740


	//   ....[1]....
        /*00d8*/ 	.word	0x00000890


	//   ....[2]....
        /*00dc*/ 	.word	0x00000970


	//   ....[3]....
        /*00e0*/ 	.word	0x000009c0


	//   ....[4]....
        /*00e4*/ 	.word	0x00000aa0


	//   ....[5]....
        /*00e8*/ 	.word	0x00000b60


	//   ....[6]....
        /*00ec*/ 	.word	0x00000b70


	//   ....[7]....
        /*00f0*/ 	.word	0x00000c30


	//   ....[8]....
        /*00f4*/ 	.word	0x00000cd0


	//----- nvinfo : EIATTR_CRS_STACK_SIZE
	.align		4
.L_597:
        /*00f8*/ 	.byte	0x04, 0x1e
        /*00fa*/ 	.short	(.L_599 - .L_598)
.L_598:
        /*00fc*/ 	.word	0x00000000


	//----- nvinfo : EIATTR_CBANK_PARAM_SIZE
	.align		4
.L_599:
        /*0100*/ 	.byte	0x03, 0x19
        /*0102*/ 	.short	0x0031


	//----- nvinfo : EIATTR_PARAM_CBANK
	.align		4
        /*0104*/ 	.byte	0x04, 0x0a
        /*0106*/ 	.short	(.L_601 - .L_600)
	.align		4
.L_600:
        /*0108*/ 	.word	index@(.nv.constant0._Z17layer_norm_kernelILi2EEvPK6__halfS2_S2_PS0_ffiib)
        /*010c*/ 	.short	0x0210
        /*010e*/ 	.short	0x0031


	//----- nvinfo : EIATTR_SW_WAR
	.align		4
.L_601:
        /*0110*/ 	.byte	0x04, 0x36
        /*0112*/ 	.short	(.L_603 - .L_602)
.L_602:
        /*0114*/ 	.word	0x00000008
.L_603:


//--------------------- .nv.info._Z17layer_norm_kernelILi1EEvPK6__halfS2_S2_PS0_ffiib --------------------------
	.section	.nv.info._Z17layer_norm_kernelILi1EEvPK6__halfS2_S2_PS0_ffiib,"",@"SHT_CUDA_INFO"
	.sectionflags	@""
	.align	4


	//----- nvinfo : EIATTR_CUDA_API_VERSION
	.align		4
        /*0000*/ 	.byte	0x04, 0x37
        /*0002*/ 	.short	(.L_605 - .L_604)
.L_604:
        /*0004*/ 	.word	0x00000082


	//----- nvinfo : EIATTR_KPARAM_INFO
	.align		4
.L_605:
        /*0008*/ 	.byte	0x04, 0x17
        /*000a*/ 	.short	(.L_607 - .L_606)
.L_606:
        /*000c*/ 	.word	0x00000000
        /*0010*/ 	.short	0x0008
        /*0012*/ 	.short	0x0030
        /*0014*/ 	.byte	0x00, 0xf0, 0x05, 0x00


	//----- nvinfo : EIATTR_KPARAM_INFO
	.align		4
.L_607:
        /*0018*/ 	.byte	0x04, 0x17
        /*001a*/ 	.short	(.L_609 - .L_608)
.L_608:
        /*001c*/ 	.word	0x00000000
        /*0020*/ 	.short	0x0007
        /*0022*/ 	.short	0x002c
        /*0024*/ 	.byte	0x00, 0xf0, 0x11, 0x00


	//----- nvinfo : EIATTR_KPARAM_INFO
	.align		4
.L_609:
        /*0028*/ 	.byte	0x04, 0x17
        /*002a*/ 	.short	(.L_611 - .L_610)
.L_610:
        /*002c*/ 	.word	0x00000000
        /*0030*/ 	.short	0x0006
        /*0032*/ 	.short	0x0028
        /*0034*/ 	.byte	0x00, 0xf0, 0x11, 0x00


	//----- nvinfo : EIATTR_KPARAM_INFO
	.align		4
.L_611:
        /*0038*/ 	.byte	0x04, 0x17
        /*003a*/ 	.short	(.L_613 - .L_612)
.L_612:
        /*003c*/ 	.word	0x00000000
        /*0040*/ 	.short	0x0005
        /*0042*/ 	.short	0x0024
        /*0044*/ 	.byte	0x00, 0xf0, 0x11, 0x00


	//----- nvinfo : EIATTR_KPARAM_INFO
	.align		4
.L_613:
        /*0048*/ 	.byte	0x04, 0x17
        /*004a*/ 	.short	(.L_615 - .L_614)
.L_614:
        /*004c*/ 	.word	0x00000000
        /*0050*/ 	.short	0x0004
        /*0052*/ 	.short	0x0020
        /*0054*/ 	.byte	0x00, 0xf0, 0x11, 0x00


	//----- nvinfo : EIATTR_KPARAM_INFO
	.align		4
.L_615:
        /*0058*/ 	.byte	0x04, 0x17
        /*005a*/ 	.short	(.L_617 - .L_616)
.L_616:
        /*005c*/ 	.word	0x00000000
        /*0060*/ 	.short	0x0003
        /*0062*/ 	.short	0x0018
        /*0064*/ 	.byte	0x00, 0xf0, 0x21, 0x00


	//----- nvinfo : EIATTR_KPARAM_INFO
	.align		4
.L_617:
        /*0068*/ 	.byte	0x04, 0x17
        /*006a*/ 	.short	(.L_619 - .L_618)
.L_618:
        /*006c*/ 	.word	0x00000000
        /*0070*/ 	.short	0x0002
        /*0072*/ 	.short	0x0010
        /*0074*/ 	.byte	0x00, 0xf0, 0x21, 0x00


	//----- nvinfo : EIATTR_KPARAM_INFO
	.align		4
.L_619:
        /*0078*/ 	.byte	0x04, 0x17
        /*007a*/ 	.short	(.L_621 - .L_620)
.L_620:
        /*007c*/ 	.word	0x00000000
        /*0080*/ 	.short	0x0001
        /*0082*/ 	.short	0x0008
        /*0084*/ 	.byte	0x00, 0xf0, 0x21, 0x00


	//----- nvinfo : EIATTR_KPARAM_INFO
	.align		4
.L_621:
        /*0088*/ 	.byte	0x04, 0x17
        /*008a*/ 	.short	(.L_623 - .L_622)
.L_622:
        /*008c*/ 	.word	0x00000000
        /*0090*/ 	.short	0x0000
        /*0092*/ 	.short	0x0000
        /*0094*/ 	.byte	0x00, 0xf0, 0x21, 0x00


	//----- nvinfo : EIATTR_SPARSE_MMA_MASK
	.align		4
.L_623:
        /*0098*/ 	.byte	0x03, 0x50
        /*009a*/ 	.short	0x0000


	//----- nvinfo : EIATTR_MAXREG_COUNT
	.align		4
        /*009c*/ 	.byte	0x03, 0x1b
        /*009e*/ 	.short	0x00ff


	//----- nvinfo : EIATTR_NUM_BARRIERS
	.align		4
        /*00a0*/ 	.byte	0x02, 0x4c
        /*00a2*/ 	.byte	0x01
	.zero		1


	//----- nvinfo : EIATTR_MERCURY_ISA_VERSION
	.align		4
        /*00a4*/ 	.byte	0x03, 0x5f
        /*00a6*/ 	.short	0x0101


	//----- nvinfo : EIATTR_COOP_GROUP_MASK_REGIDS
	.align		4
        /*00a8*/ 	.byte	0x04, 0x29
        /*00aa*/ 	.short	(.L_625 - .L_624)


	//   ....[0]....
.L_624:
        /*00ac*/ 	.word	0xffffffff


	//   ....[1]....
        /*00b0*/ 	.word	0xffffffff


	//   ....[2]....
        /*00b4*/ 	.word	0xffffffff


	//   ....[3]....
        /*00b8*/ 	.word	0xffffffff


	//----- nvinfo : EIATTR_COOP_GROUP_INSTR_OFFSETS
	.align		4
.L_625:
        /*00bc*/ 	.byte	0x04, 0x28
        /*00be*/ 	.short	(.L_627 - .L_626)


	//   ....[0]....
.L_626:
        /*00c0*/ 	.word	0x000001e0


	//   ....[1]....
        /*00c4*/ 	.word	0x00000300


	//   ....[2]....
        /*00c8*/ 	.word	0x000003e0


	//   ....[3]....
        /*00cc*/ 	.word	0x00000480


	//----- nvinfo : EIATTR_EXIT_INSTR_OFFSETS
	.align		4
.L_627:
        /*00d0*/ 	.byte	0x04, 0x1c
        /*00d2*/ 	.short	(.L_629 - .L_628)


	//   ....[0]....
.L_628:
        /*00d4*/ 	.word	0x000004c0


	//   ....[1]....
        /*00d8*/ 	.word	0x000006d0


	//----- nvinfo : EIATTR_CBANK_PARAM_SIZE
	.align		4
.L_629:
        /*00dc*/ 	.byte	0x03, 0x19
        /*00de*/ 	.short	0x0031


	//----- nvinfo : EIATTR_PARAM_CBANK
	.align		4
        /*00e0*/ 	.byte	0x04, 0x0a
        /*00e2*/ 	.short	(.L_631 - .L_630)
	.align		4
.L_630:
        /*00e4*/ 	.word	index@(.nv.constant0._Z17layer_norm_kernelILi1EEvPK6__halfS2_S2_PS0_ffiib)
        /*00e8*/ 	.short	0x0210
        /*00ea*/ 	.short	0x0031


	//----- nvinfo : EIATTR_SW_WAR
	.align		4
.L_631:
        /*00ec*/ 	.byte	0x04, 0x36
        /*00ee*/ 	.short	(.L_633 - .L_632)
.L_632:
        /*00f0*/ 	.word	0x00000008
.L_633:


//--------------------- .nv.callgraph             --------------------------
	.section	.nv.callgraph,"",@"SHT_CUDA_CALLGRAPH"
	.align	4
	.sectionentsize	8
	.align		4
        /*0000*/ 	.word	0x00000000
	.align		4
        /*0004*/ 	.word	0xffffffff
	.align		4
        /*0008*/ 	.word	0x00000000
	.align		4
        /*000c*/ 	.word	0xfffffffe
	.align		4
        /*0010*/ 	.word	0x00000000
	.align		4
        /*0014*/ 	.word	0xfffffffd
	.align		4
        /*0018*/ 	.word	0x00000000
	.align		4
        /*001c*/ 	.word	0xfffffffc


//--------------------- .nv.constant4             --------------------------
	.section	.nv.constant4,"a",@progbits
	.align	8
	.align		8
.nv.constant4:
        /*0000*/ 	.dword	_ZN44_INTERNAL_5772b600_13_layer_norm_cu_b8158a864cuda3std3__45__cpo5beginE
	.align		8
        /*0008*/ 	.dword	_ZN44_INTERNAL_5772b600_13_layer_norm_cu_b8158a864cuda3std3__45__cpo3endE
	.align		8
        /*0010*/ 	.dword	_ZN44_INTERNAL_5772b600_13_layer_norm_cu_b8158a864cuda3std3__45__cpo6cbeginE
	.align		8
        /*0018*/ 	.dword	_ZN44_INTERNAL_5772b600_13_layer_norm_cu_b8158a864cuda3std3__45__cpo4cendE
	.align		8
        /*0020*/ 	.dword	_ZN44_INTERNAL_5772b600_13_layer_norm_cu_b8158a864cuda3std3__45__cpo6rbeginE
	.align		8
        /*0028*/ 	.dword	_ZN44_INTERNAL_5772b600_13_layer_norm_cu_b8158a864cuda3std3__45__cpo4rendE
	.align		8
        /*0030*/ 	.dword	_ZN44_INTERNAL_5772b600_13_layer_norm_cu_b8158a864cuda3std3__45__cpo7crbeginE
	.align		8
        /*0038*/ 	.dword	_ZN44_INTERNAL_5772b600_13_layer_norm_cu_b8158a864cuda3std3__45__cpo5crendE
	.align		8
        /*0040*/ 	.dword	_ZN44_INTERNAL_5772b600_13_layer_norm_cu_b8158a864cuda3std3__446_GLOBAL__N__5772b600_13_layer_norm_cu_b8158a866ignoreE
	.align		8
        /*0048*/ 	.dword	_ZN44_INTERNAL_5772b600_13_layer_norm_cu_b8158a864cuda3std3__419piecewise_constructE
	.align		8
        /*0050*/ 	.dword	_ZN44_INTERNAL_5772b600_13_layer_norm_cu_b8158a864cuda3std3__48in_placeE
	.align		8
        /*0058*/ 	.dword	_ZN44_INTERNAL_5772b600_13_layer_norm_cu_b8158a864cuda3std3__420unreachable_sentinelE
	.align		8
        /*0060*/ 	.dword	_ZN44_INTERNAL_5772b600_13_layer_norm_cu_b8158a864cuda3std6ranges3__45__cpo4swapE
	.align		8
        /*0068*/ 	.dword	_ZN44_INTERNAL_5772b600_13_layer_norm_cu_b8158a864cuda3std6ranges3__45__cpo9iter_moveE
	.align		8
        /*0070*/ 	.dword	_ZN44_INTERNAL_5772b600_13_layer_norm_cu_b8158a864cuda3std6ranges3__45__cpo5beginE
	.align		8
        /*0078*/ 	.dword	_ZN44_INTERNAL_5772b600_13_layer_norm_cu_b8158a864cuda3std6ranges3__45__cpo3endE
	.align		8
        /*0080*/ 	.dword	_ZN44_INTERNAL_5772b600_13_layer_norm_cu_b8158a864cuda3std6ranges3__45__cpo6cbeginE
	.align		8
        /*0088*/ 	.dword	_ZN44_INTERNAL_5772b600_13_layer_norm_cu_b8158a864cuda3std6ranges3__45__cpo4cendE
	.align		8
        /*0090*/ 	.dword	_ZN44_INTERNAL_5772b600_13_layer_norm_cu_b8158a864cuda3std6ranges3__45__cpo7advanceE
	.align		8
        /*0098*/ 	.dword	_ZN44_INTERNAL_5772b600_13_layer_norm_cu_b8158a864cuda3std6ranges3__45__cpo9iter_swapE
	.align		8
        /*00a0*/ 	.dword	_ZN44_INTERNAL_5772b600_13_layer_norm_cu_b8158a864cuda3std6ranges3__45__cpo4nextE
	.align		8
        /*00a8*/ 	.dword	_ZN44_INTERNAL_5772b600_13_layer_norm_cu_b8158a864cuda3std6ranges3__45__cpo4prevE
	.align		8
        /*00b0*/ 	.dword	_ZN44_INTERNAL_5772b600_13_layer_norm_cu_b8158a864cuda3std6ranges3__45__cpo4dataE
	.align		8
        /*00b8*/ 	.dword	_ZN44_INTERNAL_5772b600_13_layer_norm_cu_b8158a864cuda3std6ranges3__45__cpo5cdataE
	.align		8
        /*00c0*/ 	.dword	_ZN44_INTERNAL_5772b600_13_layer_norm_cu_b8158a864cuda3std6ranges3__45__cpo4sizeE
	.align		8
        /*00c8*/ 	.dword	_ZN44_INTERNAL_5772b600_13_layer_norm_cu_b8158a864cuda3std6ranges3__45__cpo5ssizeE
	.align		8
        /*00d0*/ 	.dword	_ZN44_INTERNAL_5772b600_13_layer_norm_cu_b8158a864cuda3std6ranges3__45__cpo8distanceE
	.align		8
        /*00d8*/ 	.dword	_ZN44_INTERNAL_5772b600_13_layer_norm_cu_b8158a866thrust23THRUST_300001_SM_900_NS6system6detail10sequential3seqE


//--------------------- .text._Z17layer_norm_kernelILi16EEvPK6__halfS2_S2_PS0_ffiib --------------------------
	.section	.text._Z17layer_norm_kernelILi16EEvPK6__halfS2_S2_PS0_ffiib,"ax",@progbits
	.align	128
        .global         _Z17layer_norm_kernelILi16EEvPK6__halfS2_S2_PS0_ffiib
        .type           _Z17layer_norm_kernelILi16EEvPK6__halfS2_S2_PS0_ffiib,@function
        .size           _Z17layer_norm_kernelILi16EEvPK6__halfS2_S2_PS0_ffiib,(.L_x_206 - _Z17layer_norm_kernelILi16EEvPK6__halfS2_S2_PS0_ffiib)
        .other          _Z17layer_norm_kernelILi16EEvPK6__halfS2_S2_PS0_ffiib,@"STO_CUDA_ENTRY STV_DEFAULT"
_Z17layer_norm_kernelILi16EEvPK6__halfS2_S2_PS0_ffiib:
.text._Z17layer_norm_kernelILi16EEvPK6__halfS2_S2_PS0_ffiib:
[----:B------:R-:W0:Y:S01]  /*0000*/  LDC R1, c[0x0][0x28] ;  /* 0x00000a00ff017b82 */ /* 0x000e220000000800 */
[----:B------:R-:W1:Y:S07]  /*0010*/  S2R R34, SR_TID.X ;  /* 0x0000000000227919 */ /* 0x000e6e0000002100 */
[----:B------:R-:W2:Y:S01]  /*0020*/  S2UR UR6, SR_CTAID.X ;  /* 0x00000000000679c3 */ /* 0x000ea20000002500 */
[----:B------:R-:W-:Y:S01]  /*0030*/  ULDC UR7, c[0x0][0x23c] ;  /* 0x00008f0000077ab9 */ /* 0x000fe20000000800 */
[----:B0-----:R-:W-:Y:S01]  /*0040*/  IADD3 R1, R1, -0x80, RZ ;  /* 0xffffff8001017810 */ /* 0x001fe20007ffe0ff */
[----:B------:R-:W-:Y:S01]  /*0050*/  ULEA.HI UR4, UR7, UR7, URZ, 0x1 ;  /* 0x0000000707047291 */ /* 0x000fe2000f8f083f */
[----:B------:R-:W-:Y:S01]  /*0060*/  BSSY B0, `(.L_x_0) ;  /* 0x00000de000007945 */ /* 0x000fe20003800000 */
[----:B------:R-:W-:Y:S01]  /*0070*/  ULDC.64 UR8, c[0x0][0x208] ;  /* 0x0000820000087ab9 */ /* 0x000fe20000000a00 */
[----:B------:R-:W-:Y:S01]  /*0080*/  ULDC.64 UR14, c[0x0][0x228] ;  /* 0x00008a00000e7ab9 */ /* 0x000fe20000000a00 */
[----:B------:R-:W-:Y:S01]  /*0090*/  USHF.R.S32.HI UR5, URZ, 0x1, UR4 ;  /* 0x000000013f057899 */ /* 0x000fe20008011404 */
[----:B------:R-:W-:Y:S01]  /*00a0*/  HFMA2.MMA R41, -RZ, RZ, 0, 0 ;  /* 0x00000000ff297435 */ /* 0x000fe200000001ff */
[----:B------:R-:W-:Y:S01]  /*00b0*/  ULDC.64 UR12, c[0x0][0x218] ;  /* 0x00008600000c7ab9 */ /* 0x000fe20000000a00 */
[----:B------:R-:W-:Y:S01]  /*00c0*/  MOV R0, R1 ;  /* 0x0000000100007202 */ /* 0x000fe20000000f00 */
[----:B--2---:R-:W-:-:S04]  /*00d0*/  UIMAD UR4, UR6, UR7, URZ ;  /* 0x00000007060472a4 */ /* 0x004fc8000f8e023f */
[----:B------:R-:W-:Y:S01]  /*00e0*/  USHF.R.S32.HI UR10, URZ, 0x1f, UR4 ;  /* 0x0000001f3f0a7899 */ /* 0x000fe20008011404 */
[C---:B-1----:R-:W-:Y:S02]  /*00f0*/  ISETP.GE.AND P0, PT, R34.reuse, UR5, PT ;  /* 0x0000000522007c0c */ /* 0x042fe4000bf06270 */
[----:B------:R-:W-:-:S11]  /*0100*/  LOP3.LUT R37, R34, 0x1f, RZ, 0xc0, !PT ;  /* 0x0000001f22257812 */ /* 0x000fd600078ec0ff */
[----:B------:R-:W-:Y:S05]  /*0110*/  @P0 BRA `(.L_x_1) ;  /* 0x0000000c00480947 */ /* 0x000fea0003800000 */
[----:B------:R-:W-:Y:S02]  /*0120*/  ULDC.64 UR6, c[0x0][0x210] ;  /* 0x0000840000067ab9 */ /* 0x000fe40000000a00 */
[----:B------:R-:W-:-:S04]  /*0130*/  ULEA UR6, UP0, UR4, UR6, 0x1 ;  /* 0x0000000604067291 */ /* 0x000fc8000f80083f */
[----:B------:R-:W-:Y:S02]  /*0140*/  ULEA.HI.X UR7, UR4, UR7, UR10, 0x1, UP0 ;  /* 0x0000000704077291 */ /* 0x000fe400080f0c0a */
[----:B------:R-:W-:-:S04]  /*0150*/  MOV R38, UR6 ;  /* 0x0000000600267c02 */ /* 0x000fc80008000f00 */
[----:B------:R-:W-:-:S03]  /*0160*/  MOV R39, UR7 ;  /* 0x0000000700277c02 */ /* 0x000fc60008000f00 */
[----:B------:R-:W-:-:S05]  /*0170*/  IMAD.WIDE R38, R34, 0x4, R38 ;  /* 0x0000000422267825 */ /* 0x000fca00078e0226 */
[----:B------:R-:W2:Y:S02]  /*0180*/  LDG.E.CONSTANT R2, desc[UR8][R38.64] ;  /* 0x0000000826027981 */ /* 0x000ea4000c1e9900 */
[--C-:B--2---:R-:W-:Y:S02]  /*0190*/  HADD2.F32 R3, -RZ, R2.reuse.H0_H0 ;  /* 0x20000002ff037230 */ /* 0x104fe40000004100 */
[----:B------:R-:W-:-:S03]  /*01a0*/  HADD2.F32 R2, -RZ, R2.H1_H1 ;  /* 0x30000002ff027230 */ /* 0x000fc60000004100 */
[----:B------:R-:W-:Y:S02]  /*01b0*/  FMNMX.FTZ R3, R3, 65504, PT ;  /* 0x477fe00003037809 */ /* 0x000fe40003810000 */
[----:B------:R-:W-:Y:S02]  /*01c0*/  FMNMX.FTZ R4, R2, 65504, PT ;  /* 0x477fe00002047809 */ /* 0x000fe40003810000 */
[----:B------:R-:W-:Y:S02]  /*01d0*/  FMNMX.FTZ R2, R3, -65504, !PT ;  /* 0xc77fe00003027809 */ /* 0x000fe40007810000 */
[----:B------:R-:W-:Y:S02]  /*01e0*/  FMNMX.FTZ R3, R4, -65504, !PT ;  /* 0xc77fe00004037809 */ /* 0x000fe40007810000 */
[----:B------:R-:W-:-:S03]  /*01f0*/  IADD3 R4, R34, 0x400, RZ ;  /* 0x0000040022047810 */ /* 0x000fc60007ffe0ff */
[----:B------:R0:W-:Y:S01]  /*0200*/  STL.64 [R0], R2 ;  /* 0x0000000200007387 */ /* 0x0001e20000100a00 */
[----:B------:R-:W-:Y:S01]  /*0210*/  ISETP.GE.AND P1, PT, R4, UR5, PT ;  /* 0x0000000504007c0c */ /* 0x000fe2000bf26270 */
[----:B------:R-:W-:-:S04]  /*0220*/  FADD.FTZ R4, RZ, R2 ;  /* 0x00000002ff047221 */ /* 0x000fc80000010000 */
[----:B------:R-:W-:-:S08]  /*0230*/  FADD.FTZ R41, R3, R4 ;  /* 0x0000000403297221 */ /* 0x000fd00000010000 */
[----:B0-----:R-:W-:Y:S05]  /*0240*/  @P1 BRA `(.L_x_1) ;  /* 0x0000000800fc1947 */ /* 0x001fea0003800000 */
        /* <DEDUP_REMOVED lines=8> */
[----:B------:R0:W-:Y:S01]  /*02d0*/  STL.64 [R0+0x8], R32 ;  /* 0x0000082000007387 */ /* 0x0001e20000100a00 */
[----:B------:R-:W-:Y:S01]  /*02e0*/  ISETP.GE.AND P1, PT, R4, UR5, PT ;  /* 0x0000000504007c0c */ /* 0x000fe2000bf26270 */
[----:B------:R-:W-:-:S04]  /*02f0*/  FADD.FTZ R4, R41, R32 ;  /* 0x0000002029047221 */ /* 0x000fc80000010000 */
        /* <DEDUP_REMOVED lines=112> */
[----:B------:R-:W-:Y:S01]  /*0a00*/  FMNMX.FTZ R15, R4, -65504, !PT ;  /* 0xc77fe000040f7809 */ /* 0x000fe20007810000 */
[----:B------:R-:W-:-:S04]  /*0a10*/  VIADD R4, R34, 0x2c00 ;  /* 0x00002c0022047836 */ /* 0x000fc80000000000 */
        /* <DEDUP_REMOVED lines=44> */
[----:B------:R-:W-:-:S04]  /*0ce0*/  IADD3 R4, R34, 0x3c00, RZ ;  /* 0x00003c0022047810 */ /* 0x000fc80007ffe0ff */
[----:B------:R-:W-:Y:S02]  /*0cf0*/  ISETP.GE.AND P1, PT, R4, UR5, PT ;  /* 0x0000000504007c0c */ /* 0x000fe4000bf26270 */
[----:B------:R-:W2:Y:S11]  /*0d00*/  LDG.E.CONSTANT R4, desc[UR8][R38.64+0xe000] ;  /* 0x00e0000826047981 */ /* 0x000eb6000c1e9900 */
[----:B------:R-:W3:Y:S01]  /*0d10*/  @!P1 LDG.E.CONSTANT R35, desc[UR8][R38.64+0xf000] ;  /* 0x00f0000826239981 */ /* 0x000ee2000c1e9900 */
[----:B--2---:R-:W-:-:S02]  /*0d20*/  HADD2.F32 R5, -RZ, R4.H0_H0 ;  /* 0x20000004ff057230 */ /* 0x004fc40000004100 */
[----:B------:R-:W-:-:S03]  /*0d30*/  HADD2.F32 R4, -RZ, R4.H1_H1 ;  /* 0x30000004ff047230 */ /* 0x000fc60000004100 */
[----:B------:R-:W-:Y:S01]  /*0d40*/  FMNMX.FTZ R5, R5, 65504, PT ;  /* 0x477fe00005057809 */ /* 0x000fe20003810000 */
[--C-:B---3--:R-:W-:Y:S02]  /*0d50*/  @!P1 HADD2.F32 R36, -RZ, R35.reuse.H0_H0 ;  /* 0x20000023ff249230 */ /* 0x108fe40000004100 */
[----:B------:R-:W-:Y:S01]  /*0d60*/  @!P1 HADD2.F32 R40, -RZ, R35.H1_H1 ;  /* 0x30000023ff289230 */ /* 0x000fe20000004100 */
[----:B------:R-:W-:Y:S02]  /*0d70*/  FMNMX.FTZ R35, R4, 65504, PT ;  /* 0x477fe00004237809 */ /* 0x000fe40003810000 */
[----:B------:R-:W-:Y:S02]  /*0d80*/  @!P1 FMNMX.FTZ R36, R36, 65504, PT ;  /* 0x477fe00024249809 */ /* 0x000fe40003810000 */
[----:B------:R-:W-:Y:S02]  /*0d90*/  @!P1 FMNMX.FTZ R40, R40, 65504, PT ;  /* 0x477fe00028289809 */ /* 0x000fe40003810000 */
[----:B------:R-:W-:-:S02]  /*0da0*/  FMNMX.FTZ R4, R5, -65504, !PT ;  /* 0xc77fe00005047809 */ /* 0x000fc40007810000 */
[----:B------:R-:W-:Y:S02]  /*0db0*/  @!P1 FMNMX.FTZ R6, R36, -65504, !PT ;  /* 0xc77fe00024069809 */ /* 0x000fe40007810000 */
[----:B------:R-:W-:Y:S02]  /*0dc0*/  FMNMX.FTZ R5, R35, -65504, !PT ;  /* 0xc77fe00023057809 */ /* 0x000fe40007810000 */
[----:B------:R-:W-:-:S03]  /*0dd0*/  @!P1 FMNMX.FTZ R7, R40, -65504, !PT ;  /* 0xc77fe00028079809 */ /* 0x000fc60007810000 */
[----:B------:R0:W-:Y:S04]  /*0de0*/  STL.64 [R0+0x70], R4 ;  /* 0x0000700400007387 */ /* 0x0001e80000100a00 */
[----:B------:R0:W-:Y:S01]  /*0df0*/  @!P1 STL.64 [R0+0x78], R6 ;  /* 0x0000780600009387 */ /* 0x0001e20000100a00 */
[----:B------:R-:W-:-:S04]  /*0e00*/  FADD.FTZ R36, R41, R4 ;  /* 0x0000000429247221 */ /* 0x000fc80000010000 */
[----:B------:R-:W-:-:S04]  /*0e10*/  FADD.FTZ R41, R5, R36 ;  /* 0x0000002405297221 */ /* 0x000fc80000010000 */
[----:B------:R-:W-:-:S04]  /*0e20*/  @!P1 FADD.FTZ R36, R41, R6 ;  /* 0x0000000629249221 */ /* 0x000fc80000010000 */
[----:B0-----:R-:W-:-:S07]  /*0e30*/  @!P1 FADD.FTZ R41, R7, R36 ;  /* 0x0000002407299221 */ /* 0x001fce0000010000 */
.L_x_1:
[----:B------:R-:W-:Y:S05]  /*0e40*/  BSYNC B0 ;  /* 0x0000000000007941 */ /* 0x000fea0003800000 */
.L_x_0:
[----:B------:R-:W-:Y:S01]  /*0e50*/  HFMA2.MMA R36, -RZ, RZ, 0, 1.9073486328125e-06 ;  /* 0x00000020ff247435 */ /* 0x000fe200000001ff */
[----:B------:R-:W-:-:S10]  /*0e60*/  MOV R35, 0x20 ;  /* 0x0000002000237802 */ /* 0x000fd40000000f00 */
.L_x_2:
[C---:B------:R-:W-:Y:S02]  /*0e70*/  LEA.HI R38, R36.reuse, R36, RZ, 0x1 ;  /* 0x0000002424267211 */ /* 0x040fe400078f08ff */
[----:B------:R-:W-:Y:S02]  /*0e80*/  ISETP.GT.AND P1, PT, R36, 0x3, PT ;  /* 0x000000032400780c */ /* 0x000fe40003f24270 */
[----:B------:R-:W-:-:S04]  /*0e90*/  SHF.R.S32.HI R38, RZ, 0x1, R38 ;  /* 0x00000001ff267819 */ /* 0x000fc80000011426 */
[----:B------:R-:W-:Y:S01]  /*0ea0*/  MOV R36, R38 ;  /* 0x0000002600247202 */ /* 0x000fe20000000f00 */
[----:B------:R-:W0:Y:S02]  /*0eb0*/  SHFL.BFLY PT, R40, R41, R38, 0x1f ;  /* 0x0c001f2629287589 */ /* 0x000e2400000e0000 */
[----:B0-----:R-:W-:-:S04]  /*0ec0*/  FADD.FTZ R41, R40, R41 ;  /* 0x0000002928297221 */ /* 0x001fc80000010000 */
[----:B------:R-:W-:Y:S05]  /*0ed0*/  @P1 BRA `(.L_x_2) ;  /* 0xfffffffc00e41947 */ /* 0x000fea000383ffff */
[----:B------:R-:W0:Y:S01]  /*0ee0*/  S2UR UR7, SR_CgaCtaId ;  /* 0x00000000000779c3 */ /* 0x000e220000008800 */
[----:B------:R-:W-:Y:S01]  /*0ef0*/  ISETP.NE.AND P1, PT, R37, RZ, PT ;  /* 0x000000ff2500720c */ /* 0x000fe20003f25270 */
[----:B------:R-:W-:Y:S01]  /*0f00*/  UMOV UR6, 0x400 ;  /* 0x0000040000067882 */ /* 0x000fe20000000000 */
[----:B------:R-:W-:Y:S02]  /*0f10*/  SHF.R.U32.HI R36, RZ, 0x3, R34 ;  /* 0x00000003ff247819 */ /* 0x000fe40000011622 */
[----:B------:R-:W-:Y:S02]  /*0f20*/  MOV R39, 0x20 ;  /* 0x0000002000277802 */ /* 0x000fe40000000f00 */
[----:B------:R-:W-:Y:S01]  /*0f30*/  LOP3.LUT R36, R36, 0x1ffffffc, RZ, 0xc0, !PT ;  /* 0x1ffffffc24247812 */ /* 0x000fe200078ec0ff */
[----:B0-----:R-:W-:-:S06]  /*0f40*/  ULEA UR6, UR7, UR6, 0x18 ;  /* 0x0000000607067291 */ /* 0x001fcc000f8ec03f */
[----:B------:R-:W-:-:S03]  /*0f50*/  LEA R37, R37, UR6, 0x2 ;  /* 0x0000000625257c11 */ /* 0x000fc6000f8e10ff */
[----:B------:R0:W-:Y:S01]  /*0f60*/  @!P1 STS [R36+UR6], R41 ;  /* 0x0000002924009988 */ /* 0x0001e20008000806 */
[----:B------:R-:W-:Y:S06]  /*0f70*/  BAR.SYNC.DEFER_BLOCKING 0x0 ;  /* 0x0000000000007b1d */ /* 0x000fec0000010000 */
[----:B------:R0:W1:Y:S02]  /*0f80*/  LDS R38, [R37] ;  /* 0x0000000025267984 */ /* 0x0000640000000800 */
.L_x_3:
[C---:B------:R-:W-:Y:S02]  /*0f90*/  LEA.HI R40, R39.reuse, R39, RZ, 0x1 ;  /* 0x0000002727287211 */ /* 0x040fe400078f08ff */
[----:B------:R-:W-:Y:S02]  /*0fa0*/  ISETP.GT.AND P2, PT, R39, 0x3, PT ;  /* 0x000000032700780c */ /* 0x000fe40003f44270 */
[----:B0-----:R-:W-:-:S04]  /*0fb0*/  SHF.R.S32.HI R41, RZ, 0x1, R40 ;  /* 0x00000001ff297819 */ /* 0x001fc80000011428 */
[----:B------:R-:W-:Y:S01]  /*0fc0*/  MOV R39, R41 ;  /* 0x0000002900277202 */ /* 0x000fe20000000f00 */
[----:B-1----:R-:W0:Y:S02]  /*0fd0*/  SHFL.BFLY PT, R43, R38, R41, 0x1f ;  /* 0x0c001f29262b7589 */ /* 0x002e2400000e0000 */
[----:B0-----:R-:W-:-:S04]  /*0fe0*/  FADD.FTZ R38, R43, R38 ;  /* 0x000000262b267221 */ /* 0x001fc80000010000 */
[----:B------:R-:W-:Y:S05]  /*0ff0*/  @P2 BRA `(.L_x_3) ;  /* 0xfffffffc00e42947 */ /* 0x000fea000383ffff */
[----:B------:R-:W-:Y:S01]  /*1000*/  BSSY B0, `(.L_x_4) ;  /* 0x0000080000007945 */ /* 0x000fe20003800000 */
[----:B------:R-:W-:-:S03]  /*1010*/  HFMA2.MMA R41, -RZ, RZ, 0, 0 ;  /* 0x00000000ff297435 */ /* 0x000fc600000001ff */
[----:B------:R-:W-:Y:S08]  /*1020*/  @P0 BRA `(.L_x_5) ;  /* 0x0000000400f40947 */ /* 0x000ff00003800000 */
[----:B------:R-:W0:Y:S01]  /*1030*/  LDC R39, c[0x0][0x234] ;  /* 0x00008d00ff277b82 */ /* 0x000e220000000800 */
[----:B------:R-:W-:-:S04]  /*1040*/  IADD3 R40, R34, 0x400, RZ ;  /* 0x0000040022287810 */ /* 0x000fc80007ffe0ff */
[----:B------:R-:W-:Y:S01]  /*1050*/  ISETP.GE.AND P0, PT, R40, UR5, PT ;  /* 0x0000000528007c0c */ /* 0x000fe2000bf06270 */
[CC--:B0-----:R-:W-:Y:S01]  /*1060*/  FFMA.FTZ R3, -R38.reuse, R39.reuse, R3 ;  /* 0x0000002726037223 */ /* 0x0c1fe20000010103 */
[----:B------:R-:W-:-:S04]  /*1070*/  FFMA.FTZ R2, -R38, R39, R2 ;  /* 0x0000002726027223 */ /* 0x000fc80000010102 */
[----:B------:R-:W-:Y:S01]  /*1080*/  FFMA.FTZ R40, R2, R2, RZ ;  /* 0x0000000202287223 */ /* 0x000fe200000100ff */
[----:B------:R0:W-:Y:S03]  /*1090*/  STL.64 [R0], R2 ;  /* 0x0000000200007387 */ /* 0x0001e60000100a00 */
[----:B------:R-:W-:-:S03]  /*10a0*/  FFMA.FTZ R41, R3, R3, R40 ;  /* 0x0000000303297223 */ /* 0x000fc60000010028 */
[----:B------:R-:W-:Y:S05]  /*10b0*/  @P0 BRA `(.L_x_5) ;  /* 0x0000000400d00947 */ /* 0x000fea0003800000 */
[CC--:B------:R-:W-:Y:S01]  /*10c0*/  FFMA.FTZ R33, -R38.reuse, R39.reuse, R33 ;  /* 0x0000002726217223 */ /* 0x0c0fe20000010121 */
[----:B------:R-:W-:Y:S01]  /*10d0*/  FFMA.FTZ R32, -R38, R39, R32 ;  /* 0x0000002726207223 */ /* 0x000fe20000010120 */
[----:B0-----:R-:W-:-:S04]  /*10e0*/  IADD3 R2, R34, 0x800, RZ ;  /* 0x0000080022027810 */ /* 0x001fc80007ffe0ff */
[----:B------:R1:W-:Y:S01]  /*10f0*/  STL.64 [R0+0x8], R32 ;  /* 0x0000082000007387 */ /* 0x0003e20000100a00 */
[----:B------:R-:W-:Y:S01]  /*1100*/  ISETP.GE.AND P0, PT, R2, UR5, PT ;  /* 0x0000000502007c0c */ /* 0x000fe2000bf06270 */
[----:B------:R-:W-:-:S04]  /*1110*/  FFMA.FTZ R2, R32, R32, R41 ;  /* 0x0000002020027223 */ /* 0x000fc80000010029 */
[----:B------:R-:W-:-:S08]  /*1120*/  FFMA.FTZ R41, R33, R33, R2 ;  /* 0x0000002121297223 */ /* 0x000fd00000010002 */
[----:B-1----:R-:W-:Y:S05]  /*1130*/  @P0 BRA `(.L_x_5) ;  /* 0x0000000400b00947 */ /* 0x002fea0003800000 */
[CC--:B------:R-:W-:Y:S01]  /*1140*/  FFMA.FTZ R31, -R38.reuse, R39.reuse, R31 ;  /* 0x00000027261f7223 */ /* 0x0c0fe2000001011f */
[----:B------:R-:W-:Y:S01]  /*1150*/  FFMA.FTZ R30, -R38, R39, R30 ;  /* 0x00000027261e7223 */ /* 0x000fe2000001011e */
[----:B------:R-:W-:-:S04]  /*1160*/  VIADD R2, R34, 0xc00 ;  /* 0x00000c0022027836 */ /* 0x000fc80000000000 */
[----:B------:R1:W-:Y:S01]  /*1170*/  STL.64 [R0+0x10], R30 ;  /* 0x0000101e00007387 */ /* 0x0003e20000100a00 */
[----:B------:R-:W-:Y:S01]  /*1180*/  ISETP.GE.AND P0, PT, R2, UR5, PT ;  /* 0x0000000502007c0c */ /* 0x000fe2000bf06270 */
[----:B------:R-:W-:-:S04]  /*1190*/  FFMA.FTZ R2, R30, R30, R41 ;  /* 0x0000001e1e027223 */ /* 0x000fc80000010029 */
[----:B------:R-:W-:-:S08]  /*11a0*/  FFMA.FTZ R41, R31, R31, R2 ;  /* 0x0000001f1f297223 */ /* 0x000fd00000010002 */
[----:B-1----:R-:W-:Y:S05]  /*11b0*/  @P0 BRA `(.L_x_5) ;  /* 0x0000000400900947 */ /* 0x002fea0003800000 */
[CC--:B------:R-:W-:Y:S01]  /*11c0*/  FFMA.FTZ R29, -R38.reuse, R39.reuse, R29 ;  /* 0x00000027261d7223 */ /* 0x0c0fe2000001011d */
[----:B------:R-:W-:Y:S01]  /*11d0*/  FFMA.FTZ R28, -R38, R39, R28 ;  /* 0x00000027261c7223 */ /* 0x000fe2000001011c */
[----:B------:R-:W-:-:S04]  /*11e0*/  IADD3 R2, R34, 0x1000, RZ ;  /* 0x0000100022027810 */ /* 0x000fc80007ffe0ff */
        /* <DEDUP_REMOVED lines=85> */
[----:B------:R-:W-:Y:S01]  /*1740*/  IADD3 R2, R34, 0x3c00, RZ ;  /* 0x00003c0022027810 */ /* 0x000fe20007ffe0ff */
[CC--:B------:R-:W-:Y:S01]  /*1750*/  FFMA.FTZ R5, -R38.reuse, R39.reuse, R5 ;  /* 0x0000002726057223 */ /* 0x0c0fe20000010105 */
[----:B------:R-:W-:Y:S02]  /*1760*/  FFMA.FTZ R4, -R38, R39, R4 ;  /* 0x0000002726047223 */ /* 0x000fe40000010104 */
[----:B------:R-:W-:Y:S02]  /*1770*/  ISETP.GE.AND P0, PT, R2, UR5, PT ;  /* 0x0000000502007c0c */ /* 0x000fe4000bf06270 */
[----:B------:R-:W-:Y:S01]  /*1780*/  FFMA.FTZ R2, R4, R4, R41 ;  /* 0x0000000404027223 */ /* 0x000fe20000010029 */
[----:B------:R1:W-:Y:S03]  /*1790*/  STL.64 [R0+0x70], R4 ;  /* 0x0000700400007387 */ /* 0x0003e60000100a00 */
[----:B------:R-:W-:-:S07]  /*17a0*/  FFMA.FTZ R41, R5, R5, R2 ;  /* 0x0000000505297223 */ /* 0x000fce0000010002 */
[CC--:B------:R-:W-:Y:S01]  /*17b0*/  @!P0 FFMA.FTZ R7, -R38.reuse, R39.reuse, R7 ;  /* 0x0000002726078223 */ /* 0x0c0fe20000010107 */
[----:B------:R-:W-:-:S04]  /*17c0*/  @!P0 FFMA.FTZ R6, -R38, R39, R6 ;  /* 0x0000002726068223 */ /* 0x000fc80000010106 */
[----:B------:R-:W-:Y:S01]  /*17d0*/  @!P0 FFMA.FTZ R2, R6, R6, R41 ;  /* 0x0000000606028223 */ /* 0x000fe20000010029 */
[----:B------:R1:W-:Y:S03]  /*17e0*/  @!P0 STL.64 [R0+0x78], R6 ;  /* 0x0000780600008387 */ /* 0x0003e60000100a00 */
[----:B------:R-:W-:-:S07]  /*17f0*/  @!P0 FFMA.FTZ R41, R7, R7, R2 ;  /* 0x0000000707298223 */ /* 0x000fce0000010002 */
.L_x_5:
[----:B------:R-:W-:Y:S05]  /*1800*/  BSYNC B0 ;  /* 0x0000000000007941 */ /* 0x000fea0003800000 */
.L_x_4:
[----:B0-----:R-:W-:-:S07]  /*1810*/  MOV R2, 0x20 ;  /* 0x0000002000027802 */ /* 0x001fce0000000f00 */
.L_x_6:
[C---:B------:R-:W-:Y:S02]  /*1820*/  LEA.HI R3, R2.reuse, R2, RZ, 0x1 ;  /* 0x0000000202037211 */ /* 0x040fe400078f08ff */
[----:B------:R-:W-:Y:S02]  /*1830*/  ISETP.GT.AND P0, PT, R2, 0x3, PT ;  /* 0x000000030200780c */ /* 0x000fe40003f04270 */
[----:B-1----:R-:W-:-:S05]  /*1840*/  SHF.R.S32.HI R4, RZ, 0x1, R3 ;  /* 0x00000001ff047819 */ /* 0x002fca0000011403 */
[----:B------:R-:W0:Y:S01]  /*1850*/  SHFL.BFLY PT, R6, R41, R4, 0x1f ;  /* 0x0c001f0429067589 */ /* 0x000e2200000e0000 */
[----:B------:R-:W-:Y:S02]  /*1860*/  IMAD.MOV.U32 R2, RZ, RZ, R4 ;  /* 0x000000ffff027224 */ /* 0x000fe400078e0004 */
[----:B0-----:R-:W-:-:S03]  /*1870*/  FADD.FTZ R41, R6, R41 ;  /* 0x0000002906297221 */ /* 0x001fc60000010000 */
[----:B------:R-:W-:Y:S05]  /*1880*/  @P0 BRA `(.L_x_6) ;  /* 0xfffffffc00e40947 */ /* 0x000fea000383ffff */
[----:B------:R0:W-:Y:S01]  /*1890*/  @!P1 STS [R36+UR6], R41 ;  /* 0x0000002924009988 */ /* 0x0001e20008000806 */
[----:B------:R-:W-:Y:S06]  /*18a0*/  BAR.SYNC.DEFER_BLOCKING 0x0 ;  /* 0x0000000000007b1d */ /* 0x000fec0000010000 */
[----:B------:R-:W1:Y:S02]  /*18b0*/  LDS R37, [R37] ;  /* 0x0000000025257984 */ /* 0x000e640000000800 */
.L_x_7:
[C---:B------:R-:W-:Y:S02]  /*18c0*/  LEA.HI R2, R35.reuse, R35, RZ, 0x1 ;  /* 0x0000002323027211 */ /* 0x040fe400078f08ff */
[----:B------:R-:W-:Y:S02]  /*18d0*/  ISETP.GT.AND P0, PT, R35, 0x3, PT ;  /* 0x000000032300780c */ /* 0x000fe40003f04270 */
[----:B------:R-:W-:-:S04]  /*18e0*/  SHF.R.S32.HI R2, RZ, 0x1, R2 ;  /* 0x00000001ff027819 */ /* 0x000fc80000011402 */
[----:B------:R-:W-:Y:S01]  /*18f0*/  MOV R35, R2 ;  /* 0x0000000200237202 */ /* 0x000fe20000000f00 */
[----:B-1----:R-:W1:Y:S02]  /*1900*/  SHFL.BFLY PT, R4, R37, R2, 0x1f ;  /* 0x0c001f0225047589 */ /* 0x002e6400000e0000 */
[----:B-1----:R-:W-:-:S04]  /*1910*/  FADD.FTZ R37, R4, R37 ;  /* 0x0000002504257221 */ /* 0x002fc80000010000 */
[----:B------:R-:W-:Y:S05]  /*1920*/  @P0 BRA `(.L_x_7) ;  /* 0xfffffffc00e40947 */ /* 0x000fea000383ffff */
[----:B------:R-:W1:Y:S01]  /*1930*/  LDC.64 R2, c[0x0][0x230] ;  /* 0x00008c00ff027b82 */ /* 0x000e620000000a00 */
[----:B------:R-:W-:Y:S02]  /*1940*/  ULDC.64 UR6, c[0x0][0x220] ;  /* 0x0000880000067ab9 */ /* 0x000fe40000000a00 */
[----:B------:R-:W-:-:S04]  /*1950*/  ISETP.NE.U32.AND P0, PT, RZ, UR6, PT ;  /* 0x00000006ff007c0c */ /* 0x000fc8000bf05070 */
[----:B------:R-:W-:Y:S01]  /*1960*/  ISETP.NE.AND.EX P0, PT, RZ, UR7, PT, P0 ;  /* 0x00000007ff007c0c */ /* 0x000fe2000bf05300 */
[----:B------:R-:W-:Y:S01]  /*1970*/  USHF.R.S32.HI UR7, URZ, 0x1f, UR4 ;  /* 0x0000001f3f077899 */ /* 0x000fe20008011404 */
[----:B-1----:R-:W-:-:S06]  /*1980*/  FFMA.FTZ R2, R37, R3, R2 ;  /* 0x0000000325027223 */ /* 0x002fcc0000010002 */
[----:B------:R-:W1:Y:S05]  /*1990*/  MUFU.RSQ R2, R2 ;  /* 0x0000000200027308 */ /* 0x000e6a0000001400 */
[----:B------:R-:W-:Y:S05]  /*19a0*/  @!P0 BRA `(.L_x_8) ;  /* 0x0000000400808947 */ /* 0x000fea0003800000 */
[----:B------:R-:W-:Y:S01]  /*19b0*/  USHF.L.U32 UR6, UR4, 0x1, URZ ;  /* 0x0000000104067899 */ /* 0x000fe2000800063f */
[----:B------:R-:W-:Y:S01]  /*19c0*/  HFMA2.MMA R16, -RZ, RZ, 0, 0 ;  /* 0x00000000ff107435 */ /* 0x000fe200000001ff */
[----:B------:R-:W-:Y:S01]  /*19d0*/  USHF.L.U64.HI UR4, UR4, 0x1, UR7 ;  /* 0x0000000104047899 */ /* 0x000fe20008010207 */
[----:B------:R-:W-:Y:S01]  /*19e0*/  IADD3 R3, R34, -0x400, RZ ;  /* 0xfffffc0022037810 */ /* 0x000fe20007ffe0ff */
[----:B------:R-:W-:Y:S02]  /*19f0*/  ULDC.U8 UR10, c[0x0][0x240] ;  /* 0x00009000000a7ab9 */ /* 0x000fe40000000000 */
[----:B------:R-:W-:Y:S01]  /*1a00*/  MOV R8, UR6 ;  /* 0x0000000600087c02 */ /* 0x000fe20008000f00 */
[----:B------:R-:W-:Y:S01]  /*1a10*/  ULDC.64 UR6, c[0x0][0x220] ;  /* 0x0000880000067ab9 */ /* 0x000fe20000000a00 */
[----:B------:R-:W-:-:S03]  /*1a20*/  MOV R9, UR4 ;  /* 0x0000000400097c02 */ /* 0x000fc60008000f00 */
[----:B------:R-:W-:-:S07]  /*1a30*/  IMAD.WIDE R8, R34, 0x4, R8 ;  /* 0x0000000422087825 */ /* 0x000fce00078e0208 */
.L_x_9:
[----:B------:R-:W-:-:S04]  /*1a40*/  IADD3 R4, R3, 0x400, RZ ;  /* 0x0000040003047810 */ /* 0x000fc80007ffe0ff */
[----:B------:R-:W-:-:S13]  /*1a50*/  ISETP.GE.AND P0, PT, R4, UR5, PT ;  /* 0x0000000504007c0c */ /* 0x000fda000bf06270 */
[----:B--2---:R-:W-:Y:S05]  /*1a60*/  @P0 EXIT ;  /* 0x000000000000094d */ /* 0x004fea0003800000 */
[----:B------:R-:W-:Y:S01]  /*1a70*/  MOV R12, UR12 ;  /* 0x0000000c000c7c02 */ /* 0x000fe20008000f00 */
[----:B------:R-:W2:Y:S01]  /*1a80*/  LDL.128 R4, [R0] ;  /* 0x0000000000047983 */ /* 0x000ea20000100c00 */
[----:B------:R-:W-:-:S03]  /*1a90*/  MOV R13, UR13 ;  /* 0x0000000d000d7c02 */ /* 0x000fc60008000f00 */
[----:B------:R-:W-:-:S05]  /*1aa0*/  IMAD.WIDE R12, R34, 0x4, R12 ;  /* 0x00000004220c7825 */ /* 0x000fca00078e020c */
[----:B------:R-:W3:Y:S01]  /*1ab0*/  LDG.E.CONSTANT R17, desc[UR8][R12.64] ;  /* 0x000000080c117981 */ /* 0x000ee2000c1e9900 */
[----:B------:R-:W-:Y:S01]  /*1ac0*/  MOV R14, UR6 ;  /* 0x00000006000e7c02 */ /* 0x000fe20008000f00 */
[----:B------:R-:W-:Y:S01]  /*1ad0*/  UPRMT UR4, UR10, 0x8880, URZ ;  /* 0x000088800a047896 */ /* 0x000fe2000800003f */
[----:B------:R-:W-:-:S03]  /*1ae0*/  MOV R15, UR7 ;  /* 0x00000007000f7c02 */ /* 0x000fc60008000f00 */
[----:B------:R-:W-:Y:S02]  /*1af0*/  IMAD.WIDE R14, R34, 0x4, R14 ;  /* 0x00000004220e7825 */ /* 0x000fe400078e020e */
[----:B------:R-:W-:-:S03]  /*1b00*/  ISETP.NE.AND P0, PT, RZ, UR4, PT ;  /* 0x00000004ff007c0c */ /* 0x000fc6000bf05270 */
[----:B------:R-:W4:Y:S01]  /*1b10*/  LDG.E.CONSTANT R20, desc[UR8][R14.64] ;  /* 0x000000080e147981 */ /* 0x000f22000c1e9900 */
[----:B------:R-:W-:-:S04]  /*1b20*/  IADD3 R10, P1, R8, UR14, RZ ;  /* 0x0000000e080a7c10 */ /* 0x000fc8000ff3e0ff */
[----:B------:R-:W-:-:S05]  /*1b30*/  IADD3.X R11, R9, UR15, RZ, P1, !PT ;  /* 0x0000000f090b7c10 */ /* 0x000fca0008ffe4ff */
[----:B------:R-:W5:Y:S01]  /*1b40*/  @P0 LDG.E R22, desc[UR8][R10.64] ;  /* 0x000000080a160981 */ /* 0x000f62000c1e1900 */
[--C-:B---3--:R-:W-:Y:S02]  /*1b50*/  HADD2.F32 R19, -RZ, R17.reuse.H0_H0 ;  /* 0x20000011ff137230 */ /* 0x108fe40000004100 */
[----:B------:R-:W-:-:S03]  /*1b60*/  HADD2.F32 R18, -RZ, R17.H1_H1 ;  /* 0x30000011ff127230 */ /* 0x000fc60000004100 */
[----:B--2---:R-:W-:Y:S02]  /*1b70*/  FMUL.FTZ R19, R4, R19 ;  /* 0x0000001304137220 */ /* 0x004fe40000410000 */
[----:B------:R-:W-:Y:S02]  /*1b80*/  FMUL.FTZ R5, R5, R18 ;  /* 0x0000001205057220 */ /* 0x000fe40000410000 */
[C---:B-1----:R-:W-:Y:S02]  /*1b90*/  FMUL.FTZ R19, R2.reuse, R19 ;  /* 0x0000001302137220 */ /* 0x042fe40000410000 */
[----:B------:R-:W-:-:S05]  /*1ba0*/  FMUL.FTZ R4, R2, R5 ;  /* 0x0000000502047220 */ /* 0x000fca0000410000 */
[----:B------:R-:W-:-:S06]  /*1bb0*/  F2FP.F16.F32.PACK_AB R4, R4, R19 ;  /* 0x000000130404723e */ /* 0x000fcc00000000ff */
[----:B----4-:R-:W-:Y:S01]  /*1bc0*/  HFMA2.MMA R5, R4, 1, 1, R20 ;  /* 0x3c003c0004057835 */ /* 0x010fe20000000014 */
[----:B------:R-:W-:-:S04]  /*1bd0*/  IADD3 R4, R3, 0x800, RZ ;  /* 0x0000080003047810 */ /* 0x000fc80007ffe0ff */
[----:B------:R-:W-:-:S05]  /*1be0*/  ISETP.GE.AND P1, PT, R4, UR5, PT ;  /* 0x0000000504007c0c */ /* 0x000fca000bf26270 */
[----:B-----5:R-:W-:-:S05]  /*1bf0*/  @P0 HADD2 R5, R5, R22 ;  /* 0x0000001605050230 */ /* 0x020fca0000000000 */
[----:B------:R1:W-:Y:S03]  /*1c00*/  STG.E desc[UR8][R10.64], R5 ;  /* 0x000000050a007986 */ /* 0x0003e6000c101908 */
[----:B------:R-:W-:Y:S05]  /*1c10*/  @P1 EXIT ;  /* 0x000000000000194d */ /* 0x000fea0003800000 */
[----:B------:R-:W1:Y:S04]  /*1c20*/  LDG.E.CONSTANT R4, desc[UR8][R12.64+0x1000] ;  /* 0x001000080c047981 */ /* 0x000e68000c1e9900 */
[----:B------:R-:W2:Y:S04]  /*1c30*/  LDG.E.CONSTANT R17, desc[UR8][R14.64+0x1000] ;  /* 0x001000080e117981 */ /* 0x000ea8000c1e9900 */
[----:B------:R-:W3:Y:S01]  /*1c40*/  @P0 LDG.E R18, desc[UR8][R10.64+0x1000] ;  /* 0x001000080a120981 */ /* 0x000ee2000c1e1900 */
[--C-:B-1----:R-:W-:Y:S02]  /*1c50*/  HADD2.F32 R5, -RZ, R4.reuse.H0_H0 ;  /* 0x20000004ff057230 */ /* 0x102fe40000004100 */
[----:B------:R-:W-:-:S03]  /*1c60*/  HADD2.F32 R4, -RZ, R4.H1_H1 ;  /* 0x30000004ff047230 */ /* 0x000fc60000004100 */
[----:B------:R-:W-:Y:S02]  /*1c70*/  FMUL.FTZ R5, R5, R6 ;  /* 0x0000000605057220 */ /* 0x000fe40000410000 */
[----:B------:R-:W-:Y:S02]  /*1c80*/  FMUL.FTZ R7, R4, R7 ;  /* 0x0000000704077220 */ /* 0x000fe40000410000 */
[C---:B------:R-:W-:Y:S02]  /*1c90*/  FMUL.FTZ R5, R2.reuse, R5 ;  /* 0x0000000502057220 */ /* 0x040fe40000410000 */
[----:B------:R-:W-:-:S05]  /*1ca0*/  FMUL.FTZ R4, R2, R7 ;  /* 0x0000000702047220 */ /* 0x000fca0000410000 */
[----:B------:R-:W-:-:S06]  /*1cb0*/  F2FP.F16.F32.PACK_AB R4, R4, R5 ;  /* 0x000000050404723e */ /* 0x000fcc00000000ff */
[----:B--2---:R-:W-:Y:S01]  /*1cc0*/  HFMA2.MMA R17, R4, 1, 1, R17 ;  /* 0x3c003c0004117835 */ /* 0x004fe20000000011 */
[----:B------:R-:W-:-:S04]  /*1cd0*/  IADD3 R4, R3, 0xc00, RZ ;  /* 0x00000c0003047810 */ /* 0x000fc80007ffe0ff */
[----:B------:R-:W-:-:S05]  /*1ce0*/  ISETP.GE.AND P1, PT, R4, UR5, PT ;  /* 0x0000000504007c0c */ /* 0x000fca000bf26270 */
[----:B---3--:R-:W-:-:S05]  /*1cf0*/  @P0 HADD2 R17, R17, R18 ;  /* 0x0000001211110230 */ /* 0x008fca0000000000 */
[----:B------:R1:W-:Y:S03]  /*1d00*/  STG.E desc[UR8][R10.64+0x1000], R17 ;  /* 0x001000110a007986 */ /* 0x0003e6000c101908 */
[----:B------:R-:W-:Y:S05]  /*1d10*/  @P1 EXIT ;  /* 0x000000000000194d */ /* 0x000fea0003800000 */
[----:B-1----:R-:W2:Y:S04]  /*1d20*/  LDG.E.CONSTANT R17, desc[UR8][R12.64+0x2000] ;  /* 0x002000080c117981 */ /* 0x002ea8000c1e9900 */
[----:B------:R-:W3:Y:S04]  /*1d30*/  LDL.128 R4, [R0+0x10] ;  /* 0x0000100000047983 */ /* 0x000ee80000100c00 */
[----:B------:R-:W4:Y:S04]  /*1d40*/  LDG.E.CONSTANT R20, desc[UR8][R14.64+0x2000] ;  /* 0x002000080e147981 */ /* 0x000f28000c1e9900 */
[----:B------:R-:W5:Y:S01]  /*1d50*/  @P0 LDG.E R22, desc[UR8][R10.64+0x2000] ;  /* 0x002000080a160981 */ /* 0x000f62000c1e1900 */
[----:B------:R-:W-:Y:S01]  /*1d60*/  IADD3 R3, R3, 0x1000, RZ ;  /* 0x0000100003037810 */ /* 0x000fe20007ffe0ff */
[----:B------:R-:W-:-:S03]  /*1d70*/  VIADD R16, R16, 0x4 ;  /* 0x0000000410107836 */ /* 0x000fc60000000000 */
[----:B------:R-:W-:Y:S01]  /*1d80*/  ISETP.GE.AND P1, PT, R3, UR5, PT ;  /* 0x0000000503007c0c */ /* 0x000fe2000bf26270 */
[--C-:B--2---:R-:W-:Y:S02]  /*1d90*/  HADD2.F32 R19, -RZ, R17.reuse.H0_H0 ;  /* 0x20000011ff137230 */ /* 0x104fe40000004100 */
[----:B------:R-:W-:-:S03]  /*1da0*/  HADD2.F32 R18, -RZ, R17.H1_H1 ;  /* 0x30000011ff127230 */ /* 0x000fc60000004100 */
[----:B---3--:R-:W-:Y:S02]  /*1db0*/  FMUL.FTZ R19, R4, R19 ;  /* 0x0000001304137220 */ /* 0x008fe40000410000 */
[----:B------:R-:W-:Y:S02]  /*1dc0*/  FMUL.FTZ R5, R5, R18 ;  /* 0x0000001205057220 */ /* 0x000fe40000410000 */
[C---:B------:R-:W-:Y:S02]  /*1dd0*/  FMUL.FTZ R19, R2.reuse, R19 ;  /* 0x0000001302137220 */ /* 0x040fe40000410000 */
[----:B------:R-:W-:-:S05]  /*1de0*/  FMUL.FTZ R4, R2, R5 ;  /* 0x0000000502047220 */ /* 0x000fca0000410000 */
[----:B------:R-:W-:-:S06]  /*1df0*/  F2FP.F16.F32.PACK_AB R4, R4, R19 ;  /* 0x000000130404723e */ /* 0x000fcc00000000ff */
[----:B----4-:R-:W-:-:S10]  /*1e00*/  HFMA2.MMA R5, R4, 1, 1, R20 ;  /* 0x3c003c0004057835 */ /* 0x010fd40000000014 */
[----:B-----5:R-:W-:-:S05]  /*1e10*/  @P0 HADD2 R5, R5, R22 ;  /* 0x0000001605050230 */ /* 0x020fca0000000000 */
[----:B------:R1:W-:Y:S01]  /*1e20*/  STG.E desc[UR8][R10.64+0x2000], R5 ;  /* 0x002000050a007986 */ /* 0x0003e2000c101908 */
[----:B------:R-:W-:Y:S05]  /*1e30*/  @P1 EXIT ;  /* 0x000000000000194d */ /* 0x000fea0003800000 */
[----:B------:R-:W1:Y:S04]  /*1e40*/  LDG.E.CONSTANT R12, desc[UR8][R12.64+0x3000] ;  /* 0x003000080c0c7981 */ /* 0x000e68000c1e9900 */
[----:B------:R-:W2:Y:S04]  /*1e50*/  LDG.E.CONSTANT R14, desc[UR8][R14.64+0x3000] ;  /* 0x003000080e0e7981 */ /* 0x000ea8000c1e9900 */
[----:B------:R-:W3:Y:S01]  /*1e60*/  @P0 LDG.E R18, desc[UR8][R10.64+0x3000] ;  /* 0x003000080a120981 */ /* 0x000ee2000c1e1900 */
[----:B------:R-:W-:Y:S01]  /*1e70*/  UIADD3 UR14, UP0, UR14, 0x4000, URZ ;  /* 0x000040000e0e7890 */ /* 0x000fe2000ff1e03f */
[----:B------:R-:W-:Y:S01]  /*1e80*/  IADD3 R0, R0, 0x20, RZ ;  /* 0x0000002000007810 */ /* 0x000fe20007ffe0ff */
[----:B------:R-:W-:-:S02]  /*1e90*/  UIADD3 UR6, UP1, UR6, 0x4000, URZ ;  /* 0x0000400006067890 */ /* 0x000fc4000ff3e03f */
[----:B------:R-:W-:Y:S02]  /*1ea0*/  UIADD3 UR12, UP2, UR12, 0x4000, URZ ;  /* 0x000040000c0c7890 */ /* 0x000fe4000ff5e03f */
[----:B------:R-:W-:Y:S02]  /*1eb0*/  UIADD3.X UR15, URZ, UR15, URZ, UP0, !UPT ;  /* 0x0000000f3f0f7290 */ /* 0x000fe400087fe43f */
[----:B------:R-:W-:Y:S02]  /*1ec0*/  UIADD3.X UR7, URZ, UR7, URZ, UP1, !UPT ;  /* 0x000000073f077290 */ /* 0x000fe40008ffe43f */
[----:B------:R-:W-:Y:S01]  /*1ed0*/  UIADD3.X UR13, URZ, UR13, URZ, UP2, !UPT ;  /* 0x0000000d3f0d7290 */ /* 0x000fe200097fe43f */
[--C-:B-1----:R-:W-:Y:S02]  /*1ee0*/  HADD2.F32 R5, -RZ, R12.reuse.H0_H0 ;  /* 0x2000000cff057230 */ /* 0x102fe40000004100 */
[----:B------:R-:W-:-:S03]  /*1ef0*/  HADD2.F32 R4, -RZ, R12.H1_H1 ;  /* 0x3000000cff047230 */ /* 0x000fc60000004100 */
[----:B------:R-:W-:Y:S02]  /*1f00*/  FMUL.FTZ R5, R5, R6 ;  /* 0x0000000605057220 */ /* 0x000fe40000410000 */
[----:B------:R-:W-:Y:S02]  /*1f10*/  FMUL.FTZ R7, R4, R7 ;  /* 0x0000000704077220 */ /* 0x000fe40000410000 */
[C---:B------:R-:W-:Y:S02]  /*1f20*/  FMUL.FTZ R5, R2.reuse, R5 ;  /* 0x0000000502057220 */ /* 0x040fe40000410000 */
[----:B------:R-:W-:-:S05]  /*1f30*/  FMUL.FTZ R4, R2, R7 ;  /* 0x0000000702047220 */ /* 0x000fca0000410000 */
[----:B------:R-:W-:-:S06]  /*1f40*/  F2FP.F16.F32.PACK_AB R7, R4, R5 ;  /* 0x000000050407723e */ /* 0x000fcc00000000ff */
[----:B--2---:R-:W-:-:S10]  /*1f50*/  HFMA2.MMA R5, R7, 1, 1, R14 ;  /* 0x3c003c0007057835 */ /* 0x004fd4000000000e */
[----:B---3--:R-:W-:Y:S01]  /*1f60*/  @P0 HADD2 R5, R5, R18 ;  /* 0x0000001205050230 */ /* 0x008fe20000000000 */
[----:B------:R-:W-:-:S04]  /*1f70*/  ISETP.GE.U32.AND P0, PT, R16, 0x10, PT ;  /* 0x000000101000780c */ /* 0x000fc80003f06070 */
[----:B------:R2:W-:Y:S09]  /*1f80*/  STG.E desc[UR8][R10.64+0x3000], R5 ;  /* 0x003000050a007986 */ /* 0x0005f2000c101908 */
[----:B------:R-:W-:Y:S05]  /*1f90*/  @!P0 BRA `(.L_x_9) ;  /* 0xfffffff800a88947 */ /* 0x000fea000383ffff */
[----:B------:R-:W-:Y:S05]  /*1fa0*/  EXIT ;  /* 0x000000000000794d */ /* 0x000fea0003800000 */
.L_x_8:
[----:B------:R-:W-:Y:S02]  /*1fb0*/  ULDC.U8 UR6, c[0x0][0x240] ;  /* 0x0000900000067ab9 */ /* 0x000fe40000000000 */
[----:B------:R-:W-:-:S06]  /*1fc0*/  UPRMT UR6, UR6, 0x8880, URZ ;  /* 0x0000888006067896 */ /* 0x000fcc000800003f */
[----:B------:R-:W-:-:S13]  /*1fd0*/  ISETP.NE.AND P0, PT, RZ, UR6, PT ;  /* 0x00000006ff007c0c */ /* 0x000fda000bf05270 */
[----:B------:R-:W-:Y:S05]  /*1fe0*/  @!P0 BRA `(.L_x_10) ;  /* 0x0000000400408947 */ /* 0x000fea0003800000 */
[----:B------:R-:W2:Y:S01]  /*1ff0*/  LDC.64 R4, c[0x0][0x218] ;  /* 0x00008600ff047b82 */ /* 0x000ea20000000a00 */
[----:B------:R-:W-:Y:S01]  /*2000*/  USHF.L.U32 UR6, UR4, 0x1, URZ ;  /* 0x0000000104067899 */ /* 0x000fe2000800063f */
[----:B------:R-:W-:Y:S01]  /*2010*/  HFMA2.MMA R3, -RZ, RZ, 0, 0 ;  /* 0x00000000ff037435 */ /* 0x000fe200000001ff */
[----:B------:R-:W-:-:S04]  /*2020*/  USHF.L.U64.HI UR4, UR4, 0x1, UR7 ;  /* 0x0000000104047899 */ /* 0x000fc80008010207 */
[----:B------:R-:W-:Y:S02]  /*2030*/  MOV R8, UR6 ;  /* 0x0000000600087c02 */ /* 0x000fe40008000f00 */
[----:B------:R-:W-:-:S03]  /*2040*/  MOV R9, UR4 ;  /* 0x0000000400097c02 */ /* 0x000fc60008000f00 */
[----:B------:R-:W-:-:S04]  /*2050*/  IMAD.WIDE R8, R34, 0x4, R8 ;  /* 0x0000000422087825 */ /* 0x000fc800078e0208 */
[C---:B--2---:R-:W-:Y:S01]  /*2060*/  IMAD.WIDE R4, R34.reuse, 0x4, R4 ;  /* 0x0000000422047825 */ /* 0x044fe200078e0204 */
[----:B------:R-:W-:Y:S02]  /*2070*/  IADD3 R34, R34, -0x400, RZ ;  /* 0xfffffc0022227810 */ /* 0x000fe40007ffe0ff */
[----:B------:R-:W-:Y:S02]  /*2080*/  MOV R10, R4 ;  /* 0x00000004000a7202 */ /* 0x000fe40000000f00 */
[----:B------:R-:W-:-:S07]  /*2090*/  MOV R11, R5 ;  /* 0x00000005000b7202 */ /* 0x000fce0000000f00 */
.L_x_11:
[----:B------:R-:W-:-:S04]  /*20a0*/  IADD3 R4, R34, 0x400, RZ ;  /* 0x0000040022047810 */ /* 0x000fc80007ffe0ff */
[----:B------:R-:W-:-:S13]  /*20b0*/  ISETP.GE.AND P0, PT, R4, UR5, PT ;  /* 0x0000000504007c0c */ /* 0x000fda000bf06270 */
[----:B--2---:R-:W-:Y:S05]  /*20c0*/  @P0 EXIT ;  /* 0x000000000000094d */ /* 0x004fea0003800000 */
[----:B------:R-:W2:Y:S04]  /*20d0*/  LDG.E.CONSTANT R14, desc[UR8][R10.64] ;  /* 0x000000080a0e7981 */ /* 0x000ea8000c1e9900 */
[----:B------:R-:W3:Y:S01]  /*20e0*/  LDL.128 R4, [R0] ;  /* 0x0000000000047983 */ /* 0x000ee20000100c00 */
[----:B------:R-:W-:-:S04]  /*20f0*/  IADD3 R12, P0, R8, UR14, RZ ;  /* 0x0000000e080c7c10 */ /* 0x000fc8000ff1e0ff */
[----:B------:R-:W-:-:S05]  /*2100*/  IADD3.X R13, R9, UR15, RZ, P0, !PT ;  /* 0x0000000f090d7c10 */ /* 0x000fca00087fe4ff */
[----:B------:R-:W4:Y:S01]  /*2110*/  LDG.E R16, desc[UR8][R12.64] ;  /* 0x000000080c107981 */ /* 0x000f22000c1e1900 */
[--C-:B--2---:R-:W-:Y:S02]  /*2120*/  HADD2.F32 R15, -RZ, R14.reuse.H0_H0 ;  /* 0x2000000eff0f7230 */ /* 0x104fe40000004100 */
[----:B------:R-:W-:-:S03]  /*2130*/  HADD2.F32 R14, -RZ, R14.H1_H1 ;  /* 0x3000000eff0e7230 */ /* 0x000fc60000004100 */
[----:B---3--:R-:W-:Y:S02]  /*2140*/  FMUL.FTZ R15, R4, R15 ;  /* 0x0000000f040f7220 */ /* 0x008fe40000410000 */
[----:B------:R-:W-:Y:S02]  /*2150*/  FMUL.FTZ R5, R5, R14 ;  /* 0x0000000e05057220 */ /* 0x000fe40000410000 */
[C---:B-1----:R-:W-:Y:S02]  /*2160*/  FMUL.FTZ R15, R2.reuse, R15 ;  /* 0x0000000f020f7220 */ /* 0x042fe40000410000 */
[----:B------:R-:W-:-:S05]  /*2170*/  FMUL.FTZ R4, R2, R5 ;  /* 0x0000000502047220 */ /* 0x000fca0000410000 */
[----:B------:R-:W-:Y:S02]  /*2180*/  F2FP.F16.F32.PACK_AB R5, R4, R15 ;  /* 0x0000000f0405723e */ /* 0x000fe400000000ff */
[----:B------:R-:W-:-:S04]  /*2190*/  IADD3 R4, R34, 0x800, RZ ;  /* 0x0000080022047810 */ /* 0x000fc80007ffe0ff */
[----:B------:R-:W-:Y:S01]  /*21a0*/  ISETP.GE.AND P0, PT, R4, UR5, PT ;  /* 0x0000000504007c0c */ /* 0x000fe2000bf06270 */
[----:B----4-:R-:W-:-:S07]  /*21b0*/  HFMA2.MMA R5, R5, 1, 1, R16 ;  /* 0x3c003c0005057835 */ /* 0x010fce0000000010 */
[----:B------:R1:W-:Y:S05]  /*21c0*/  STG.E desc[UR8][R12.64], R5 ;  /* 0x000000050c007986 */ /* 0x0003ea000c101908 */
[----:B------:R-:W-:Y:S05]  /*21d0*/  @P0 EXIT ;  /* 0x000000000000094d */ /* 0x000fea0003800000 */
[----:B------:R-:W1:Y:S04]  /*21e0*/  LDG.E.CONSTANT R4, desc[UR8][R10.64+0x1000] ;  /* 0x001000080a047981 */ /* 0x000e68000c1e9900 */
[----:B------:R-:W2:Y:S01]  /*21f0*/  LDG.E R14, desc[UR8][R12.64+0x1000] ;  /* 0x001000080c0e7981 */ /* 0x000ea2000c1e1900 */
[--C-:B-1----:R-:W-:Y:S02]  /*2200*/  HADD2.F32 R5, -RZ, R4.reuse.H0_H0 ;  /* 0x20000004ff057230 */ /* 0x102fe40000004100 */
[----:B------:R-:W-:-:S03]  /*2210*/  HADD2.F32 R4, -RZ, R4.H1_H1 ;  /* 0x30000004ff047230 */ /* 0x000fc60000004100 */
[----:B------:R-:W-:Y:S02]  /*2220*/  FMUL.FTZ R5, R5, R6 ;  /* 0x0000000605057220 */ /* 0x000fe40000410000 */
[----:B------:R-:W-:Y:S02]  /*2230*/  FMUL.FTZ R7, R4, R7 ;  /* 0x0000000704077220 */ /* 0x000fe40000410000 */
[C---:B------:R-:W-:Y:S02]  /*2240*/  FMUL.FTZ R5, R2.reuse, R5 ;  /* 0x0000000502057220 */ /* 0x040fe40000410000 */
[----:B------:R-:W-:-:S05]  /*2250*/  FMUL.FTZ R4, R2, R7 ;  /* 0x0000000702047220 */ /* 0x000fca0000410000 */
[----:B------:R-:W-:Y:S02]  /*2260*/  F2FP.F16.F32.PACK_AB R7, R4, R5 ;  /* 0x000000050407723e */ /* 0x000fe400000000ff */
[----:B------:R-:W-:-:S04]  /*2270*/  IADD3 R4, R34, 0xc00, RZ ;  /* 0x00000c0022047810 */ /* 0x000fc80007ffe0ff */
[----:B------:R-:W-:Y:S01]  /*2280*/  ISETP.GE.AND P0, PT, R4, UR5, PT ;  /* 0x0000000504007c0c */ /* 0x000fe2000bf06270 */
[----:B--2---:R-:W-:-:S07]  /*2290*/  HFMA2.MMA R5, R7, 1, 1, R14 ;  /* 0x3c003c0007057835 */ /* 0x004fce000000000e */
[----:B------:R1:W-:Y:S05]  /*22a0*/  STG.E desc[UR8][R12.64+0x1000], R5 ;  /* 0x001000050c007986 */ /* 0x0003ea000c101908 */
[----:B------:R-:W-:Y:S05]  /*22b0*/  @P0 EXIT ;  /* 0x000000000000094d */ /* 0x000fea0003800000 */
[----:B------:R-:W2:Y:S04]  /*22c0*/  LDG.E.CONSTANT R14, desc[UR8][R10.64+0x2000] ;  /* 0x002000080a0e7981 */ /* 0x000ea8000c1e9900 */
[----:B-1----:R-:W3:Y:S04]  /*22d0*/  LDL.128 R4, [R0+0x10] ;  /* 0x0000100000047983 */ /* 0x002ee80000100c00 */
[----:B------:R-:W4:Y:S01]  /*22e0*/  LDG.E R16, desc[UR8][R12.64+0x2000] ;  /* 0x002000080c107981 */ /* 0x000f22000c1e1900 */
[----:B------:R-:W-:Y:S02]  /*22f0*/  IADD3 R34, R34, 0x1000, RZ ;  /* 0x0000100022227810 */ /* 0x000fe40007ffe0ff */
[----:B------:R-:W-:-:S02]  /*2300*/  IADD3 R3, R3, 0x4, RZ ;  /* 0x0000000403037810 */ /* 0x000fc40007ffe0ff */
        /* <DEDUP_REMOVED lines=8> */
[----:B----4-:R-:W-:-:S07]  /*2390*/  HFMA2.MMA R5, R4, 1, 1, R16 ;  /* 0x3c003c0004057835 */ /* 0x010fce0000000010 */
[----:B------:R1:W-:Y:S01]  /*23a0*/  STG.E desc[UR8][R12.64+0x2000], R5 ;  /* 0x002000050c007986 */ /* 0x0003e2000c101908 */
[----:B------:R-:W-:Y:S05]  /*23b0*/  @P0 EXIT ;  /* 0x000000000000094d */ /* 0x000fea0003800000 */
[----:B------:R2:W1:Y:S04]  /*23c0*/  LDG.E.CONSTANT R4, desc[UR8][R10.64+0x3000] ;  /* 0x003000080a047981 */ /* 0x000468000c1e9900 */
[----:B------:R-:W3:Y:S01]  /*23d0*/  LDG.E R14, desc[UR8][R12.64+0x3000] ;  /* 0x003000080c0e7981 */ /* 0x000ee2000c1e1900 */
[----:B------:R-:W-:Y:S01]  /*23e0*/  ISETP.GE.U32.AND P0, PT, R3, 0x10, PT ;  /* 0x000000100300780c */ /* 0x000fe20003f06070 */
[----:B------:R-:W-:Y:S01]  /*23f0*/  UIADD3 UR14, UP0, UR14, 0x4000, URZ ;  /* 0x000040000e0e7890 */ /* 0x000fe2000ff1e03f */
[----:B------:R-:W-:Y:S01]  /*2400*/  VIADD R0, R0, 0x20 ;  /* 0x0000002000007836 */ /* 0x000fe20000000000 */
[----:B--2---:R-:W-:Y:S02]  /*2410*/  IADD3 R10, P1, R10, 0x4000, RZ ;  /* 0x000040000a0a7810 */ /* 0x004fe40007f3e0ff */
[----:B------:R-:W-:-:S02]  /*2420*/  UIADD3.X UR15, URZ, UR15, URZ, UP0, !UPT ;  /* 0x0000000f3f0f7290 */ /* 0x000fc400087fe43f */
[----:B------:R-:W-:Y:S01]  /*2430*/  IADD3.X R11, RZ, R11, RZ, P1, !PT ;  /* 0x0000000bff0b7210 */ /* 0x000fe20000ffe4ff */
[--C-:B-1----:R-:W-:Y:S02]  /*2440*/  HADD2.F32 R5, -RZ, R4.reuse.H0_H0 ;  /* 0x20000004ff057230 */ /* 0x102fe40000004100 */
[----:B------:R-:W-:-:S03]  /*2450*/  HADD2.F32 R4, -RZ, R4.H1_H1 ;  /* 0x30000004ff047230 */ /* 0x000fc60000004100 */
[----:B------:R-:W-:Y:S02]  /*2460*/  FMUL.FTZ R5, R5, R6 ;  /* 0x0000000605057220 */ /* 0x000fe40000410000 */
[----:B------:R-:W-:Y:S02]  /*2470*/  FMUL.FTZ R7, R4, R7 ;  /* 0x0000000704077220 */ /* 0x000fe40000410000 */
[C---:B------:R-:W-:Y:S02]  /*2480*/  FMUL.FTZ R5, R2.reuse, R5 ;  /* 0x0000000502057220 */ /* 0x040fe40000410000 */
[----:B------:R-:W-:-:S05]  /*2490*/  FMUL.FTZ R4, R2, R7 ;  /* 0x0000000702047220 */ /* 0x000fca0000410000 */
[----:B------:R-:W-:-:S06]  /*24a0*/  F2FP.F16.F32.PACK_AB R7, R4, R5 ;  /* 0x000000050407723e */ /* 0x000fcc00000000ff */
[----:B---3--:R-:W-:-:S07]  /*24b0*/  HFMA2.MMA R5, R7, 1, 1, R14 ;  /* 0x3c003c0007057835 */ /* 0x008fce000000000e */
[----:B------:R2:W-:Y:S01]  /*24c0*/  STG.E desc[UR8][R12.64+0x3000], R5 ;  /* 0x003000050c007986 */ /* 0x0005e2000c101908 */
[----:B------:R-:W-:Y:S05]  /*24d0*/  @!P0 BRA `(.L_x_11) ;  /* 0xfffffff800f08947 */ /* 0x000fea000383ffff */
[----:B------:R-:W-:Y:S05]  /*24e0*/  EXIT ;  /* 0x000000000000794d */ /* 0x000fea0003800000 */
.L_x_10:
        /* <DEDUP_REMOVED lines=11> */
.L_x_12:
[----:B--2---:R-:W-:-:S04]  /*25a0*/  IADD3 R4, R34, 0x400, RZ ;  /* 0x0000040022047810 */ /* 0x004fc80007ffe0ff */
[----:B------:R-:W-:-:S13]  /*25b0*/  ISETP.GE.AND P0, PT, R4, UR5, PT ;  /* 0x0000000504007c0c */ /* 0x000fda000bf06270 */
[----:B------:R-:W-:Y:S05]  /*25c0*/  @P0 EXIT ;  /* 0x000000000000094d */ /* 0x000fea0003800000 */
[----:B------:R-:W2:Y:S04]  /*25d0*/  LDG.E.CONSTANT R12, desc[UR8][R10.64] ;  /* 0x000000080a0c7981 */ /* 0x000ea8000c1e9900 */
[----:B------:R-:W3:Y:S01]  /*25e0*/  LDL.128 R4, [R0] ;  /* 0x0000000000047983 */ /* 0x000ee20000100c00 */
[----:B------:R-:W-:Y:S01]  /*25f0*/  IADD3 R14, R34, 0x800, RZ ;  /* 0x00000800220e7810 */ /* 0x000fe20007ffe0ff */
[--C-:B--2---:R-:W-:Y:S02]  /*2600*/  HADD2.F32 R13, -RZ, R12.reuse.H0_H0 ;  /* 0x2000000cff0d7230 */ /* 0x104fe40000004100 */
[----:B------:R-:W-:-:S03]  /*2610*/  HADD2.F32 R12, -RZ, R12.H1_H1 ;  /* 0x3000000cff0c7230 */ /* 0x000fc60000004100 */
[----:B---3--:R-:W-:Y:S01]  /*2620*/  FMUL.FTZ R13, R4, R13 ;  /* 0x0000000d040d7220 */ /* 0x008fe20000410000 */
[----:B------:R-:W-:Y:S01]  /*2630*/  IADD3 R4, P0, R8, UR14, RZ ;  /* 0x0000000e08047c10 */ /* 0x000fe2000ff1e0ff */
[----:B------:R-:W-:Y:S02]  /*2640*/  FMUL.FTZ R5, R5, R12 ;  /* 0x0000000c05057220 */ /* 0x000fe40000410000 */
[C---:B-1----:R-:W-:Y:S02]  /*2650*/  FMUL.FTZ R13, R2.reuse, R13 ;  /* 0x0000000d020d7220 */ /* 0x042fe40000410000 */
[----:B------:R-:W-:Y:S01]  /*2660*/  FMUL.FTZ R12, R2, R5 ;  /* 0x00000005020c7220 */ /* 0x000fe20000410000 */
[----:B------:R-:W-:Y:S02]  /*2670*/  IADD3.X R5, R9, UR15, RZ, P0, !PT ;  /* 0x0000000f09057c10 */ /* 0x000fe400087fe4ff */
[----:B------:R-:W-:Y:S02]  /*2680*/  ISETP.GE.AND P0, PT, R14, UR5, PT ;  /* 0x000000050e007c0c */ /* 0x000fe4000bf06270 */
[----:B------:R-:W-:-:S05]  /*2690*/  F2FP.F16.F32.PACK_AB R13, R12, R13 ;  /* 0x0000000d0c0d723e */ /* 0x000fca00000000ff */
[----:B------:R1:W-:Y:S06]  /*26a0*/  STG.E desc[UR8][R4.64], R13 ;  /* 0x0000000d04007986 */ /* 0x0003ec000c101908 */
[----:B------:R-:W-:Y:S05]  /*26b0*/  @P0 EXIT ;  /* 0x000000000000094d */ /* 0x000fea0003800000 */
[----:B------:R-:W1:Y:S02]  /*26c0*/  LDG.E.CONSTANT R12, desc[UR8][R10.64+0x1000] ;  /* 0x001000080a0c7981 */ /* 0x000e64000c1e9900 */
[--C-:B-1----:R-:W-:Y:S02]  /*26d0*/  HADD2.F32 R13, -RZ, R12.reuse.H0_H0 ;  /* 0x2000000cff0d7230 */ /* 0x102fe40000004100 */
[----:B------:R-:W-:-:S03]  /*26e0*/  HADD2.F32 R12, -RZ, R12.H1_H1 ;  /* 0x3000000cff0c7230 */ /* 0x000fc60000004100 */
[----:B------:R-:W-:Y:S02]  /*26f0*/  FMUL.FTZ R13, R13, R6 ;  /* 0x000000060d0d7220 */ /* 0x000fe40000410000 */
[----:B------:R-:W-:Y:S02]  /*2700*/  FMUL.FTZ R7, R12, R7 ;  /* 0x000000070c077220 */ /* 0x000fe40000410000 */
[C---:B------:R-:W-:Y:S02]  /*2710*/  FMUL.FTZ R13, R2.reuse, R13 ;  /* 0x0000000d020d7220 */ /* 0x040fe40000410000 */
[----:B------:R-:W-:Y:S01]  /*2720*/  FMUL.FTZ R6, R2, R7 ;  /* 0x0000000702067220 */ /* 0x000fe20000410000 */
[----:B------:R-:W-:-:S04]  /*2730*/  IADD3 R7, R34, 0xc00, RZ ;  /* 0x00000c0022077810 */ /* 0x000fc80007ffe0ff */
[----:B------:R-:W-:Y:S02]  /*2740*/  ISETP.GE.AND P0, PT, R7, UR5, PT ;  /* 0x0000000507007c0c */ /* 0x000fe4000bf06270 */
[----:B------:R-:W-:-:S05]  /*2750*/  F2FP.F16.F32.PACK_AB R13, R6, R13 ;  /* 0x0000000d060d723e */ /* 0x000fca00000000ff */
[----:B------:R1:W-:Y:S06]  /*2760*/  STG.E desc[UR8][R4.64+0x1000], R13 ;  /* 0x0010000d04007986 */ /* 0x0003ec000c101908 */
[----:B------:R-:W-:Y:S05]  /*2770*/  @P0 EXIT ;  /* 0x000000000000094d */ /* 0x000fea0003800000 */
[----:B------:R-:W2:Y:S04]  /*2780*/  LDG.E.CONSTANT R6, desc[UR8][R10.64+0x2000] ;  /* 0x002000080a067981 */ /* 0x000ea8000c1e9900 */
[----:B-1----:R-:W3:Y:S01]  /*2790*/  LDL.128 R12, [R0+0x10] ;  /* 0x00001000000c7983 */ /* 0x002ee20000100c00 */
[----:B------:R-:W-:Y:S02]  /*27a0*/  IADD3 R34, R34, 0x1000, RZ ;  /* 0x0000100022227810 */ /* 0x000fe40007ffe0ff */
[----:B------:R-:W-:Y:S02]  /*27b0*/  IADD3 R3, R3, 0x4, RZ ;  /* 0x0000000403037810 */ /* 0x000fe40007ffe0ff */
[----:B------:R-:W-:Y:S01]  /*27c0*/  ISETP.GE.AND P0, PT, R34, UR5, PT ;  /* 0x0000000522007c0c */ /* 0x000fe2000bf06270 */
[----:B--2---:R-:W-:-:S02]  /*27d0*/  HADD2.F32 R7, -RZ, R6.H0_H0 ;  /* 0x20000006ff077230 */ /* 0x004fc40000004100 */
[----:B------:R-:W-:-:S03]  /*27e0*/  HADD2.F32 R6, -RZ, R6.H1_H1 ;  /* 0x30000006ff067230 */ /* 0x000fc60000004100 */
[----:B---3--:R-:W-:Y:S02]  /*27f0*/  FMUL.FTZ R7, R12, R7 ;  /* 0x000000070c077220 */ /* 0x008fe40000410000 */
[----:B------:R-:W-:Y:S02]  /*2800*/  FMUL.FTZ R13, R13, R6 ;  /* 0x000000060d0d7220 */ /* 0x000fe40000410000 */
[C---:B------:R-:W-:Y:S02]  /*2810*/  FMUL.FTZ R7, R2.reuse, R7 ;  /* 0x0000000702077220 */ /* 0x040fe40000410000 */
[----:B------:R-:W-:-:S05]  /*2820*/  FMUL.FTZ R6, R2, R13 ;  /* 0x0000000d02067220 */ /* 0x000fca0000410000 */
[----:B------:R-:W-:-:S05]  /*2830*/  F2FP.F16.F32.PACK_AB R7, R6, R7 ;  /* 0x000000070607723e */ /* 0x000fca00000000ff */
[----:B------:R1:W-:Y:S01]  /*2840*/  STG.E desc[UR8][R4.64+0x2000], R7 ;  /* 0x0020000704007986 */ /* 0x0003e2000c101908 */
[----:B------:R-:W-:Y:S05]  /*2850*/  @P0 EXIT ;  /* 0x000000000000094d */ /* 0x000fea0003800000 */
[----:B------:R2:W1:Y:S01]  /*2860*/  LDG.E.CONSTANT R6, desc[UR8][R10.64+0x3000] ;  /* 0x003000080a067981 */ /* 0x000462000c1e9900 */
[----:B------:R-:W-:Y:S01]  /*2870*/  ISETP.GE.U32.AND P0, PT, R3, 0x10, PT ;  /* 0x000000100300780c */ /* 0x000fe20003f06070 */
[----:B------:R-:W-:Y:S01]  /*2880*/  UIADD3 UR14, UP0, UR14, 0x4000, URZ ;  /* 0x000040000e0e7890 */ /* 0x000fe2000ff1e03f */
[----:B------:R-:W-:-:S03]  /*2890*/  IADD3 R0, R0, 0x20, RZ ;  /* 0x0000002000007810 */ /* 0x000fc60007ffe0ff */
[----:B------:R-:W-:Y:S01]  /*28a0*/  UIADD3.X UR15, URZ, UR15, URZ, UP0, !UPT ;  /* 0x0000000f3f0f7290 */ /* 0x000fe200087fe43f */
[----:B--2---:R-:W-:-:S04]  /*28b0*/  IADD3 R10, P1, R10, 0x4000, RZ ;  /* 0x000040000a0a7810 */ /* 0x004fc80007f3e0ff */
[----:B------:R-:W-:Y:S01]  /*28c0*/  IADD3.X R11, RZ, R11, RZ, P1, !PT ;  /* 0x0000000bff0b7210 */ /* 0x000fe20000ffe4ff */
[--C-:B-1----:R-:W-:Y:S02]  /*28d0*/  HADD2.F32 R7, -RZ, R6.reuse.H0_H0 ;  /* 0x20000006ff077230 */ /* 0x102fe40000004100 */
[----:B------:R-:W-:-:S03]  /*28e0*/  HADD2.F32 R6, -RZ, R6.H1_H1 ;  /* 0x30000006ff067230 */ /* 0x000fc60000004100 */
[----:B------:R-:W-:Y:S02]  /*28f0*/  FMUL.FTZ R7, R7, R14 ;  /* 0x0000000e07077220 */ /* 0x000fe40000410000 */
[----:B------:R-:W-:Y:S02]  /*2900*/  FMUL.FTZ R15, R6, R15 ;  /* 0x0000000f060f7220 */ /* 0x000fe40000410000 */
[C---:B------:R-:W-:Y:S02]  /*2910*/  FMUL.FTZ R7, R2.reuse, R7 ;  /* 0x0000000702077220 */ /* 0x040fe40000410000 */
[----:B------:R-:W-:-:S05]  /*2920*/  FMUL.FTZ R6, R2, R15 ;  /* 0x0000000f02067220 */ /* 0x000fca0000410000 */
[----:B------:R-:W-:-:S05]  /*2930*/  F2FP.F16.F32.PACK_AB R7, R6, R7 ;  /* 0x000000070607723e */ /* 0x000fca00000000ff */
[----:B------:R2:W-:Y:S01]  /*2940*/  STG.E desc[UR8][R4.64+0x3000], R7 ;  /* 0x0030000704007986 */ /* 0x0005e2000c101908 */
[----:B------:R-:W-:Y:S05]  /*2950*/  @!P0 BRA `(.L_x_12) ;  /* 0xfffffffc00108947 */ /* 0x000fea000383ffff */
[----:B------:R-:W-:Y:S05]  /*2960*/  EXIT ;  /* 0x000000000000794d */ /* 0x000fea0003800000 */
.L_x_13:
[----:B------:R-:W-:-:S00]  /*2970*/  BRA `(.L_x_13) ;  /* 0xfffffffc00fc7947 */ /* 0x000fc0000383ffff */
[----:B------:R-:W-:-:S00]  /*2980*/  NOP ;  /* 0x0000000000007918 */ /* 0x000fc00000000000 */
[----:B------:R-:W-:-:S00]  /*2990*/  NOP ;  /* 0x0000000000007918 */ /* 0x000fc00000000000 */
[----:B------:R-:W-:-:S00]  /*29a0*/  NOP ;  /* 0x0000000000007918 */ /* 0x000fc00000000000 */
[----:B------:R-:W-:-:S00]  /*29b0*/  NOP ;  /* 0x0000000000007918 */ /* 0x000fc00000000000 */
[----:B------:R-:W-:-:S00]  /*29c0*/  NOP ;  /* 0x0000000000007918 */ /* 0x000fc00000000000 */
[----:B------:R-:W-:-:S00]  /*29d0*/  NOP ;  /* 0x0000000000007918 */ /* 0x000fc00000000000 */
[----:B------:R-:W-:-:S00]  /*29e0*/  NOP ;  /* 0x0000000000007918 */ /* 0x000fc00000000000 */
[----:B------:R-:W-:-:S00]  /*29f0*/  NOP ;  /* 0x0000000000007918 */ /* 0x000fc00000000000 */
.L_x_206:


//--------------------- .text._Z17layer_norm_kernelILi15EEvPK6__halfS2_S2_PS0_ffiib --------------------------
	.section	.text._Z17layer_norm_kernelILi15EEvPK6__halfS2_S2_PS0_ffiib,"ax",@progbits
	.align	128
        .global         _Z17layer_norm_kernelILi15EEvPK6__halfS2_S2_PS0_ffiib
        .type           _Z17layer_norm_kernelILi15EEvPK6__halfS2_S2_PS0_ffiib,@function
        .size           _Z17layer_norm_kernelILi15EEvPK6__halfS2_S2_PS0_ffiib,(.L_x_207 - _Z17layer_norm_kernelILi15EEvPK6__halfS2_S2_PS0_ffiib)
        .other          _Z17layer_norm_kernelILi15EEvPK6__halfS2_S2_PS0_ffiib,@"STO_CUDA_ENTRY STV_DEFAULT"
_Z17layer_norm_kernelILi15EEvPK6__halfS2_S2_PS0_ffiib:
.text._Z17layer_norm_kernelILi15EEvPK6__halfS2_S2_PS0_ffiib:
[----:B------:R-:W0:Y:S01]  /*0000*/  LDC R1, c[0x0][0x28] ;  /* 0x00000a00ff017b82 */ /* 0x000e220000000800 */
[----:B------:R-:W1:Y:S07]  /*0010*/  S2R R11, SR_TID.X ;  /* 0x00000000000b7919 */ /* 0x000e6e0000002100 */
[----:B------:R-:W2:Y:S01]  /*0020*/  S2UR UR6, SR_CTAID.X ;  /* 0x00000000000679c3 */ /* 0x000ea20000002500 */
[----:B------:R-:W-:Y:S01]  /*0030*/  ULDC UR7, c[0x0][0x23c] ;  /* 0x00008f0000077ab9 */ /* 0x000fe20000000800 */
[----:B------:R-:W-:Y:S01]  /*0040*/  ULDC.64 UR8, c[0x0][0x228] ;  /* 0x00008a0000087ab9 */ /* 0x000fe20000000a00 */
[----:B------:R-:W-:Y:S01]  /*0050*/  ULEA.HI UR4, UR7, UR7, URZ, 0x1 ;  /* 0x0000000707047291 */ /* 0x000fe2000f8f083f */
[----:B0-----:R-:W-:Y:S01]  /*0060*/  IADD3 R1, R1, -0x78, RZ ;  /* 0xffffff8801017810 */ /* 0x001fe20007ffe0ff */
[----:B------:R-:W-:Y:S01]  /*0070*/  ULDC.64 UR10, c[0x0][0x208] ;  /* 0x00008200000a7ab9 */ /* 0x000fe20000000a00 */
[----:B------:R-:W-:Y:S01]  /*0080*/  MOV R7, UR8 ;  /* 0x0000000800077c02 */ /* 0x000fe20008000f00 */
[----:B------:R-:W-:Y:S01]  /*0090*/  USHF.R.S32.HI UR5, URZ, 0x1, UR4 ;  /* 0x000000013f057899 */ /* 0x000fe20008011404 */
[----:B------:R-:W-:Y:S01]  /*00a0*/  MOV R6, UR9 ;  /* 0x0000000900067c02 */ /* 0x000fe20008000f00 */
[----:B------:R-:W-:Y:S01]  /*00b0*/  BSSY B0, `(.L_x_14) ;  /* 0x00000d0000007945 */ /* 0x000fe20003800000 */
[----:B------:R-:W-:Y:S01]  /*00c0*/  HFMA2.MMA R41, -RZ, RZ, 0, 0 ;  /* 0x00000000ff297435 */ /* 0x000fe200000001ff */
[----:B------:R-:W-:Y:S01]  /*00d0*/  MOV R0, R1 ;  /* 0x0000000100007202 */ /* 0x000fe20000000f00 */
[----:B--2---:R-:W-:-:S03]  /*00e0*/  UIMAD UR4, UR6, UR7, URZ ;  /* 0x00000007060472a4 */ /* 0x004fc6000f8e023f */
[----:B------:R-:W-:Y:S01]  /*00f0*/  ULDC.64 UR6, c[0x0][0x218] ;  /* 0x0000860000067ab9 */ /* 0x000fe20000000a00 */
[----:B------:R-:W-:Y:S01]  /*0100*/  USHF.R.S32.HI UR8, URZ, 0x1f, UR4 ;  /* 0x0000001f3f087899 */ /* 0x000fe20008011404 */
[----:B------:R-:W-:Y:S02]  /*0110*/  MOV R4, UR6 ;  /* 0x0000000600047c02 */ /* 0x000fe40008000f00 */
[C---:B-1----:R-:W-:Y:S02]  /*0120*/  ISETP.GE.AND P1, PT, R11.reuse, UR5, PT ;  /* 0x000000050b007c0c */ /* 0x042fe4000bf26270 */
[----:B------:R-:W-:Y:S02]  /*0130*/  MOV R5, UR7 ;  /* 0x0000000700057c02 */ /* 0x000fe40008000f00 */
[----:B------:R-:W-:-:S09]  /*0140*/  LOP3.LUT R10, R11, 0x1f, RZ, 0xc0, !PT ;  /* 0x0000001f0b0a7812 */ /* 0x000fd200078ec0ff */
[----:B------:R-:W-:Y:S05]  /*0150*/  @P1 BRA `(.L_x_15) ;  /* 0x0000000c00141947 */ /* 0x000fea0003800000 */
[----:B------:R-:W-:Y:S02]  /*0160*/  ULDC.64 UR6, c[0x0][0x210] ;  /* 0x0000840000067ab9 */ /* 0x000fe40000000a00 */
[----:B------:R-:W-:-:S04]  /*0170*/  ULEA UR6, UP0, UR4, UR6, 0x1 ;  /* 0x0000000604067291 */ /* 0x000fc8000f80083f */
[----:B------:R-:W-:Y:S02]  /*0180*/  ULEA.HI.X UR7, UR4, UR7, UR8, 0x1, UP0 ;  /* 0x0000000704077291 */ /* 0x000fe400080f0c08 */
[----:B------:R-:W-:-:S04]  /*0190*/  IMAD.U32 R8, RZ, RZ, UR6 ;  /* 0x00000006ff087e24 */ /* 0x000fc8000f8e00ff */
        /* <DEDUP_REMOVED lines=174> */
[----:B------:R-:W3:Y:S02]  /*0c80*/  @!P0 LDG.E.CONSTANT R40, desc[UR10][R8.64+0xe000] ;  /* 0x00e0000a08288981 */ /* 0x000ee4000c1e9900 */
[----:B---3--:R-:W-:-:S02]  /*0c90*/  @!P0 HADD2.F32 R39, -RZ, R40.H0_H0 ;  /* 0x20000028ff278230 */ /* 0x008fc40000004100 */
[----:B------:R-:W-:-:S03]  /*0ca0*/  @!P0 HADD2.F32 R42, -RZ, R40.H1_H1 ;  /* 0x30000028ff2a8230 */ /* 0x000fc60000004100 */
[----:B------:R-:W-:Y:S01]  /*0cb0*/  @!P0 FMNMX.FTZ R43, R39, 65504, PT ;  /* 0x477fe000272b8809 */ /* 0x000fe20003810000 */
[--C-:B--2---:R-:W-:Y:S02]  /*0cc0*/  HADD2.F32 R39, -RZ, R38.reuse.H0_H0 ;  /* 0x20000026ff277230 */ /* 0x104fe40000004100 */
[----:B------:R-:W-:Y:S01]  /*0cd0*/  HADD2.F32 R38, -RZ, R38.H1_H1 ;  /* 0x30000026ff267230 */ /* 0x000fe20000004100 */
[----:B------:R-:W-:Y:S02]  /*0ce0*/  @!P0 FMNMX.FTZ R42, R42, 65504, PT ;  /* 0x477fe0002a2a8809 */ /* 0x000fe40003810000 */
[----:B------:R-:W-:Y:S02]  /*0cf0*/  FMNMX.FTZ R39, R39, 65504, PT ;  /* 0x477fe00027277809 */ /* 0x000fe40003810000 */
[----:B------:R-:W-:Y:S02]  /*0d00*/  FMNMX.FTZ R40, R38, 65504, PT ;  /* 0x477fe00026287809 */ /* 0x000fe40003810000 */
        /* <DEDUP_REMOVED lines=10> */
.L_x_15:
[----:B------:R-:W-:Y:S05]  /*0db0*/  BSYNC B0 ;  /* 0x0000000000007941 */ /* 0x000fea0003800000 */
.L_x_14:
[----:B------:R-:W-:Y:S01]  /*0dc0*/  IMAD.MOV.U32 R40, RZ, RZ, 0x20 ;  /* 0x00000020ff287424 */ /* 0x000fe200078e00ff */
[----:B------:R-:W-:-:S07]  /*0dd0*/  MOV R8, 0x20 ;  /* 0x0000002000087802 */ /* 0x000fce0000000f00 */
.L_x_16:
        /* <DEDUP_REMOVED lines=10> */
[----:B------:R-:W-:Y:S01]  /*0e80*/  SHF.R.U32.HI R8, RZ, 0x3, R11 ;  /* 0x00000003ff087819 */ /* 0x000fe2000001160b */
[----:B------:R-:W-:-:S03]  /*0e90*/  HFMA2.MMA R9, -RZ, RZ, 0, 1.9073486328125e-06 ;  /* 0x00000020ff097435 */ /* 0x000fc600000001ff */
[----:B------:R-:W-:Y:S01]  /*0ea0*/  LOP3.LUT R8, R8, 0x1ffffffc, RZ, 0xc0, !PT ;  /* 0x1ffffffc08087812 */ /* 0x000fe200078ec0ff */
[----:B0-----:R-:W-:-:S06]  /*0eb0*/  ULEA UR6, UR7, UR6, 0x18 ;  /* 0x0000000607067291 */ /* 0x001fcc000f8ec03f */
[----:B------:R-:W-:-:S03]  /*0ec0*/  LEA R10, R10, UR6, 0x2 ;  /* 0x000000060a0a7c11 */ /* 0x000fc6000f8e10ff */
[----:B------:R0:W-:Y:S01]  /*0ed0*/  @!P0 STS [R8+UR6], R41 ;  /* 0x0000002908008988 */ /* 0x0001e20008000806 */
[----:B------:R-:W-:Y:S06]  /*0ee0*/  BAR.SYNC.DEFER_BLOCKING 0x0 ;  /* 0x0000000000007b1d */ /* 0x000fec0000010000 */
[----:B------:R-:W1:Y:S02]  /*0ef0*/  LDS R10, [R10] ;  /* 0x000000000a0a7984 */ /* 0x000e640000000800 */
.L_x_17:
[C---:B------:R-:W-:Y:S02]  /*0f00*/  LEA.HI R11, R9.reuse, R9, RZ, 0x1 ;  /* 0x00000009090b7211 */ /* 0x040fe400078f08ff */
[----:B------:R-:W-:Y:S02]  /*0f10*/  ISETP.GT.AND P2, PT, R9, 0x3, PT ;  /* 0x000000030900780c */ /* 0x000fe40003f44270 */
[----:B------:R-:W-:-:S04]  /*0f20*/  SHF.R.S32.HI R11, RZ, 0x1, R11 ;  /* 0x00000001ff0b7819 */ /* 0x000fc8000001140b */
[----:B------:R-:W-:Y:S01]  /*0f30*/  MOV R9, R11 ;  /* 0x0000000b00097202 */ /* 0x000fe20000000f00 */
[----:B01----:R-:W0:Y:S02]  /*0f40*/  SHFL.BFLY PT, R41, R10, R11, 0x1f ;  /* 0x0c001f0b0a297589 */ /* 0x003e2400000e0000 */
[----:B0-----:R-:W-:-:S04]  /*0f50*/  FADD.FTZ R10, R41, R10 ;  /* 0x0000000a290a7221 */ /* 0x001fc80000010000 */
[----:B------:R-:W-:Y:S05]  /*0f60*/  @P2 BRA `(.L_x_17) ;  /* 0xfffffffc00e42947 */ /* 0x000fea000383ffff */
[----:B------:R-:W-:Y:S01]  /*0f70*/  BSSY B0, `(.L_x_18) ;  /* 0x0000079000007945 */ /* 0x000fe20003800000 */
[----:B------:R-:W-:-:S03]  /*0f80*/  MOV R41, RZ ;  /* 0x000000ff00297202 */ /* 0x000fc60000000f00 */
[----:B------:R-:W-:Y:S05]  /*0f90*/  @P1 BRA `(.L_x_19) ;  /* 0x0000000400d81947 */ /* 0x000fea0003800000 */
[----:B------:R-:W0:Y:S01]  /*0fa0*/  S2R R11, SR_TID.X ;  /* 0x00000000000b7919 */ /* 0x000e220000002100 */
[----:B------:R-:W1:Y:S02]  /*0fb0*/  LDC R9, c[0x0][0x234] ;  /* 0x00008d00ff097b82 */ /* 0x000e640000000800 */
[CC--:B-1----:R-:W-:Y:S01]  /*0fc0*/  FFMA.FTZ R3, -R10.reuse, R9.reuse, R3 ;  /* 0x000000090a037223 */ /* 0x0c2fe20000010103 */
[----:B------:R-:W-:-:S04]  /*0fd0*/  FFMA.FTZ R2, -R10, R9, R2 ;  /* 0x000000090a027223 */ /* 0x000fc80000010102 */
[----:B------:R-:W-:Y:S01]  /*0fe0*/  FFMA.FTZ R42, R2, R2, RZ ;  /* 0x00000002022a7223 */ /* 0x000fe200000100ff */
[----:B------:R1:W-:Y:S01]  /*0ff0*/  STL.64 [R0], R2 ;  /* 0x0000000200007387 */ /* 0x0003e20000100a00 */
[----:B0-----:R-:W-:-:S04]  /*1000*/  IADD3 R41, R11, 0x400, RZ ;  /* 0x000004000b297810 */ /* 0x001fc80007ffe0ff */
[----:B------:R-:W-:Y:S01]  /*1010*/  ISETP.GE.AND P2, PT, R41, UR5, PT ;  /* 0x0000000529007c0c */ /* 0x000fe2000bf46270 */
[----:B------:R-:W-:-:S12]  /*1020*/  FFMA.FTZ R41, R3, R3, R42 ;  /* 0x0000000303297223 */ /* 0x000fd8000001002a */
        /* <DEDUP_REMOVED lines=8> */
[----:B0-----:R-:W-:Y:S05]  /*10b0*/  @P2 BRA `(.L_x_19) ;  /* 0x0000000400902947 */ /* 0x001fea0003800000 */
[CC--:B------:R-:W-:Y:S01]  /*10c0*/  FFMA.FTZ R15, -R10.reuse, R9.reuse, R15 ;  /* 0x000000090a0f7223 */ /* 0x0c0fe2000001010f */
[----:B------:R-:W-:Y:S01]  /*10d0*/  FFMA.FTZ R14, -R10, R9, R14 ;  /* 0x000000090a0e7223 */ /* 0x000fe2000001010e */
[----:B------:R-:W-:-:S04]  /*10e0*/  VIADD R2, R11, 0xc00 ;  /* 0x00000c000b027836 */ /* 0x000fc80000000000 */
[----:B------:R0:W-:Y:S01]  /*10f0*/  STL.64 [R0+0x10], R14 ;  /* 0x0000100e00007387 */ /* 0x0001e20000100a00 */
[----:B------:R-:W-:Y:S01]  /*1100*/  ISETP.GE.AND P2, PT, R2, UR5, PT ;  /* 0x0000000502007c0c */ /* 0x000fe2000bf46270 */
[----:B------:R-:W-:-:S04]  /*1110*/  FFMA.FTZ R2, R14, R14, R41 ;  /* 0x0000000e0e027223 */ /* 0x000fc80000010029 */
[----:B------:R-:W-:-:S08]  /*1120*/  FFMA.FTZ R41, R15, R15, R2 ;  /* 0x0000000f0f297223 */ /* 0x000fd00000010002 */
[----:B0-----:R-:W-:Y:S05]  /*1130*/  @P2 BRA `(.L_x_19) ;  /* 0x0000000400702947 */ /* 0x001fea0003800000 */
        /* <DEDUP_REMOVED lines=92> */
.L_x_19:
[----:B------:R-:W-:Y:S05]  /*1700*/  BSYNC B0 ;  /* 0x0000000000007941 */ /* 0x000fea0003800000 */
.L_x_18:
[----:B------:R-:W-:-:S11]  /*1710*/  HFMA2.MMA R2, -RZ, RZ, 0, 1.9073486328125e-06 ;  /* 0x00000020ff027435 */ /* 0x000fd600000001ff */
.L_x_20:
[C---:B------:R-:W-:Y:S02]  /*1720*/  LEA.HI R3, R2.reuse, R2, RZ, 0x1 ;  /* 0x0000000202037211 */ /* 0x040fe400078f08ff */
[----:B------:R-:W-:Y:S02]  /*1730*/  ISETP.GT.AND P2, PT, R2, 0x3, PT ;  /* 0x000000030200780c */ /* 0x000fe40003f44270 */
[----:B------:R-:W-:-:S04]  /*1740*/  SHF.R.S32.HI R10, RZ, 0x1, R3 ;  /* 0x00000001ff0a7819 */ /* 0x000fc80000011403 */
[----:B------:R-:W-:Y:S01]  /*1750*/  MOV R2, R10 ;  /* 0x0000000a00027202 */ /* 0x000fe20000000f00 */
[----:B------:R-:W1:Y:S02]  /*1760*/  SHFL.BFLY PT, R12, R41, R10, 0x1f ;  /* 0x0c001f0a290c7589 */ /* 0x000e6400000e0000 */
[----:B-1----:R-:W-:-:S04]  /*1770*/  FADD.FTZ R41, R12, R41 ;  /* 0x000000290c297221 */ /* 0x002fc80000010000 */
[----:B------:R-:W-:Y:S05]  /*1780*/  @P2 BRA `(.L_x_20) ;  /* 0xfffffffc00e42947 */ /* 0x000fea000383ffff */
[----:B------:R-:W1:Y:S01]  /*1790*/  S2R R3, SR_TID.X ;  /* 0x0000000000037919 */ /* 0x000e620000002100 */
[----:B------:R-:W2:Y:S01]  /*17a0*/  S2UR UR8, SR_CgaCtaId ;  /* 0x00000000000879c3 */ /* 0x000ea20000008800 */
[----:B------:R-:W-:Y:S01]  /*17b0*/  UMOV UR7, 0x400 ;  /* 0x0000040000077882 */ /* 0x000fe20000000000 */
[----:B------:R3:W-:Y:S01]  /*17c0*/  @!P0 STS [R8+UR6], R41 ;  /* 0x0000002908008988 */ /* 0x0007e20008000806 */
[----:B--2---:R-:W-:Y:S01]  /*17d0*/  ULEA UR7, UR8, UR7, 0x18 ;  /* 0x0000000708077291 */ /* 0x004fe2000f8ec03f */
[----:B-1----:R-:W-:-:S05]  /*17e0*/  LOP3.LUT R2, R3, 0x1f, RZ, 0xc0, !PT ;  /* 0x0000001f03027812 */ /* 0x002fca00078ec0ff */
[----:B------:R-:W-:Y:S01]  /*17f0*/  LEA R2, R2, UR7, 0x2 ;  /* 0x0000000702027c11 */ /* 0x000fe2000f8e10ff */
[----:B------:R-:W-:Y:S06]  /*1800*/  BAR.SYNC.DEFER_BLOCKING 0x0 ;  /* 0x0000000000007b1d */ /* 0x000fec0000010000 */
[----:B------:R3:W1:Y:S02]  /*1810*/  LDS R9, [R2] ;  /* 0x0000000002097984 */ /* 0x0006640000000800 */
.L_x_21:
[C---:B---3--:R-:W-:Y:S02]  /*1820*/  LEA.HI R2, R40.reuse, R40, RZ, 0x1 ;  /* 0x0000002828027211 */ /* 0x048fe400078f08ff */
        /* <DEDUP_REMOVED lines=14> */
[----:B------:R-:W-:Y:S02]  /*1910*/  USHF.L.U32 UR8, UR4, 0x1, URZ ;  /* 0x0000000104087899 */ /* 0x000fe4000800063f */
[----:B------:R-:W-:-:S04]  /*1920*/  USHF.L.U64.HI UR6, UR4, 0x1, UR7 ;  /* 0x0000000104067899 */ /* 0x000fc80008010207 */
[----:B------:R-:W-:Y:S02]  /*1930*/  MOV R8, UR8 ;  /* 0x0000000800087c02 */ /* 0x000fe40008000f00 */
[----:B------:R-:W-:Y:S01]  /*1940*/  IMAD.U32 R9, RZ, RZ, UR6 ;  /* 0x00000006ff097e24 */ /* 0x000fe2000f8e00ff */
[----:B------:R-:W-:Y:S06]  /*1950*/  @P1 EXIT ;  /* 0x000000000000194d */ /* 0x000fec0003800000 */
[----:B------:R-:W-:Y:S01]  /*1960*/  ULDC.U8 UR4, c[0x0][0x240] ;  /* 0x0000900000047ab9 */ /* 0x000fe20000000000 */
[----:B------:R-:W-:Y:S01]  /*1970*/  ULDC.64 UR6, c[0x0][0x220] ;  /* 0x0000880000067ab9 */ /* 0x000fe20000000a00 */
[----:B------:R-:W-:Y:S01]  /*1980*/  UPRMT UR4, UR4, 0x8880, URZ ;  /* 0x0000888004047896 */ /* 0x000fe2000800003f */
[----:B------:R-:W-:Y:S01]  /*1990*/  HFMA2.MMA R21, -RZ, RZ, 0, 1.78813934326171875e-07 ;  /* 0x00000003ff157435 */ /* 0x000fe200000001ff */
[----:B------:R-:W-:Y:S01]  /*19a0*/  MOV R18, UR6 ;  /* 0x0000000600127c02 */ /* 0x000fe20008000f00 */
[C---:B------:R-:W-:Y:S01]  /*19b0*/  IMAD.WIDE R8, R3.reuse, 0x4, R8 ;  /* 0x0000000403087825 */ /* 0x040fe200078e0208 */
[----:B------:R-:W-:Y:S02]  /*19c0*/  MOV R19, UR7 ;  /* 0x0000000700137c02 */ /* 0x000fe40008000f00 */
[----:B------:R-:W-:Y:S02]  /*19d0*/  ISETP.NE.AND P0, PT, RZ, UR4, PT ;  /* 0x00000004ff007c0c */ /* 0x000fe4000bf05270 */
[----:B------:R-:W-:-:S11]  /*19e0*/  IADD3 R20, R3, 0xc00, RZ ;  /* 0x00000c0003147810 */ /* 0x000fd60007ffe0ff */
.L_x_23:
[C---:B--2---:R-:W-:Y:S01]  /*19f0*/  IMAD.WIDE R12, R3.reuse, 0x4, R4 ;  /* 0x00000004030c7825 */ /* 0x044fe200078e0204 */
[----:B------:R-:W2:Y:S04]  /*1a00*/  LDL.64 R16, [R0] ;  /* 0x0000000000107983 */ /* 0x000ea80000100a00 */
[----:B------:R-:W3:Y:S01]  /*1a10*/  LDG.E.CONSTANT R22, desc[UR10][R12.64] ;  /* 0x0000000a0c167981 */ /* 0x000ee2000c1e9900 */
[----:B------:R-:W-:Y:S01]  /*1a20*/  IMAD.WIDE R14, R3, 0x4, R18 ;  /* 0x00000004030e7825 */ /* 0x000fe200078e0212 */
[----:B------:R-:W-:-:S04]  /*1a30*/  IADD3 R10, P1, R8, R7, RZ ;  /* 0x00000007080a7210 */ /* 0x000fc80007f3e0ff */
[----:B------:R-:W4:Y:S01]  /*1a40*/  LDG.E.CONSTANT R24, desc[UR10][R14.64] ;  /* 0x0000000a0e187981 */ /* 0x000f22000c1e9900 */
[----:B------:R-:W-:-:S05]  /*1a50*/  IADD3.X R11, R9, R6, RZ, P1, !PT ;  /* 0x00000006090b7210 */ /* 0x000fca0000ffe4ff */
[----:B------:R-:W5:Y:S01]  /*1a60*/  @P0 LDG.E R26, desc[UR10][R10.64] ;  /* 0x0000000a0a1a0981 */ /* 0x000f62000c1e1900 */
[--C-:B---3--:R-:W-:Y:S02]  /*1a70*/  HADD2.F32 R23, -RZ, R22.reuse.H0_H0 ;  /* 0x20000016ff177230 */ /* 0x108fe40000004100 */
[----:B------:R-:W-:-:S03]  /*1a80*/  HADD2.F32 R22, -RZ, R22.H1_H1 ;  /* 0x30000016ff167230 */ /* 0x000fc60000004100 */
[----:B--2---:R-:W-:Y:S02]  /*1a90*/  FMUL.FTZ R23, R16, R23 ;  /* 0x0000001710177220 */ /* 0x004fe40000410000 */
[----:B------:R-:W-:Y:S02]  /*1aa0*/  FMUL.FTZ R17, R17, R22 ;  /* 0x0000001611117220 */ /* 0x000fe40000410000 */
[C---:B-1----:R-:W-:Y:S02]  /*1ab0*/  FMUL.FTZ R23, R2.reuse, R23 ;  /* 0x0000001702177220 */ /* 0x042fe40000410000 */
[----:B------:R-:W-:-:S05]  /*1ac0*/  FMUL.FTZ R16, R2, R17 ;  /* 0x0000001102107220 */ /* 0x000fca0000410000 */
[----:B------:R-:W-:Y:S02]  /*1ad0*/  F2FP.F16.F32.PACK_AB R17, R16, R23 ;  /* 0x000000171011723e */ /* 0x000fe400000000ff */
[----:B------:R-:W-:-:S04]  /*1ae0*/  IADD3 R16, R20, -0x800, RZ ;  /* 0xfffff80014107810 */ /* 0x000fc80007ffe0ff */
[----:B----4-:R-:W-:Y:S01]  /*1af0*/  HFMA2.MMA R17, R17, 1, 1, R24 ;  /* 0x3c003c0011117835 */ /* 0x010fe20000000018 */
[----:B------:R-:W-:-:S09]  /*1b00*/  ISETP.GE.AND P1, PT, R16, UR5, PT ;  /* 0x0000000510007c0c */ /* 0x000fd2000bf26270 */
[----:B-----5:R-:W-:-:S05]  /*1b10*/  @P0 HADD2 R17, R17, R26 ;  /* 0x0000001a11110230 */ /* 0x020fca0000000000 */
[----:B------:R1:W-:Y:S01]  /*1b20*/  STG.E desc[UR10][R10.64], R17 ;  /* 0x000000110a007986 */ /* 0x0003e2000c10190a */
[----:B------:R-:W-:Y:S05]  /*1b30*/  @P1 EXIT ;  /* 0x000000000000194d */ /* 0x000fea0003800000 */
[----:B------:R-:W1:Y:S04]  /*1b40*/  LDG.E.CONSTANT R16, desc[UR10][R12.64+0x1000] ;  /* 0x0010000a0c107981 */ /* 0x000e68000c1e9900 */
[----:B------:R-:W2:Y:S04]  /*1b50*/  LDL.64 R22, [R0+0x8] ;  /* 0x0000080000167983 */ /* 0x000ea80000100a00 */
[----:B------:R-:W3:Y:S04]  /*1b60*/  LDG.E.CONSTANT R24, desc[UR10][R14.64+0x1000] ;  /* 0x0010000a0e187981 */ /* 0x000ee8000c1e9900 */
[----:B------:R-:W4:Y:S01]  /*1b70*/  @P0 LDG.E R26, desc[UR10][R10.64+0x1000] ;  /* 0x0010000a0a1a0981 */ /* 0x000f22000c1e1900 */
[----:B-1----:R-:W-:-:S02]  /*1b80*/  HADD2.F32 R17, -RZ, R16.H0_H0 ;  /* 0x20000010ff117230 */ /* 0x002fc40000004100 */
[----:B------:R-:W-:-:S03]  /*1b90*/  HADD2.F32 R16, -RZ, R16.H1_H1 ;  /* 0x30000010ff107230 */ /* 0x000fc60000004100 */
[----:B--2---:R-:W-:Y:S02]  /*1ba0*/  FMUL.FTZ R17, R22, R17 ;  /* 0x0000001116117220 */ /* 0x004fe40000410000 */
[----:B------:R-:W-:Y:S02]  /*1bb0*/  FMUL.FTZ R23, R23, R16 ;  /* 0x0000001017177220 */ /* 0x000fe40000410000 */
[C---:B------:R-:W-:Y:S02]  /*1bc0*/  FMUL.FTZ R17, R2.reuse, R17 ;  /* 0x0000001102117220 */ /* 0x040fe40000410000 */
[----:B------:R-:W-:-:S05]  /*1bd0*/  FMUL.FTZ R16, R2, R23 ;  /* 0x0000001702107220 */ /* 0x000fca0000410000 */
[----:B------:R-:W-:Y:S02]  /*1be0*/  F2FP.F16.F32.PACK_AB R17, R16, R17 ;  /* 0x000000111011723e */ /* 0x000fe400000000ff */
[----:B------:R-:W-:-:S04]  /*1bf0*/  IADD3 R16, R20, -0x400, RZ ;  /* 0xfffffc0014107810 */ /* 0x000fc80007ffe0ff */
[----:B---3--:R-:W-:Y:S01]  /*1c00*/  HFMA2.MMA R17, R17, 1, 1, R24 ;  /* 0x3c003c0011117835 */ /* 0x008fe20000000018 */
[----:B------:R-:W-:-:S09]  /*1c10*/  ISETP.GE.AND P1, PT, R16, UR5, PT ;  /* 0x0000000510007c0c */ /* 0x000fd2000bf26270 */
[----:B----4-:R-:W-:-:S05]  /*1c20*/  @P0 HADD2 R17, R17, R26 ;  /* 0x0000001a11110230 */ /* 0x010fca0000000000 */
[----:B------:R1:W-:Y:S01]  /*1c30*/  STG.E desc[UR10][R10.64+0x1000], R17 ;  /* 0x001000110a007986 */ /* 0x0003e2000c10190a */
[----:B------:R-:W-:Y:S05]  /*1c40*/  @P1 EXIT ;  /* 0x000000000000194d */ /* 0x000fea0003800000 */
[----:B------:R-:W1:Y:S04]  /*1c50*/  LDG.E.CONSTANT R16, desc[UR10][R12.64+0x2000] ;  /* 0x0020000a0c107981 */ /* 0x000e68000c1e9900 */
[----:B------:R-:W2:Y:S04]  /*1c60*/  LDL.64 R22, [R0+0x10] ;  /* 0x0000100000167983 */ /* 0x000ea80000100a00 */
[----:B------:R-:W3:Y:S04]  /*1c70*/  LDG.E.CONSTANT R24, desc[UR10][R14.64+0x2000] ;  /* 0x0020000a0e187981 */ /* 0x000ee8000c1e9900 */
[----:B------:R-:W4:Y:S01]  /*1c80*/  @P0 LDG.E R26, desc[UR10][R10.64+0x2000] ;  /* 0x0020000a0a1a0981 */ /* 0x000f22000c1e1900 */
[----:B------:R-:W-:Y:S01]  /*1c90*/  ISETP.GT.U32.AND P1, PT, R21, 0xe, PT ;  /* 0x0000000e1500780c */ /* 0x000fe20003f24070 */
[----:B-1----:R-:W-:-:S02]  /*1ca0*/  HADD2.F32 R17, -RZ, R16.H0_H0 ;  /* 0x20000010ff117230 */ /* 0x002fc40000004100 */
[----:B------:R-:W-:-:S03]  /*1cb0*/  HADD2.F32 R16, -RZ, R16.H1_H1 ;  /* 0x30000010ff107230 */ /* 0x000fc60000004100 */
[----:B--2---:R-:W-:Y:S02]  /*1cc0*/  FMUL.FTZ R17, R22, R17 ;  /* 0x0000001116117220 */ /* 0x004fe40000410000 */
[----:B------:R-:W-:Y:S02]  /*1cd0*/  FMUL.FTZ R23, R23, R16 ;  /* 0x0000001017177220 */ /* 0x000fe40000410000 */
[C---:B------:R-:W-:Y:S02]  /*1ce0*/  FMUL.FTZ R17, R2.reuse, R17 ;  /* 0x0000001102117220 */ /* 0x040fe40000410000 */
[----:B------:R-:W-:-:S05]  /*1cf0*/  FMUL.FTZ R16, R2, R23 ;  /* 0x0000001702107220 */ /* 0x000fca0000410000 */
[----:B------:R-:W-:-:S06]  /*1d00*/  F2FP.F16.F32.PACK_AB R17, R16, R17 ;  /* 0x000000111011723e */ /* 0x000fcc00000000ff */
[----:B---3--:R-:W-:-:S10]  /*1d10*/  HFMA2.MMA R17, R17, 1, 1, R24 ;  /* 0x3c003c0011117835 */ /* 0x008fd40000000018 */
[----:B----4-:R-:W-:-:S05]  /*1d20*/  @P0 HADD2 R17, R17, R26 ;  /* 0x0000001a11110230 */ /* 0x010fca0000000000 */
[----:B------:R1:W-:Y:S01]  /*1d30*/  STG.E desc[UR10][R10.64+0x2000], R17 ;  /* 0x002000110a007986 */ /* 0x0003e2000c10190a */
[----:B------:R-:W-:Y:S05]  /*1d40*/  @P1 EXIT ;  /* 0x000000000000194d */ /* 0x000fea0003800000 */
[----:B------:R-:W-:-:S13]  /*1d50*/  ISETP.GE.AND P1, PT, R20, UR5, PT ;  /* 0x0000000514007c0c */ /* 0x000fda000bf26270 */
[----:B------:R-:W-:Y:S05]  /*1d60*/  @P1 EXIT ;  /* 0x000000000000194d */ /* 0x000fea0003800000 */
[----:B------:R-:W2:Y:S04]  /*1d70*/  LDG.E.CONSTANT R12, desc[UR10][R12.64+0x3000] ;  /* 0x0030000a0c0c7981 */ /* 0x000ea8000c1e9900 */
[----:B-1----:R0:W3:Y:S04]  /*1d80*/  LDL.64 R16, [R0+0x18] ;  /* 0x0000180000107983 */ /* 0x0020e80000100a00 */
[----:B------:R-:W4:Y:S04]  /*1d90*/  LDG.E.CONSTANT R14, desc[UR10][R14.64+0x3000] ;  /* 0x0030000a0e0e7981 */ /* 0x000f28000c1e9900 */
[----:B------:R-:W5:Y:S01]  /*1da0*/  @P0 LDG.E R24, desc[UR10][R10.64+0x3000] ;  /* 0x0030000a0a180981 */ /* 0x000f62000c1e1900 */
[----:B------:R-:W-:-:S02]  /*1db0*/  IADD3 R7, P2, R7, 0x4000, RZ ;  /* 0x0000400007077810 */ /* 0x000fc40007f5e0ff */
[----:B------:R-:W-:Y:S02]  /*1dc0*/  IADD3 R18, P3, R18, 0x4000, RZ ;  /* 0x0000400012127810 */ /* 0x000fe40007f7e0ff */
[----:B------:R-:W-:Y:S02]  /*1dd0*/  IADD3 R4, P4, R4, 0x4000, RZ ;  /* 0x0000400004047810 */ /* 0x000fe40007f9e0ff */
[----:B------:R-:W-:Y:S02]  /*1de0*/  IADD3 R21, R21, 0x4, RZ ;  /* 0x0000000415157810 */ /* 0x000fe40007ffe0ff */
[----:B------:R-:W-:Y:S02]  /*1df0*/  IADD3.X R6, RZ, R6, RZ, P2, !PT ;  /* 0x00000006ff067210 */ /* 0x000fe400017fe4ff */
[----:B------:R-:W-:Y:S02]  /*1e00*/  IADD3.X R19, RZ, R19, RZ, P3, !PT ;  /* 0x00000013ff137210 */ /* 0x000fe40001ffe4ff */
[----:B------:R-:W-:-:S02]  /*1e10*/  IADD3.X R5, RZ, R5, RZ, P4, !PT ;  /* 0x00000005ff057210 */ /* 0x000fc400027fe4ff */
[----:B0-----:R-:W-:Y:S01]  /*1e20*/  IADD3 R0, R0, 0x20, RZ ;  /* 0x0000002000007810 */ /* 0x001fe20007ffe0ff */
[--C-:B--2---:R-:W-:Y:S02]  /*1e30*/  HADD2.F32 R23, -RZ, R12.reuse.H0_H0 ;  /* 0x2000000cff177230 */ /* 0x104fe40000004100 */
[----:B------:R-:W-:Y:S02]  /*1e40*/  HADD2.F32 R22, -RZ, R12.H1_H1 ;  /* 0x3000000cff167230 */ /* 0x000fe40000004100 */
[----:B------:R-:W-:Y:S02]  /*1e50*/  VIADD R12, R20, 0x400 ;  /* 0x00000400140c7836 */ /* 0x000fe40000000000 */
[----:B---3--:R-:W-:Y:S01]  /*1e60*/  FMUL.FTZ R23, R16, R23 ;  /* 0x0000001710177220 */ /* 0x008fe20000410000 */
[----:B------:R-:W-:Y:S01]  /*1e70*/  IADD3 R20, R20, 0x1000, RZ ;  /* 0x0000100014147810 */ /* 0x000fe20007ffe0ff */
[----:B------:R-:W-:Y:S02]  /*1e80*/  FMUL.FTZ R17, R17, R22 ;  /* 0x0000001611117220 */ /* 0x000fe40000410000 */
[----:B------:R-:W-:Y:S01]  /*1e90*/  FMUL.FTZ R23, R2, R23 ;  /* 0x0000001702177220 */ /* 0x000fe20000410000 */
[----:B------:R-:W-:Y:S01]  /*1ea0*/  ISETP.GE.AND P1, PT, R12, UR5, PT ;  /* 0x000000050c007c0c */ /* 0x000fe2000bf26270 */
[----:B------:R-:W-:-:S05]  /*1eb0*/  FMUL.FTZ R16, R2, R17 ;  /* 0x0000001102107220 */ /* 0x000fca0000410000 */
[----:B------:R-:W-:-:S06]  /*1ec0*/  F2FP.F16.F32.PACK_AB R13, R16, R23 ;  /* 0x00000017100d723e */ /* 0x000fcc00000000ff */
[----:B----4-:R-:W-:-:S10]  /*1ed0*/  HFMA2.MMA R13, R13, 1, 1, R14 ;  /* 0x3c003c000d0d7835 */ /* 0x010fd4000000000e */
[----:B-----5:R-:W-:-:S05]  /*1ee0*/  @P0 HADD2 R13, R13, R24 ;  /* 0x000000180d0d0230 */ /* 0x020fca0000000000 */
[----:B------:R2:W-:Y:S01]  /*1ef0*/  STG.E desc[UR10][R10.64+0x3000], R13 ;  /* 0x0030000d0a007986 */ /* 0x0005e2000c10190a */
[----:B------:R-:W-:Y:S05]  /*1f00*/  @!P1 BRA `(.L_x_23) ;  /* 0xfffffff800b89947 */ /* 0x000fea000383ffff */
[----:B------:R-:W-:Y:S05]  /*1f10*/  EXIT ;  /* 0x000000000000794d */ /* 0x000fea0003800000 */
.L_x_22:
[----:B------:R-:W-:Y:S02]  /*1f20*/  ULDC.U8 UR6, c[0x0][0x240] ;  /* 0x0000900000067ab9 */ /* 0x000fe40000000000 */
[----:B------:R-:W-:-:S06]  /*1f30*/  UPRMT UR6, UR6, 0x8880, URZ ;  /* 0x0000888006067896 */ /* 0x000fcc000800003f */
[----:B------:R-:W-:-:S13]  /*1f40*/  ISETP.NE.AND P0, PT, RZ, UR6, PT ;  /* 0x00000006ff007c0c */ /* 0x000fda000bf05270 */
[----:B------:R-:W-:Y:S05]  /*1f50*/  @!P0 BRA `(.L_x_24) ;  /* 0x0000000400448947 */ /* 0x000fea0003800000 */
[----:B------:R-:W2:Y:S01]  /*1f60*/  LDC.64 R8, c[0x0][0x218] ;  /* 0x00008600ff087b82 */ /* 0x000ea20000000a00 */
[----:B------:R-:W-:Y:S02]  /*1f70*/  USHF.L.U32 UR8, UR4, 0x1, URZ ;  /* 0x0000000104087899 */ /* 0x000fe4000800063f */
[----:B------:R-:W-:-:S04]  /*1f80*/  USHF.L.U64.HI UR6, UR4, 0x1, UR7 ;  /* 0x0000000104067899 */ /* 0x000fc80008010207 */
[----:B------:R-:W-:Y:S02]  /*1f90*/  MOV R4, UR8 ;  /* 0x0000000800047c02 */ /* 0x000fe40008000f00 */
[----:B------:R-:W-:-:S03]  /*1fa0*/  IMAD.U32 R5, RZ, RZ, UR6 ;  /* 0x00000006ff057e24 */ /* 0x000fc6000f8e00ff */
[----:B------:R-:W-:-:S04]  /*1fb0*/  IMAD.WIDE R4, R3, 0x4, R4 ;  /* 0x0000000403047825 */ /* 0x000fc800078e0204 */
[----:B--2---:R-:W-:Y:S01]  /*1fc0*/  IMAD.WIDE R8, R3, 0x4, R8 ;  /* 0x0000000403087825 */ /* 0x004fe200078e0208 */
[----:B------:R-:W-:Y:S06]  /*1fd0*/  @P1 EXIT ;  /* 0x000000000000194d */ /* 0x000fec0003800000 */
[----:B------:R-:W-:Y:S02]  /*1fe0*/  IADD3 R3, R3, 0xc00, RZ ;  /* 0x00000c0003037810 */ /* 0x000fe40007ffe0ff */
[----:B------:R-:W-:-:S07]  /*1ff0*/  MOV R12, 0x3 ;  /* 0x00000003000c7802 */ /* 0x000fce0000000f00 */
.L_x_25:
[----:B--2---:R-:W2:Y:S04]  /*2000*/  LDG.E.CONSTANT R13, desc[UR10][R8.64] ;  /* 0x0000000a080d7981 */ /* 0x004ea8000c1e9900 */
[----:B------:R-:W3:Y:S01]  /*2010*/  LDL.64 R14, [R0] ;  /* 0x00000000000e7983 */ /* 0x000ee20000100a00 */
[----:B------:R-:W-:-:S04]  /*2020*/  IADD3 R10, P0, R4, R7, RZ ;  /* 0x00000007040a7210 */ /* 0x000fc80007f1e0ff */
[----:B------:R-:W-:-:S05]  /*2030*/  IADD3.X R11, R5, R6, RZ, P0, !PT ;  /* 0x00000006050b7210 */ /* 0x000fca00007fe4ff */
[----:B------:R-:W4:Y:S01]  /*2040*/  LDG.E R18, desc[UR10][R10.64] ;  /* 0x0000000a0a127981 */ /* 0x000f22000c1e1900 */
[--C-:B--2---:R-:W-:Y:S02]  /*2050*/  HADD2.F32 R17, -RZ, R13.reuse.H0_H0 ;  /* 0x2000000dff117230 */ /* 0x104fe40000004100 */
[----:B------:R-:W-:Y:S01]  /*2060*/  HADD2.F32 R16, -RZ, R13.H1_H1 ;  /* 0x3000000dff107230 */ /* 0x000fe20000004100 */
[----:B------:R-:W-:Y:S02]  /*2070*/  IADD3 R13, R3, -0x800, RZ ;  /* 0xfffff800030d7810 */ /* 0x000fe40007ffe0ff */
[----:B---3--:R-:W-:Y:S02]  /*2080*/  FMUL.FTZ R17, R14, R17 ;  /* 0x000000110e117220 */ /* 0x008fe40000410000 */
[----:B------:R-:W-:Y:S01]  /*2090*/  FMUL.FTZ R15, R15, R16 ;  /* 0x000000100f0f7220 */ /* 0x000fe20000410000 */
[----:B------:R-:W-:Y:S01]  /*20a0*/  ISETP.GE.AND P0, PT, R13, UR5, PT ;  /* 0x000000050d007c0c */ /* 0x000fe2000bf06270 */
[----:B-1----:R-:W-:-:S02]  /*20b0*/  FMUL.FTZ R17, R2, R17 ;  /* 0x0000001102117220 */ /* 0x002fc40000410000 */
[----:B------:R-:W-:-:S05]  /*20c0*/  FMUL.FTZ R14, R2, R15 ;  /* 0x0000000f020e7220 */ /* 0x000fca0000410000 */
[----:B------:R-:W-:-:S06]  /*20d0*/  F2FP.F16.F32.PACK_AB R14, R14, R17 ;  /* 0x000000110e0e723e */ /* 0x000fcc00000000ff */
[----:B----4-:R-:W-:-:S07]  /*20e0*/  HFMA2.MMA R13, R14, 1, 1, R18 ;  /* 0x3c003c000e0d7835 */ /* 0x010fce0000000012 */
[----:B------:R1:W-:Y:S01]  /*20f0*/  STG.E desc[UR10][R10.64], R13 ;  /* 0x0000000d0a007986 */ /* 0x0003e2000c10190a */
[----:B------:R-:W-:Y:S05]  /*2100*/  @P0 EXIT ;  /* 0x000000000000094d */ /* 0x000fea0003800000 */
[----:B-1----:R-:W2:Y:S04]  /*2110*/  LDG.E.CONSTANT R13, desc[UR10][R8.64+0x1000] ;  /* 0x0010000a080d7981 */ /* 0x002ea8000c1e9900 */
[----:B------:R-:W3:Y:S04]  /*2120*/  LDL.64 R14, [R0+0x8] ;  /* 0x00000800000e7983 */ /* 0x000ee80000100a00 */
[----:B------:R-:W4:Y:S01]  /*2130*/  LDG.E R18, desc[UR10][R10.64+0x1000] ;  /* 0x0010000a0a127981 */ /* 0x000f22000c1e1900 */
[--C-:B--2---:R-:W-:Y:S02]  /*2140*/  HADD2.F32 R17, -RZ, R13.reuse.H0_H0 ;  /* 0x2000000dff117230 */ /* 0x104fe40000004100 */
[----:B------:R-:W-:Y:S01]  /*2150*/  HADD2.F32 R16, -RZ, R13.H1_H1 ;  /* 0x3000000dff107230 */ /* 0x000fe20000004100 */
[----:B------:R-:W-:-:S02]  /*2160*/  IADD3 R13, R3, -0x400, RZ ;  /* 0xfffffc00030d7810 */ /* 0x000fc40007ffe0ff */
[----:B---3--:R-:W-:Y:S02]  /*2170*/  FMUL.FTZ R17, R14, R17 ;  /* 0x000000110e117220 */ /* 0x008fe40000410000 */
[----:B------:R-:W-:Y:S01]  /*2180*/  FMUL.FTZ R15, R15, R16 ;  /* 0x000000100f0f7220 */ /* 0x000fe20000410000 */
[----:B------:R-:W-:Y:S01]  /*2190*/  ISETP.GE.AND P0, PT, R13, UR5, PT ;  /* 0x000000050d007c0c */ /* 0x000fe2000bf06270 */
[C---:B------:R-:W-:Y:S02]  /*21a0*/  FMUL.FTZ R17, R2.reuse, R17 ;  /* 0x0000001102117220 */ /* 0x040fe40000410000 */
        /* <DEDUP_REMOVED lines=8> */
[----:B------:R-:W-:Y:S01]  /*2230*/  ISETP.GT.U32.AND P0, PT, R12, 0xe, PT ;  /* 0x0000000e0c00780c */ /* 0x000fe20003f04070 */
[----:B--2---:R-:W-:-:S02]  /*2240*/  HADD2.F32 R17, -RZ, R13.H0_H0 ;  /* 0x2000000dff117230 */ /* 0x004fc40000004100 */
        /* <DEDUP_REMOVED lines=9> */
[----:B------:R-:W-:-:S13]  /*22e0*/  ISETP.GE.AND P0, PT, R3, UR5, PT ;  /* 0x0000000503007c0c */ /* 0x000fda000bf06270 */
[----:B------:R-:W-:Y:S05]  /*22f0*/  @P0 EXIT ;  /* 0x000000000000094d */ /* 0x000fea0003800000 */
[----:B-1----:R1:W2:Y:S04]  /*2300*/  LDG.E.CONSTANT R13, desc[UR10][R8.64+0x3000] ;  /* 0x0030000a080d7981 */ /* 0x0022a8000c1e9900 */
[----:B------:R0:W3:Y:S04]  /*2310*/  LDL.64 R14, [R0+0x18] ;  /* 0x00001800000e7983 */ /* 0x0000e80000100a00 */
[----:B------:R-:W4:Y:S01]  /*2320*/  LDG.E R18, desc[UR10][R10.64+0x3000] ;  /* 0x0030000a0a127981 */ /* 0x000f22000c1e1900 */
[----:B------:R-:W-:Y:S02]  /*2330*/  IADD3 R7, P1, R7, 0x4000, RZ ;  /* 0x0000400007077810 */ /* 0x000fe40007f3e0ff */
[----:B-1----:R-:W-:-:S02]  /*2340*/  IADD3 R8, P2, R8, 0x4000, RZ ;  /* 0x0000400008087810 */ /* 0x002fc40007f5e0ff */
[----:B------:R-:W-:Y:S02]  /*2350*/  IADD3 R12, R12, 0x4, RZ ;  /* 0x000000040c0c7810 */ /* 0x000fe40007ffe0ff */
[----:B------:R-:W-:Y:S02]  /*2360*/  IADD3.X R9, RZ, R9, RZ, P2, !PT ;  /* 0x00000009ff097210 */ /* 0x000fe400017fe4ff */
[----:B------:R-:W-:Y:S02]  /*2370*/  IADD3.X R6, RZ, R6, RZ, P1, !PT ;  /* 0x00000006ff067210 */ /* 0x000fe40000ffe4ff */
[----:B0-----:R-:W-:Y:S01]  /*2380*/  IADD3 R0, R0, 0x20, RZ ;  /* 0x0000002000007810 */ /* 0x001fe20007ffe0ff */
[--C-:B--2---:R-:W-:Y:S02]  /*2390*/  HADD2.F32 R17, -RZ, R13.reuse.H0_H0 ;  /* 0x2000000dff117230 */ /* 0x104fe40000004100 */
[----:B------:R-:W-:-:S03]  /*23a0*/  HADD2.F32 R16, -RZ, R13.H1_H1 ;  /* 0x3000000dff107230 */ /* 0x000fc60000004100 */
[----:B---3--:R-:W-:Y:S02]  /*23b0*/  FMUL.FTZ R17, R14, R17 ;  /* 0x000000110e117220 */ /* 0x008fe40000410000 */
[----:B------:R-:W-:Y:S02]  /*23c0*/  FMUL.FTZ R15, R15, R16 ;  /* 0x000000100f0f7220 */ /* 0x000fe40000410000 */
[C---:B------:R-:W-:Y:S02]  /*23d0*/  FMUL.FTZ R17, R2.reuse, R17 ;  /* 0x0000001102117220 */ /* 0x040fe40000410000 */
[----:B------:R-:W-:-:S05]  /*23e0*/  FMUL.FTZ R14, R2, R15 ;  /* 0x0000000f020e7220 */ /* 0x000fca0000410000 */
[----:B------:R-:W-:Y:S02]  /*23f0*/  F2FP.F16.F32.PACK_AB R13, R14, R17 ;  /* 0x000000110e0d723e */ /* 0x000fe400000000ff */
[C---:B------:R-:W-:Y:S01]  /*2400*/  IADD3 R14, R3.reuse, 0x400, RZ ;  /* 0x00000400030e7810 */ /* 0x040fe20007ffe0ff */
[----:B------:R-:W-:-:S03]  /*2410*/  VIADD R3, R3, 0x1000 ;  /* 0x0000100003037836 */ /* 0x000fc60000000000 */
[----:B----4-:R-:W-:Y:S01]  /*2420*/  HFMA2.MMA R13, R13, 1, 1, R18 ;  /* 0x3c003c000d0d7835 */ /* 0x010fe20000000012 */
[----:B------:R-:W-:-:S06]  /*2430*/  ISETP.GE.AND P0, PT, R14, UR5, PT ;  /* 0x000000050e007c0c */ /* 0x000fcc000bf06270 */
[----:B------:R2:W-:Y:S07]  /*2440*/  STG.E desc[UR10][R10.64+0x3000], R13 ;  /* 0x0030000d0a007986 */ /* 0x0005ee000c10190a */
[----:B------:R-:W-:Y:S05]  /*2450*/  @!P0 BRA `(.L_x_25) ;  /* 0xfffffff800e88947 */ /* 0x000fea000383ffff */
[----:B------:R-:W-:Y:S05]  /*2460*/  EXIT ;  /* 0x000000000000794d */ /* 0x000fea0003800000 */
.L_x_24:
[----:B------:R-:W2:Y:S01]  /*2470*/  LDC.64 R4, c[0x0][0x218] ;  /* 0x00008600ff047b82 */ /* 0x000ea20000000a00 */
[----:B------:R-:W-:Y:S02]  /*2480*/  USHF.L.U32 UR8, UR4, 0x1, URZ ;  /* 0x0000000104087899 */ /* 0x000fe4000800063f */
[----:B------:R-:W-:-:S04]  /*2490*/  USHF.L.U64.HI UR6, UR4, 0x1, UR7 ;  /* 0x0000000104067899 */ /* 0x000fc80008010207 */
[----:B------:R-:W-:Y:S02]  /*24a0*/  MOV R10, UR8 ;  /* 0x00000008000a7c02 */ /* 0x000fe40008000f00 */
[----:B------:R-:W-:Y:S01]  /*24b0*/  MOV R11, UR6 ;  /* 0x00000006000b7c02 */ /* 0x000fe20008000f00 */
[----:B--2---:R-:W-:-:S04]  /*24c0*/  IMAD.WIDE R8, R3, 0x4, R4 ;  /* 0x0000000403087825 */ /* 0x004fc800078e0204 */
[----:B------:R-:W-:Y:S01]  /*24d0*/  IMAD.WIDE R4, R3, 0x4, R10 ;  /* 0x0000000403047825 */ /* 0x000fe200078e020a */
[----:B------:R-:W-:Y:S06]  /*24e0*/  @P1 EXIT ;  /* 0x000000000000194d */ /* 0x000fec0003800000 */
[----:B------:R-:W-:Y:S02]  /*24f0*/  IADD3 R3, R3, 0xc00, RZ ;  /* 0x00000c0003037810 */ /* 0x000fe40007ffe0ff */
[----:B------:R-:W-:-:S07]  /*2500*/  MOV R12, 0x3 ;  /* 0x00000003000c7802 */ /* 0x000fce0000000f00 */
.L_x_26:
[----:B--2---:R-:W2:Y:S04]  /*2510*/  LDG.E.CONSTANT R10, desc[UR10][R8.64] ;  /* 0x0000000a080a7981 */ /* 0x004ea8000c1e9900 */
[----:B------:R-:W3:Y:S01]  /*2520*/  LDL.64 R14, [R0] ;  /* 0x00000000000e7983 */ /* 0x000ee20000100a00 */
[----:B------:R-:W-:-:S05]  /*2530*/  VIADD R16, R3, 0xfffff800 ;  /* 0xfffff80003107836 */ /* 0x000fca0000000000 */
[----:B------:R-:W-:Y:S01]  /*2540*/  ISETP.GE.AND P0, PT, R16, UR5, PT ;  /* 0x0000000510007c0c */ /* 0x000fe2000bf06270 */
[--C-:B--2---:R-:W-:Y:S02]  /*2550*/  HADD2.F32 R11, -RZ, R10.reuse.H0_H0 ;  /* 0x2000000aff0b7230 */ /* 0x104fe40000004100 */
[----:B------:R-:W-:-:S03]  /*2560*/  HADD2.F32 R10, -RZ, R10.H1_H1 ;  /* 0x3000000aff0a7230 */ /* 0x000fc60000004100 */
[----:B---3--:R-:W-:Y:S02]  /*2570*/  FMUL.FTZ R11, R14, R11 ;  /* 0x0000000b0e0b7220 */ /* 0x008fe40000410000 */
[----:B------:R-:W-:Y:S01]  /*2580*/  FMUL.FTZ R15, R15, R10 ;  /* 0x0000000a0f0f7220 */ /* 0x000fe20000410000 */
[----:B------:R-:W-:Y:S01]  /*2590*/  IADD3 R10, P1, R4, R7, RZ ;  /* 0x00000007040a7210 */ /* 0x000fe20007f3e0ff */
[C---:B-1----:R-:W-:Y:S02]  /*25a0*/  FMUL.FTZ R13, R2.reuse, R11 ;  /* 0x0000000b020d7220 */ /* 0x042fe40000410000 */
[----:B------:R-:W-:Y:S01]  /*25b0*/  FMUL.FTZ R14, R2, R15 ;  /* 0x0000000f020e7220 */ /* 0x000fe20000410000 */
[----:B------:R-:W-:-:S04]  /*25c0*/  IADD3.X R11, R5, R6, RZ, P1, !PT ;  /* 0x00000006050b7210 */ /* 0x000fc80000ffe4ff */
[----:B------:R-:W-:-:S05]  /*25d0*/  F2FP.F16.F32.PACK_AB R13, R14, R13 ;  /* 0x0000000d0e0d723e */ /* 0x000fca00000000ff */
[----:B------:R1:W-:Y:S01]  /*25e0*/  STG.E desc[UR10][R10.64], R13 ;  /* 0x0000000d0a007986 */ /* 0x0003e2000c10190a */
[----:B------:R-:W-:Y:S05]  /*25f0*/  @P0 EXIT ;  /* 0x000000000000094d */ /* 0x000fea0003800000 */
[----:B-1----:R-:W2:Y:S04]  /*2600*/  LDG.E.CONSTANT R13, desc[UR10][R8.64+0x1000] ;  /* 0x0010000a080d7981 */ /* 0x002ea8000c1e9900 */
[----:B------:R-:W3:Y:S01]  /*2610*/  LDL.64 R14, [R0+0x8] ;  /* 0x00000800000e7983 */ /* 0x000ee20000100a00 */
[--C-:B--2---:R-:W-:Y:S02]  /*2620*/  HADD2.F32 R17, -RZ, R13.reuse.H0_H0 ;  /* 0x2000000dff117230 */ /* 0x104fe40000004100 */
[----:B------:R-:W-:Y:S01]  /*2630*/  HADD2.F32 R16, -RZ, R13.H1_H1 ;  /* 0x3000000dff107230 */ /* 0x000fe20000004100 */
[----:B------:R-:W-:Y:S02]  /*2640*/  IADD3 R13, R3, -0x400, RZ ;  /* 0xfffffc00030d7810 */ /* 0x000fe40007ffe0ff */
[----:B---3--:R-:W-:-:S02]  /*2650*/  FMUL.FTZ R17, R14, R17 ;  /* 0x000000110e117220 */ /* 0x008fc40000410000 */
[----:B------:R-:W-:Y:S01]  /*2660*/  FMUL.FTZ R15, R15, R16 ;  /* 0x000000100f0f7220 */ /* 0x000fe20000410000 */
[----:B------:R-:W-:Y:S01]  /*2670*/  ISETP.GE.AND P0, PT, R13, UR5, PT ;  /* 0x000000050d007c0c */ /* 0x000fe2000bf06270 */
[C---:B------:R-:W-:Y:S02]  /*2680*/  FMUL.FTZ R17, R2.reuse, R17 ;  /* 0x0000001102117220 */ /* 0x040fe40000410000 */
[----:B------:R-:W-:-:S05]  /*2690*/  FMUL.FTZ R14, R2, R15 ;  /* 0x0000000f020e7220 */ /* 0x000fca0000410000 */
[----:B------:R-:W-:-:S05]  /*26a0*/  F2FP.F16.F32.PACK_AB R17, R14, R17 ;  /* 0x000000110e11723e */ /* 0x000fca00000000ff */
[----:B------:R1:W-:Y:S01]  /*26b0*/  STG.E desc[UR10][R10.64+0x1000], R17 ;  /* 0x001000110a007986 */ /* 0x0003e2000c10190a */
[----:B------:R-:W-:Y:S05]  /*26c0*/  @P0 EXIT ;  /* 0x000000000000094d */ /* 0x000fea0003800000 */
[----:B------:R-:W1:Y:S04]  /*26d0*/  LDG.E.CONSTANT R13, desc[UR10][R8.64+0x2000] ;  /* 0x0020000a080d7981 */ /* 0x000e68000c1e9900 */
[----:B------:R-:W2:Y:S01]  /*26e0*/  LDL.64 R14, [R0+0x10] ;  /* 0x00001000000e7983 */ /* 0x000ea20000100a00 */
[----:B------:R-:W-:Y:S01]  /*26f0*/  ISETP.GT.U32.AND P0, PT, R12, 0xe, PT ;  /* 0x0000000e0c00780c */ /* 0x000fe20003f04070 */
[--C-:B-1----:R-:W-:Y:S02]  /*2700*/  HADD2.F32 R17, -RZ, R13.reuse.H0_H0 ;  /* 0x2000000dff117230 */ /* 0x102fe40000004100 */
[----:B------:R-:W-:-:S03]  /*2710*/  HADD2.F32 R16, -RZ, R13.H1_H1 ;  /* 0x3000000dff107230 */ /* 0x000fc60000004100 */
[----:B--2---:R-:W-:Y:S02]  /*2720*/  FMUL.FTZ R17, R14, R17 ;  /* 0x000000110e117220 */ /* 0x004fe40000410000 */
[----:B------:R-:W-:Y:S02]  /*2730*/  FMUL.FTZ R15, R15, R16 ;  /* 0x000000100f0f7220 */ /* 0x000fe40000410000 */
[C---:B------:R-:W-:Y:S02]  /*2740*/  FMUL.FTZ R17, R2.reuse, R17 ;  /* 0x0000001102117220 */ /* 0x040fe40000410000 */
[----:B------:R-:W-:-:S05]  /*2750*/  FMUL.FTZ R14, R2, R15 ;  /* 0x0000000f020e7220 */ /* 0x000fca0000410000 */
[----:B------:R-:W-:-:S05]  /*2760*/  F2FP.F16.F32.PACK_AB R17, R14, R17 ;  /* 0x000000110e11723e */ /* 0x000fca00000000ff */
[----:B------:R1:W-:Y:S01]  /*2770*/  STG.E desc[UR10][R10.64+0x2000], R17 ;  /* 0x002000110a007986 */ /* 0x0003e2000c10190a */
[----:B------:R-:W-:Y:S05]  /*2780*/  @P0 EXIT ;  /* 0x000000000000094d */ /* 0x000fea0003800000 */
[----:B------:R-:W-:-:S13]  /*2790*/  ISETP.GE.AND P0, PT, R3, UR5, PT ;  /* 0x0000000503007c0c */ /* 0x000fda000bf06270 */
[----:B------:R-:W-:Y:S05]  /*27a0*/  @P0 EXIT ;  /* 0x000000000000094d */ /* 0x000fea0003800000 */
[----:B------:R2:W1:Y:S04]  /*27b0*/  LDG.E.CONSTANT R13, desc[UR10][R8.64+0x3000] ;  /* 0x0030000a080d7981 */ /* 0x000468000c1e9900 */
[----:B------:R0:W3:Y:S01]  /*27c0*/  LDL.64 R14, [R0+0x18] ;  /* 0x00001800000e7983 */ /* 0x0000e20000100a00 */
[----:B------:R-:W-:Y:S02]  /*27d0*/  IADD3 R7, P1, R7, 0x4000, RZ ;  /* 0x0000400007077810 */ /* 0x000fe40007f3e0ff */
[----:B------:R-:W-:Y:S02]  /*27e0*/  IADD3 R12, R12, 0x4, RZ ;  /* 0x000000040c0c7810 */ /* 0x000fe40007ffe0ff */
[----:B------:R-:W-:Y:S02]  /*27f0*/  IADD3.X R6, RZ, R6, RZ, P1, !PT ;  /* 0x00000006ff067210 */ /* 0x000fe40000ffe4ff */
[----:B--2---:R-:W-:-:S02]  /*2800*/  IADD3 R8, P2, R8, 0x4000, RZ ;  /* 0x0000400008087810 */ /* 0x004fc40007f5e0ff */
[----:B0-----:R-:W-:Y:S02]  /*2810*/  IADD3 R0, R0, 0x20, RZ ;  /* 0x0000002000007810 */ /* 0x001fe40007ffe0ff */
[----:B------:R-:W-:Y:S01]  /*2820*/  IADD3.X R9, RZ, R9, RZ, P2, !PT ;  /* 0x00000009ff097210 */ /* 0x000fe200017fe4ff */
[--C-:B-1----:R-:W-:Y:S02]  /*2830*/  HADD2.F32 R17, -RZ, R13.reuse.H0_H0 ;  /* 0x2000000dff117230 */ /* 0x102fe40000004100 */
[----:B------:R-:W-:Y:S01]  /*2840*/  HADD2.F32 R16, -RZ, R13.H1_H1 ;  /* 0x3000000dff107230 */ /* 0x000fe20000004100 */
[C---:B------:R-:W-:Y:S02]  /*2850*/  IADD3 R13, R3.reuse, 0x400, RZ ;  /* 0x00000400030d7810 */ /* 0x040fe40007ffe0ff */
[----:B---3--:R-:W-:Y:S01]  /*2860*/  FMUL.FTZ R17, R14, R17 ;  /* 0x000000110e117220 */ /* 0x008fe20000410000 */
[----:B------:R-:W-:Y:S01]  /*2870*/  IADD3 R3, R3, 0x1000, RZ ;  /* 0x0000100003037810 */ /* 0x000fe20007ffe0ff */
[----:B------:R-:W-:Y:S01]  /*2880*/  FMUL.FTZ R15, R15, R16 ;  /* 0x000000100f0f7220 */ /* 0x000fe20000410000 */
[----:B------:R-:W-:Y:S01]  /*2890*/  ISETP.GE.AND P0, PT, R13, UR5, PT ;  /* 0x000000050d007c0c */ /* 0x000fe2000bf06270 */
[----:B------:R-:W-:-:S02]  /*28a0*/  FMUL.FTZ R17, R2, R17 ;  /* 0x0000001102117220 */ /* 0x000fc40000410000 */
[----:B------:R-:W-:-:S05]  /*28b0*/  FMUL.FTZ R14, R2, R15 ;  /* 0x0000000f020e7220 */ /* 0x000fca0000410000 */
[----:B------:R-:W-:-:S05]  /*28c0*/  F2FP.F16.F32.PACK_AB R17, R14, R17 ;  /* 0x000000110e11723e */ /* 0x000fca00000000ff */
[----:B------:R2:W-:Y:S01]  /*28d0*/  STG.E desc[UR10][R10.64+0x3000], R17 ;  /* 0x003000110a007986 */ /* 0x0005e2000c10190a */
[----:B------:R-:W-:Y:S05]  /*28e0*/  @!P0 BRA `(.L_x_26) ;  /* 0xfffffffc00088947 */ /* 0x000fea000383ffff */
[----:B------:R-:W-:Y:S05]  /*28f0*/  EXIT ;  /* 0x000000000000794d */ /* 0x000fea0003800000 */
.L_x_27:
        /* <DEDUP_REMOVED lines=16> */
.L_x_207:


//--------------------- .text._Z17layer_norm_kernelILi14EEvPK6__halfS2_S2_PS0_ffiib --------------------------
	.section	.text._Z17layer_norm_kernelILi14EEvPK6__halfS2_S2_PS0_ffiib,"ax",@progbits
	.align	128
        .global         _Z17layer_norm_kernelILi14EEvPK6__halfS2_S2_PS0_ffiib
        .type           _Z17layer_norm_kernelILi14EEvPK6__halfS2_S2_PS0_ffiib,@function
        .size           _Z17layer_norm_kernelILi14EEvPK6__halfS2_S2_PS0_ffiib,(.L_x_208 - _Z17layer_norm_kernelILi14EEvPK6__halfS2_S2_PS0_ffiib)
        .other          _Z17layer_norm_kernelILi14EEvPK6__halfS2_S2_PS0_ffiib,@"STO_CUDA_ENTRY STV_DEFAULT"
_Z17layer_norm_kernelILi14EEvPK6__halfS2_S2_PS0_ffiib:
.text._Z17layer_norm_kernelILi14EEvPK6__halfS2_S2_PS0_ffiib:
[----:B------:R-:W0:Y:S01]  /*0000*/  LDC R1, c[0x0][0x28] ;  /* 0x00000a00ff017b82 */ /* 0x000e220000000800 */
[----:B------:R-:W1:Y:S07]  /*0010*/  S2R R10, SR_TID.X ;  /* 0x00000000000a7919 */ /* 0x000e6e0000002100 */
[----:B------:R-:W2:Y:S01]  /*0020*/  S2UR UR6, SR_CTAID.X ;  /* 0x00000000000679c3 */ /* 0x000ea20000002500 */
[----:B------:R-:W-:Y:S01]  /*0030*/  ULDC UR7, c[0x0][0x23c] ;  /* 0x00008f0000077ab9 */ /* 0x000fe20000000800 */
[----:B------:R-:W-:Y:S01]  /*0040*/  ULDC.64 UR8, c[0x0][0x228] ;  /* 0x00008a0000087ab9 */ /* 0x000fe20000000a00 */
[----:B------:R-:W-:Y:S01]  /*0050*/  ULEA.HI UR4, UR7, UR7, URZ, 0x1 ;  /* 0x0000000707047291 */ /* 0x000fe2000f8f083f */
[----:B0-----:R-:W-:Y:S01]  /*0060*/  IADD3 R1, R1, -0x70, RZ ;  /* 0xffffff9001017810 */ /* 0x001fe20007ffe0ff */
[----:B------:R-:W-:Y:S01]  /*0070*/  BSSY B0, `(.L_x_28) ;  /* 0x00000c6000007945 */ /* 0x000fe20003800000 */
[----:B------:R-:W-:Y:S01]  /*0080*/  MOV R4, UR8 ;  /* 0x0000000800047c02 */ /* 0x000fe20008000f00 */
[----:B------:R-:W-:Y:S01]  /*0090*/  USHF.R.S32.HI UR5, URZ, 0x1, UR4 ;  /* 0x000000013f057899 */ /* 0x000fe20008011404 */
[----:B------:R-:W-:Y:S01]  /*00a0*/  MOV R5, UR9 ;  /* 0x0000000900057c02 */ /* 0x000fe20008000f00 */
[----:B------:R-:W-:Y:S01]  /*00b0*/  ULDC.64 UR8, c[0x0][0x208] ;  /* 0x0000820000087ab9 */ /* 0x000fe20000000a00 */
[----:B------:R-:W-:Y:S01]  /*00c0*/  MOV R0, R1 ;  /* 0x0000000100007202 */ /* 0x000fe20000000f00 */
[----:B------:R-:W-:Y:S01]  /*00d0*/  IMAD.MOV.U32 R11, RZ, RZ, RZ ;  /* 0x000000ffff0b7224 */ /* 0x000fe200078e00ff */
[----:B--2---:R-:W-:-:S03]  /*00e0*/  UIMAD UR4, UR6, UR7, URZ ;  /* 0x00000007060472a4 */ /* 0x004fc6000f8e023f */
[----:B------:R-:W-:Y:S01]  /*00f0*/  ULDC.64 UR6, c[0x0][0x218] ;  /* 0x0000860000067ab9 */ /* 0x000fe20000000a00 */
[----:B------:R-:W-:Y:S01]  /*0100*/  USHF.R.S32.HI UR10, URZ, 0x1f, UR4 ;  /* 0x0000001f3f0a7899 */ /* 0x000fe20008011404 */
[----:B------:R-:W-:Y:S02]  /*0110*/  MOV R6, UR6 ;  /* 0x0000000600067c02 */ /* 0x000fe40008000f00 */
[----:B-1----:R-:W-:Y:S02]  /*0120*/  ISETP.GE.AND P1, PT, R10, UR5, PT ;  /* 0x000000050a007c0c */ /* 0x002fe4000bf26270 */
[----:B------:R-:W-:-:S11]  /*0130*/  MOV R7, UR7 ;  /* 0x0000000700077c02 */ /* 0x000fd60008000f00 */
        /* <DEDUP_REMOVED lines=14> */
[----:B------:R-:W-:Y:S01]  /*0220*/  IADD3 R11, R10, 0x400, RZ ;  /* 0x000004000a0b7810 */ /* 0x000fe20007ffe0ff */
[----:B------:R-:W-:Y:S02]  /*0230*/  FADD.FTZ R12, RZ, R2 ;  /* 0x00000002ff0c7221 */ /* 0x000fe40000010000 */
[----:B------:R0:W-:Y:S01]  /*0240*/  STL.64 [R0], R2 ;  /* 0x0000000200007387 */ /* 0x0001e20000100a00 */
[----:B------:R-:W-:Y:S01]  /*0250*/  ISETP.GE.AND P0, PT, R11, UR5, PT ;  /* 0x000000050b007c0c */ /* 0x000fe2000bf06270 */
[----:B------:R-:W-:-:S12]  /*0260*/  FADD.FTZ R11, R3, R12 ;  /* 0x0000000c030b7221 */ /* 0x000fd80000010000 */
        /* <DEDUP_REMOVED lines=156> */
[----:B------:R-:W-:-:S02]  /*0c30*/  @!P0 FMNMX.FTZ R34, R38, -65504, !PT ;  /* 0xc77fe00026228809 */ /* 0x000fc40007810000 */
[----:B------:R-:W-:Y:S02]  /*0c40*/  FMNMX.FTZ R36, R36, -65504, !PT ;  /* 0xc77fe00024247809 */ /* 0x000fe40007810000 */
        /* <DEDUP_REMOVED lines=8> */
.L_x_29:
[----:B------:R-:W-:Y:S05]  /*0cd0*/  BSYNC B0 ;  /* 0x0000000000007941 */ /* 0x000fea0003800000 */
.L_x_28:
[----:B------:R-:W-:Y:S01]  /*0ce0*/  HFMA2.MMA R8, -RZ, RZ, 0, 1.9073486328125e-06 ;  /* 0x00000020ff087435 */ /* 0x000fe200000001ff */
[----:B------:R-:W-:-:S10]  /*0cf0*/  MOV R9, 0x20 ;  /* 0x0000002000097802 */ /* 0x000fd40000000f00 */
.L_x_30:
[C---:B------:R-:W-:Y:S02]  /*0d00*/  LEA.HI R10, R9.reuse, R9, RZ, 0x1 ;  /* 0x00000009090a7211 */ /* 0x040fe400078f08ff */
[----:B------:R-:W-:Y:S02]  /*0d10*/  ISETP.GT.AND P0, PT, R9, 0x3, PT ;  /* 0x000000030900780c */ /* 0x000fe40003f04270 */
[----:B------:R-:W-:-:S04]  /*0d20*/  SHF.R.S32.HI R10, RZ, 0x1, R10 ;  /* 0x00000001ff0a7819 */ /* 0x000fc8000001140a */
[----:B------:R-:W-:Y:S01]  /*0d30*/  MOV R9, R10 ;  /* 0x0000000a00097202 */ /* 0x000fe20000000f00 */
[----:B------:R-:W0:Y:S02]  /*0d40*/  SHFL.BFLY PT, R38, R11, R10, 0x1f ;  /* 0x0c001f0a0b267589 */ /* 0x000e2400000e0000 */
[----:B0-----:R-:W-:-:S04]  /*0d50*/  FADD.FTZ R11, R38, R11 ;  /* 0x0000000b260b7221 */ /* 0x001fc80000010000 */
[----:B------:R-:W-:Y:S05]  /*0d60*/  @P0 BRA `(.L_x_30) ;  /* 0xfffffffc00e40947 */ /* 0x000fea000383ffff */
[----:B------:R-:W0:Y:S01]  /*0d70*/  S2R R9, SR_TID.X ;  /* 0x0000000000097919 */ /* 0x000e220000002100 */
[----:B------:R-:W1:Y:S01]  /*0d80*/  S2UR UR6, SR_CgaCtaId ;  /* 0x00000000000679c3 */ /* 0x000e620000008800 */
[----:B------:R-:W-:Y:S01]  /*0d90*/  UMOV UR5, 0x400 ;  /* 0x0000040000057882 */ /* 0x000fe20000000000 */
[----:B------:R-:W-:Y:S01]  /*0da0*/  HFMA2.MMA R39, -RZ, RZ, 0, 1.9073486328125e-06 ;  /* 0x00000020ff277435 */ /* 0x000fe200000001ff */
[----:B-1----:R-:W-:Y:S01]  /*0db0*/  ULEA UR5, UR6, UR5, 0x18 ;  /* 0x0000000506057291 */ /* 0x002fe2000f8ec03f */
[----:B0-----:R-:W-:Y:S02]  /*0dc0*/  LOP3.LUT R10, R9, 0x1f, RZ, 0xc0, !PT ;  /* 0x0000001f090a7812 */ /* 0x001fe400078ec0ff */
[----:B------:R-:W-:Y:S02]  /*0dd0*/  SHF.R.U32.HI R9, RZ, 0x3, R9 ;  /* 0x00000003ff097819 */ /* 0x000fe40000011609 */
[----:B------:R-:W-:Y:S02]  /*0de0*/  ISETP.NE.AND P0, PT, R10, RZ, PT ;  /* 0x000000ff0a00720c */ /* 0x000fe40003f05270 */
[----:B------:R-:W-:-:S02]  /*0df0*/  LOP3.LUT R9, R9, 0x1ffffffc, RZ, 0xc0, !PT ;  /* 0x1ffffffc09097812 */ /* 0x000fc400078ec0ff */
[----:B------:R-:W-:-:S09]  /*0e00*/  LEA R10, R10, UR5, 0x2 ;  /* 0x000000050a0a7c11 */ /* 0x000fd2000f8e10ff */
[----:B------:R0:W-:Y:S01]  /*0e10*/  @!P0 STS [R9+UR5], R11 ;  /* 0x0000000b09008988 */ /* 0x0001e20008000805 */
[----:B------:R-:W-:Y:S06]  /*0e20*/  BAR.SYNC.DEFER_BLOCKING 0x0 ;  /* 0x0000000000007b1d */ /* 0x000fec0000010000 */
[----:B------:R0:W1:Y:S02]  /*0e30*/  LDS R38, [R10] ;  /* 0x000000000a267984 */ /* 0x0000640000000800 */
.L_x_31:
[C---:B0-----:R-:W-:Y:S02]  /*0e40*/  LEA.HI R11, R39.reuse, R39, RZ, 0x1 ;  /* 0x00000027270b7211 */ /* 0x041fe400078f08ff */
[----:B------:R-:W-:Y:S02]  /*0e50*/  ISETP.GT.AND P2, PT, R39, 0x3, PT ;  /* 0x000000032700780c */ /* 0x000fe40003f44270 */
[----:B------:R-:W-:-:S04]  /*0e60*/  SHF.R.S32.HI R11, RZ, 0x1, R11 ;  /* 0x00000001ff0b7819 */ /* 0x000fc8000001140b */
[----:B------:R-:W-:Y:S01]  /*0e70*/  MOV R39, R11 ;  /* 0x0000000b00277202 */ /* 0x000fe20000000f00 */
[----:B-1----:R-:W0:Y:S02]  /*0e80*/  SHFL.BFLY PT, R41, R38, R11, 0x1f ;  /* 0x0c001f0b26297589 */ /* 0x002e2400000e0000 */
[----:B0-----:R-:W-:-:S04]  /*0e90*/  FADD.FTZ R38, R41, R38 ;  /* 0x0000002629267221 */ /* 0x001fc80000010000 */
[----:B------:R-:W-:Y:S05]  /*0ea0*/  @P2 BRA `(.L_x_31) ;  /* 0xfffffffc00e42947 */ /* 0x000fea000383ffff */
[----:B------:R-:W-:Y:S01]  /*0eb0*/  BSSY B0, `(.L_x_32) ;  /* 0x0000074000007945 */ /* 0x000fe20003800000 */
[----:B------:R-:W-:-:S03]  /*0ec0*/  IMAD.MOV.U32 R41, RZ, RZ, RZ ;  /* 0x000000ffff297224 */ /* 0x000fc600078e00ff */
[----:B------:R-:W-:Y:S05]  /*0ed0*/  @P1 BRA `(.L_x_33) ;  /* 0x0000000400c41947 */ /* 0x000fea0003800000 */
[----:B------:R-:W0:Y:S01]  /*0ee0*/  S2R R39, SR_TID.X ;  /* 0x0000000000277919 */ /* 0x000e220000002100 */
[----:B------:R-:W1:Y:S08]  /*0ef0*/  LDC R11, c[0x0][0x234] ;  /* 0x00008d00ff0b7b82 */ /* 0x000e700000000800 */
[----:B------:R-:W2:Y:S01]  /*0f00*/  LDC R40, c[0x0][0x23c] ;  /* 0x00008f00ff287b82 */ /* 0x000ea20000000800 */
[CC--:B-1----:R-:W-:Y:S01]  /*0f10*/  FFMA.FTZ R3, -R38.reuse, R11.reuse, R3 ;  /* 0x0000000b26037223 */ /* 0x0c2fe20000010103 */
[----:B------:R-:W-:-:S04]  /*0f20*/  FFMA.FTZ R2, -R38, R11, R2 ;  /* 0x0000000b26027223 */ /* 0x000fc80000010102 */
[----:B------:R-:W-:Y:S01]  /*0f30*/  FFMA.FTZ R42, R2, R2, RZ ;  /* 0x00000002022a7223 */ /* 0x000fe200000100ff */
[----:B------:R1:W-:Y:S01]  /*0f40*/  STL.64 [R0], R2 ;  /* 0x0000000200007387 */ /* 0x0003e20000100a00 */
[----:B0-----:R-:W-:Y:S02]  /*0f50*/  IADD3 R41, R39, 0x400, RZ ;  /* 0x0000040027297810 */ /* 0x001fe40007ffe0ff */
[----:B--2---:R-:W-:-:S04]  /*0f60*/  LEA.HI R40, R40, R40, RZ, 0x1 ;  /* 0x0000002828287211 */ /* 0x004fc800078f08ff */
[----:B------:R-:W-:-:S04]  /*0f70*/  SHF.R.S32.HI R40, RZ, 0x1, R40 ;  /* 0x00000001ff287819 */ /* 0x000fc80000011428 */
[----:B------:R-:W-:Y:S01]  /*0f80*/  ISETP.GE.AND P2, PT, R41, R40, PT ;  /* 0x000000282900720c */ /* 0x000fe20003f46270 */
[----:B------:R-:W-:-:S12]  /*0f90*/  FFMA.FTZ R41, R3, R3, R42 ;  /* 0x0000000303297223 */ /* 0x000fd8000001002a */
[----:B-1----:R-:W-:Y:S05]  /*0fa0*/  @P2 BRA `(.L_x_33) ;  /* 0x0000000400902947 */ /* 0x002fea0003800000 */
[CC--:B------:R-:W-:Y:S01]  /*0fb0*/  FFMA.FTZ R13, -R38.reuse, R11.reuse, R13 ;  /* 0x0000000b260d7223 */ /* 0x0c0fe2000001010d */
[----:B------:R-:W-:Y:S01]  /*0fc0*/  FFMA.FTZ R12, -R38, R11, R12 ;  /* 0x0000000b260c7223 */ /* 0x000fe2000001010c */
[----:B------:R-:W-:-:S03]  /*0fd0*/  IADD3 R3, R39, 0x800, RZ ;  /* 0x0000080027037810 */ /* 0x000fc60007ffe0ff */
[----:B------:R-:W-:Y:S01]  /*0fe0*/  FFMA.FTZ R2, R12, R12, R41 ;  /* 0x0000000c0c027223 */ /* 0x000fe20000010029 */
[----:B------:R0:W-:Y:S01]  /*0ff0*/  STL.64 [R0+0x8], R12 ;  /* 0x0000080c00007387 */ /* 0x0001e20000100a00 */
[----:B------:R-:W-:Y:S02]  /*1000*/  ISETP.GE.AND P2, PT, R3, R40, PT ;  /* 0x000000280300720c */ /* 0x000fe40003f46270 */
[----:B------:R-:W-:-:S11]  /*1010*/  FFMA.FTZ R41, R13, R13, R2 ;  /* 0x0000000d0d297223 */ /* 0x000fd60000010002 */
[----:B0-----:R-:W-:Y:S05]  /*1020*/  @P2 BRA `(.L_x_33) ;  /* 0x0000000400702947 */ /* 0x001fea0003800000 */
        /* <DEDUP_REMOVED lines=34> */
[----:B------:R-:W-:-:S03]  /*1250*/  VIADD R3, R39, 0x1c00 ;  /* 0x00001c0027037836 */ /* 0x000fc60000000000 */
        /* <DEDUP_REMOVED lines=45> */
[----:B------:R-:W-:Y:S01]  /*1530*/  IADD3 R39, R39, 0x3400, RZ ;  /* 0x0000340027277810 */ /* 0x000fe20007ffe0ff */
[CC--:B------:R-:W-:Y:S01]  /*1540*/  FFMA.FTZ R37, -R38.reuse, R11.reuse, R37 ;  /* 0x0000000b26257223 */ /* 0x0c0fe20000010125 */
[----:B------:R-:W-:Y:S02]  /*1550*/  FFMA.FTZ R36, -R38, R11, R36 ;  /* 0x0000000b26247223 */ /* 0x000fe40000010124 */
[----:B------:R-:W-:Y:S02]  /*1560*/  ISETP.GE.AND P2, PT, R39, R40, PT ;  /* 0x000000282700720c */ /* 0x000fe40003f46270 */
        /* <DEDUP_REMOVED lines=8> */
.L_x_33:
[----:B------:R-:W-:Y:S05]  /*15f0*/  BSYNC B0 ;  /* 0x0000000000007941 */ /* 0x000fea0003800000 */
.L_x_32:
[----:B------:R-:W-:-:S07]  /*1600*/  IMAD.MOV.U32 R2, RZ, RZ, 0x20 ;  /* 0x00000020ff027424 */ /* 0x000fce00078e00ff */
.L_x_34:
[C---:B------:R-:W-:Y:S02]  /*1610*/  LEA.HI R3, R2.reuse, R2, RZ, 0x1 ;  /* 0x0000000202037211 */ /* 0x040fe400078f08ff */
[----:B------:R-:W-:Y:S02]  /*1620*/  ISETP.GT.AND P2, PT, R2, 0x3, PT ;  /* 0x000000030200780c */ /* 0x000fe40003f44270 */
[----:B------:R-:W-:-:S04]  /*1630*/  SHF.R.S32.HI R12, RZ, 0x1, R3 ;  /* 0x00000001ff0c7819 */ /* 0x000fc80000011403 */
[----:B------:R-:W-:Y:S01]  /*1640*/  MOV R2, R12 ;  /* 0x0000000c00027202 */ /* 0x000fe20000000f00 */
[----:B------:R-:W1:Y:S02]  /*1650*/  SHFL.BFLY PT, R14, R41, R12, 0x1f ;  /* 0x0c001f0c290e7589 */ /* 0x000e6400000e0000 */
[----:B-1----:R-:W-:-:S04]  /*1660*/  FADD.FTZ R41, R14, R41 ;  /* 0x000000290e297221 */ /* 0x002fc80000010000 */
[----:B------:R-:W-:Y:S05]  /*1670*/  @P2 BRA `(.L_x_34) ;  /* 0xfffffffc00e42947 */ /* 0x000fea000383ffff */
[----:B------:R1:W-:Y:S01]  /*1680*/  @!P0 STS [R9+UR5], R41 ;  /* 0x0000002909008988 */ /* 0x0003e20008000805 */
[----:B------:R-:W-:Y:S06]  /*1690*/  BAR.SYNC.DEFER_BLOCKING 0x0 ;  /* 0x0000000000007b1d */ /* 0x000fec0000010000 */
[----:B------:R1:W2:Y:S02]  /*16a0*/  LDS R11, [R10] ;  /* 0x000000000a0b7984 */ /* 0x0002a40000000800 */
.L_x_35:
[C---:B------:R-:W-:Y:S02]  /*16b0*/  LEA.HI R2, R8.reuse, R8, RZ, 0x1 ;  /* 0x0000000808027211 */ /* 0x040fe400078f08ff */
[----:B------:R-:W-:Y:S02]  /*16c0*/  ISETP.GT.AND P0, PT, R8, 0x3, PT ;  /* 0x000000030800780c */ /* 0x000fe40003f04270 */
[----:B------:R-:W-:-:S04]  /*16d0*/  SHF.R.S32.HI R2, RZ, 0x1, R2 ;  /* 0x00000001ff027819 */ /* 0x000fc80000011402 */
[----:B------:R-:W-:Y:S01]  /*16e0*/  MOV R8, R2 ;  /* 0x0000000200087202 */ /* 0x000fe20000000f00 */
[----:B-12---:R-:W1:Y:S02]  /*16f0*/  SHFL.BFLY PT, R10, R11, R2, 0x1f ;  /* 0x0c001f020b0a7589 */ /* 0x006e6400000e0000 */
[----:B-1----:R-:W-:-:S04]  /*1700*/  FADD.FTZ R11, R10, R11 ;  /* 0x0000000b0a0b7221 */ /* 0x002fc80000010000 */
[----:B------:R-:W-:Y:S05]  /*1710*/  @P0 BRA `(.L_x_35) ;  /* 0xfffffffc00e40947 */ /* 0x000fea000383ffff */
[----:B------:R-:W1:Y:S01]  /*1720*/  LDC.64 R8, c[0x0][0x230] ;  /* 0x00008c00ff087b82 */ /* 0x000e620000000a00 */
[----:B------:R-:W-:Y:S01]  /*1730*/  ULDC.64 UR10, c[0x0][0x220] ;  /* 0x00008800000a7ab9 */ /* 0x000fe20000000a00 */
[----:B------:R-:W2:Y:S01]  /*1740*/  S2R R3, SR_TID.X ;  /* 0x0000000000037919 */ /* 0x000ea20000002100 */
[----:B------:R-:W-:Y:S01]  /*1750*/  ISETP.NE.U32.AND P0, PT, RZ, UR10, PT ;  /* 0x0000000aff007c0c */ /* 0x000fe2000bf05070 */
[----:B------:R-:W-:Y:S01]  /*1760*/  ULDC UR5, c[0x0][0x23c] ;  /* 0x00008f0000057ab9 */ /* 0x000fe20000000800 */
[----:B------:R-:W-:Y:S02]  /*1770*/  USHF.R.S32.HI UR7, URZ, 0x1f, UR4 ;  /* 0x0000001f3f077899 */ /* 0x000fe40008011404 */
[----:B------:R-:W-:Y:S01]  /*1780*/  ISETP.NE.AND.EX P0, PT, RZ, UR11, PT, P0 ;  /* 0x0000000bff007c0c */ /* 0x000fe2000bf05300 */
[----:B------:R-:W-:-:S04]  /*1790*/  ULEA.HI UR5, UR5, UR5, URZ, 0x1 ;  /* 0x0000000505057291 */ /* 0x000fc8000f8f083f */
[----:B------:R-:W-:Y:S01]  /*17a0*/  USHF.R.S32.HI UR6, URZ, 0x1, UR5 ;  /* 0x000000013f067899 */ /* 0x000fe20008011405 */
[----:B-1----:R-:W-:-:S06]  /*17b0*/  FFMA.FTZ R2, R11, R9, R8 ;  /* 0x000000090b027223 */ /* 0x002fcc0000010008 */
[----:B------:R-:W1:Y:S01]  /*17c0*/  MUFU.RSQ R2, R2 ;  /* 0x0000000200027308 */ /* 0x000e620000001400 */
[----:B--2---:R-:W-:Y:S05]  /*17d0*/  @!P0 BRA `(.L_x_36) ;  /* 0x00000004007c8947 */ /* 0x004fea0003800000 */
[----:B------:R-:W-:Y:S02]  /*17e0*/  USHF.L.U32 UR10, UR4, 0x1, URZ ;  /* 0x00000001040a7899 */ /* 0x000fe4000800063f */
[----:B------:R-:W-:-:S04]  /*17f0*/  USHF.L.U64.HI UR5, UR4, 0x1, UR7 ;  /* 0x0000000104057899 */ /* 0x000fc80008010207 */
[----:B------:R-:W-:Y:S02]  /*1800*/  MOV R12, UR10 ;  /* 0x0000000a000c7c02 */ /* 0x000fe40008000f00 */
[----:B------:R-:W-:Y:S01]  /*1810*/  MOV R13, UR5 ;  /* 0x00000005000d7c02 */ /* 0x000fe20008000f00 */
[----:B------:R-:W-:Y:S06]  /*1820*/  @P1 EXIT ;  /* 0x000000000000194d */ /* 0x000fec0003800000 */
[----:B------:R-:W-:Y:S01]  /*1830*/  ULDC.U8 UR4, c[0x0][0x240] ;  /* 0x0000900000047ab9 */ /* 0x000fe20000000000 */
[----:B------:R-:W-:Y:S01]  /*1840*/  ULDC.64 UR10, c[0x0][0x220] ;  /* 0x00008800000a7ab9 */ /* 0x000fe20000000a00 */
[----:B------:R-:W-:Y:S01]  /*1850*/  UPRMT UR4, UR4, 0x8880, URZ ;  /* 0x0000888004047896 */ /* 0x000fe2000800003f */
[----:B------:R-:W-:Y:S01]  /*1860*/  HFMA2.MMA R23, -RZ, RZ, 0, 1.1920928955078125e-07 ;  /* 0x00000002ff177435 */ /* 0x000fe200000001ff */
[----:B------:R-:W-:Y:S01]  /*1870*/  MOV R20, UR10 ;  /* 0x0000000a00147c02 */ /* 0x000fe20008000f00 */
[C---:B------:R-:W-:Y:S01]  /*1880*/  IMAD.WIDE R12, R3.reuse, 0x4, R12 ;  /* 0x00000004030c7825 */ /* 0x040fe200078e020c */
[----:B------:R-:W-:Y:S02]  /*1890*/  MOV R21, UR11 ;  /* 0x0000000b00157c02 */ /* 0x000fe40008000f00 */
[----:B------:R-:W-:Y:S01]  /*18a0*/  ISETP.NE.AND P0, PT, RZ, UR4, PT ;  /* 0x00000004ff007c0c */ /* 0x000fe2000bf05270 */
[----:B------:R-:W-:-:S12]  /*18b0*/  VIADD R22, R3, 0xc00 ;  /* 0x00000c0003167836 */ /* 0x000fd80000000000 */
.L_x_37:
[C---:B------:R-:W-:Y:S01]  /*18c0*/  IMAD.WIDE R16, R3.reuse, 0x4, R6 ;  /* 0x0000000403107825 */ /* 0x040fe200078e0206 */
[----:B--2---:R-:W2:Y:S04]  /*18d0*/  LDL.128 R8, [R0] ;  /* 0x0000000000087983 */ /* 0x004ea80000100c00 */
        /* <DEDUP_REMOVED lines=20> */
[----:B------:R-:W2:Y:S04]  /*1a20*/  LDG.E.CONSTANT R24, desc[UR8][R18.64+0x1000] ;  /* 0x0010000812187981 */ /* 0x000ea8000c1e9900 */
[----:B------:R-:W3:Y:S01]  /*1a30*/  @P0 LDG.E R26, desc[UR8][R14.64+0x1000] ;  /* 0x001000080e1a0981 */ /* 0x000ee2000c1e1900 */
[----:B------:R-:W-:Y:S01]  /*1a40*/  ISETP.GT.U32.AND P1, PT, R23, 0xd, PT ;  /* 0x0000000d1700780c */ /* 0x000fe20003f24070 */
[----:B-1----:R-:W-:-:S02]  /*1a50*/  HADD2.F32 R9, -RZ, R8.H0_H0 ;  /* 0x20000008ff097230 */ /* 0x002fc40000004100 */
[----:B------:R-:W-:-:S03]  /*1a60*/  HADD2.F32 R8, -RZ, R8.H1_H1 ;  /* 0x30000008ff087230 */ /* 0x000fc60000004100 */
[----:B------:R-:W-:Y:S02]  /*1a70*/  FMUL.FTZ R9, R9, R10 ;  /* 0x0000000a09097220 */ /* 0x000fe40000410000 */
[----:B------:R-:W-:Y:S02]  /*1a80*/  FMUL.FTZ R11, R8, R11 ;  /* 0x0000000b080b7220 */ /* 0x000fe40000410000 */
[C---:B------:R-:W-:Y:S02]  /*1a90*/  FMUL.FTZ R9, R2.reuse, R9 ;  /* 0x0000000902097220 */ /* 0x040fe40000410000 */
[----:B------:R-:W-:-:S05]  /*1aa0*/  FMUL.FTZ R8, R2, R11 ;  /* 0x0000000b02087220 */ /* 0x000fca0000410000 */
[----:B------:R-:W-:-:S06]  /*1ab0*/  F2FP.F16.F32.PACK_AB R9, R8, R9 ;  /* 0x000000090809723e */ /* 0x000fcc00000000ff */
[----:B--2---:R-:W-:-:S10]  /*1ac0*/  HFMA2.MMA R9, R9, 1, 1, R24 ;  /* 0x3c003c0009097835 */ /* 0x004fd40000000018 */
[----:B---3--:R-:W-:-:S05]  /*1ad0*/  @P0 HADD2 R9, R9, R26 ;  /* 0x0000001a09090230 */ /* 0x008fca0000000000 */
[----:B------:R1:W-:Y:S01]  /*1ae0*/  STG.E desc[UR8][R14.64+0x1000], R9 ;  /* 0x001000090e007986 */ /* 0x0003e2000c101908 */
[----:B------:R-:W-:Y:S05]  /*1af0*/  @P1 EXIT ;  /* 0x000000000000194d */ /* 0x000fea0003800000 */
[----:B------:R-:W-:-:S04]  /*1b00*/  IADD3 R8, R22, -0x400, RZ ;  /* 0xfffffc0016087810 */ /* 0x000fc80007ffe0ff */
[----:B------:R-:W-:-:S13]  /*1b10*/  ISETP.GE.AND P1, PT, R8, UR6, PT ;  /* 0x0000000608007c0c */ /* 0x000fda000bf26270 */
[----:B------:R-:W-:Y:S05]  /*1b20*/  @P1 EXIT ;  /* 0x000000000000194d */ /* 0x000fea0003800000 */
[----:B------:R-:W2:Y:S04]  /*1b30*/  LDG.E.CONSTANT R24, desc[UR8][R16.64+0x2000] ;  /* 0x0020000810187981 */ /* 0x000ea8000c1e9900 */
[----:B-1----:R-:W3:Y:S04]  /*1b40*/  LDL.128 R8, [R0+0x10] ;  /* 0x0000100000087983 */ /* 0x002ee80000100c00 */
[----:B------:R-:W4:Y:S04]  /*1b50*/  LDG.E.CONSTANT R26, desc[UR8][R18.64+0x2000] ;  /* 0x00200008121a7981 */ /* 0x000f28000c1e9900 */
[----:B------:R-:W5:Y:S01]  /*1b60*/  @P0 LDG.E R28, desc[UR8][R14.64+0x2000] ;  /* 0x002000080e1c0981 */ /* 0x000f62000c1e1900 */
[----:B------:R-:W-:Y:S01]  /*1b70*/  ISETP.GE.AND P1, PT, R22, UR6, PT ;  /* 0x0000000616007c0c */ /* 0x000fe2000bf26270 */
[----:B--2---:R-:W-:-:S02]  /*1b80*/  HADD2.F32 R25, -RZ, R24.H0_H0 ;  /* 0x20000018ff197230 */ /* 0x004fc40000004100 */
        /* <DEDUP_REMOVED lines=13> */
[----:B------:R-:W-:Y:S01]  /*1c60*/  IADD3 R4, P2, R4, 0x4000, RZ ;  /* 0x0000400004047810 */ /* 0x000fe20007f5e0ff */
[----:B------:R-:W-:Y:S01]  /*1c70*/  VIADD R23, R23, 0x4 ;  /* 0x0000000417177836 */ /* 0x000fe20000000000 */
[----:B------:R-:W-:-:S02]  /*1c80*/  IADD3 R20, P3, R20, 0x4000, RZ ;  /* 0x0000400014147810 */ /* 0x000fc40007f7e0ff */
[----:B------:R-:W-:Y:S02]  /*1c90*/  IADD3 R6, P4, R6, 0x4000, RZ ;  /* 0x0000400006067810 */ /* 0x000fe40007f9e0ff */
[----:B0-----:R-:W-:Y:S02]  /*1ca0*/  IADD3 R0, R0, 0x20, RZ ;  /* 0x0000002000007810 */ /* 0x001fe40007ffe0ff */
[----:B------:R-:W-:Y:S02]  /*1cb0*/  IADD3.X R5, RZ, R5, RZ, P2, !PT ;  /* 0x00000005ff057210 */ /* 0x000fe400017fe4ff */
[----:B------:R-:W-:Y:S02]  /*1cc0*/  IADD3.X R21, RZ, R21, RZ, P3, !PT ;  /* 0x00000015ff157210 */ /* 0x000fe40001ffe4ff */
[----:B------:R-:W-:Y:S01]  /*1cd0*/  IADD3.X R7, RZ, R7, RZ, P4, !PT ;  /* 0x00000007ff077210 */ /* 0x000fe200027fe4ff */
[--C-:B-1----:R-:W-:Y:S02]  /*1ce0*/  HADD2.F32 R9, -RZ, R16.reuse.H0_H0 ;  /* 0x20000010ff097230 */ /* 0x102fe40000004100 */
[----:B------:R-:W-:-:S03]  /*1cf0*/  HADD2.F32 R8, -RZ, R16.H1_H1 ;  /* 0x30000010ff087230 */ /* 0x000fc60000004100 */
[----:B------:R-:W-:Y:S02]  /*1d00*/  FMUL.FTZ R9, R9, R10 ;  /* 0x0000000a09097220 */ /* 0x000fe40000410000 */
[----:B------:R-:W-:Y:S02]  /*1d10*/  FMUL.FTZ R11, R8, R11 ;  /* 0x0000000b080b7220 */ /* 0x000fe40000410000 */
[C---:B------:R-:W-:Y:S02]  /*1d20*/  FMUL.FTZ R9, R2.reuse, R9 ;  /* 0x0000000902097220 */ /* 0x040fe40000410000 */
[----:B------:R-:W-:-:S05]  /*1d30*/  FMUL.FTZ R8, R2, R11 ;  /* 0x0000000b02087220 */ /* 0x000fca0000410000 */
[----:B------:R-:W-:Y:S02]  /*1d40*/  F2FP.F16.F32.PACK_AB R9, R8, R9 ;  /* 0x000000090809723e */ /* 0x000fe400000000ff */
[C---:B------:R-:W-:Y:S02]  /*1d50*/  IADD3 R8, R22.reuse, 0x400, RZ ;  /* 0x0000040016087810 */ /* 0x040fe40007ffe0ff */
[----:B------:R-:W-:Y:S02]  /*1d60*/  IADD3 R22, R22, 0x1000, RZ ;  /* 0x0000100016167810 */ /* 0x000fe40007ffe0ff */
[----:B--2---:R-:W-:Y:S01]  /*1d70*/  HFMA2.MMA R9, R9, 1, 1, R18 ;  /* 0x3c003c0009097835 */ /* 0x004fe20000000012 */
[----:B------:R-:W-:-:S09]  /*1d80*/  ISETP.GE.AND P1, PT, R8, UR6, PT ;  /* 0x0000000608007c0c */ /* 0x000fd2000bf26270 */
[----:B---3--:R-:W-:-:S05]  /*1d90*/  @P0 HADD2 R9, R9, R24 ;  /* 0x0000001809090230 */ /* 0x008fca0000000000 */
[----:B------:R2:W-:Y:S01]  /*1da0*/  STG.E desc[UR8][R14.64+0x3000], R9 ;  /* 0x003000090e007986 */ /* 0x0005e2000c101908 */
[----:B------:R-:W-:Y:S05]  /*1db0*/  @!P1 BRA `(.L_x_37) ;  /* 0xfffffff800c09947 */ /* 0x000fea000383ffff */
[----:B------:R-:W-:Y:S05]  /*1dc0*/  EXIT ;  /* 0x000000000000794d */ /* 0x000fea0003800000 */
.L_x_36:
        /* <DEDUP_REMOVED lines=8> */
[----:B------:R-:W-:-:S03]  /*1e50*/  MOV R7, UR5 ;  /* 0x0000000500077c02 */ /* 0x000fc60008000f00 */
[----:B------:R-:W-:-:S04]  /*1e60*/  IMAD.WIDE R6, R3, 0x4, R6 ;  /* 0x0000000403067825 */ /* 0x000fc800078e0206 */
[----:B--2---:R-:W-:Y:S01]  /*1e70*/  IMAD.WIDE R8, R3, 0x4, R8 ;  /* 0x0000000403087825 */ /* 0x004fe200078e0208 */
[----:B------:R-:W-:Y:S06]  /*1e80*/  @P1 EXIT ;  /* 0x000000000000194d */ /* 0x000fec0003800000 */
[----:B------:R-:W-:Y:S01]  /*1e90*/  HFMA2.MMA R16, -RZ, RZ, 0, 1.1920928955078125e-07 ;  /* 0x00000002ff107435 */ /* 0x000fe200000001ff */
[----:B------:R-:W-:Y:S01]  /*1ea0*/  IMAD.MOV.U32 R14, RZ, RZ, R8 ;  /* 0x000000ffff0e7224 */ /* 0x000fe200078e0008 */
[----:B------:R-:W-:Y:S02]  /*1eb0*/  MOV R15, R9 ;  /* 0x00000009000f7202 */ /* 0x000fe40000000f00 */
[----:B------:R-:W-:-:S07]  /*1ec0*/  IADD3 R3, R3, 0xc00, RZ ;  /* 0x00000c0003037810 */ /* 0x000fce0007ffe0ff */
.L_x_39:
[----:B------:R-:W2:Y:S04]  /*1ed0*/  LDG.E.CONSTANT R17, desc[UR8][R14.64] ;  /* 0x000000080e117981 */ /* 0x000ea8000c1e9900 */
[----:B------:R-:W3:Y:S01]  /*1ee0*/  LDL.128 R8, [R0] ;  /* 0x0000000000087983 */ /* 0x000ee20000100c00 */
[----:B------:R-:W-:-:S04]  /*1ef0*/  IADD3 R12, P0, R6, R4, RZ ;  /* 0x00000004060c7210 */ /* 0x000fc80007f1e0ff */
[----:B------:R-:W-:-:S05]  /*1f00*/  IADD3.X R13, R7, R5, RZ, P0, !PT ;  /* 0x00000005070d7210 */ /* 0x000fca00007fe4ff */
[----:B------:R-:W4:Y:S01]  /*1f10*/  LDG.E R20, desc[UR8][R12.64] ;  /* 0x000000080c147981 */ /* 0x000f22000c1e1900 */
[--C-:B--2---:R-:W-:Y:S02]  /*1f20*/  HADD2.F32 R19, -RZ, R17.reuse.H0_H0 ;  /* 0x20000011ff137230 */ /* 0x104fe40000004100 */
[----:B------:R-:W-:-:S03]  /*1f30*/  HADD2.F32 R18, -RZ, R17.H1_H1 ;  /* 0x30000011ff127230 */ /* 0x000fc60000004100 */
[----:B---3--:R-:W-:Y:S02]  /*1f40*/  FMUL.FTZ R19, R8, R19 ;  /* 0x0000001308137220 */ /* 0x008fe40000410000 */
[----:B------:R-:W-:Y:S02]  /*1f50*/  FMUL.FTZ R9, R9, R18 ;  /* 0x0000001209097220 */ /* 0x000fe40000410000 */
[C---:B-1----:R-:W-:Y:S02]  /*1f60*/  FMUL.FTZ R19, R2.reuse, R19 ;  /* 0x0000001302137220 */ /* 0x042fe40000410000 */
[----:B------:R-:W-:Y:S01]  /*1f70*/  FMUL.FTZ R8, R2, R9 ;  /* 0x0000000902087220 */ /* 0x000fe20000410000 */
[----:B------:R-:W-:-:S04]  /*1f80*/  IADD3 R9, R3, -0x800, RZ ;  /* 0xfffff80003097810 */ /* 0x000fc80007ffe0ff */
[----:B------:R-:W-:Y:S02]  /*1f90*/  F2FP.F16.F32.PACK_AB R8, R8, R19 ;  /* 0x000000130808723e */ /* 0x000fe400000000ff */
[----:B------:R-:W-:-:S04]  /*1fa0*/  ISETP.GE.AND P0, PT, R9, UR6, PT ;  /* 0x0000000609007c0c */ /* 0x000fc8000bf06270 */
[----:B----4-:R-:W-:-:S07]  /*1fb0*/  HFMA2.MMA R9, R8, 1, 1, R20 ;  /* 0x3c003c0008097835 */ /* 0x010fce0000000014 */
[----:B------:R1:W-:Y:S02]  /*1fc0*/  STG.E desc[UR8][R12.64], R9 ;  /* 0x000000090c007986 */ /* 0x0003e4000c101908 */
[----:B------:R-:W-:Y:S05]  /*1fd0*/  @P0 EXIT ;  /* 0x000000000000094d */ /* 0x000fea0003800000 */
[----:B------:R-:W1:Y:S04]  /*1fe0*/  LDG.E.CONSTANT R8, desc[UR8][R14.64+0x1000] ;  /* 0x001000080e087981 */ /* 0x000e68000c1e9900 */
[----:B------:R-:W2:Y:S01]  /*1ff0*/  LDG.E R17, desc[UR8][R12.64+0x1000] ;  /* 0x001000080c117981 */ /* 0x000ea2000c1e1900 */
[----:B------:R-:W-:Y:S01]  /*2000*/  ISETP.GT.U32.AND P0, PT, R16, 0xd, PT ;  /* 0x0000000d1000780c */ /* 0x000fe20003f04070 */
[--C-:B-1----:R-:W-:Y:S02]  /*2010*/  HADD2.F32 R9, -RZ, R8.reuse.H0_H0 ;  /* 0x20000008ff097230 */ /* 0x102fe40000004100 */
[----:B------:R-:W-:-:S03]  /*2020*/  HADD2.F32 R8, -RZ, R8.H1_H1 ;  /* 0x30000008ff087230 */ /* 0x000fc60000004100 */
[----:B------:R-:W-:Y:S02]  /*2030*/  FMUL.FTZ R9, R9, R10 ;  /* 0x0000000a09097220 */ /* 0x000fe40000410000 */
[----:B------:R-:W-:Y:S02]  /*2040*/  FMUL.FTZ R11, R8, R11 ;  /* 0x0000000b080b7220 */ /* 0x000fe40000410000 */
[C---:B------:R-:W-:Y:S02]  /*2050*/  FMUL.FTZ R9, R2.reuse, R9 ;  /* 0x0000000902097220 */ /* 0x040fe40000410000 */
[----:B------:R-:W-:-:S05]  /*2060*/  FMUL.FTZ R8, R2, R11 ;  /* 0x0000000b02087220 */ /* 0x000fca0000410000 */
[----:B------:R-:W-:-:S06]  /*2070*/  F2FP.F16.F32.PACK_AB R8, R8, R9 ;  /* 0x000000090808723e */ /* 0x000fcc00000000ff */
[----:B--2---:R-:W-:-:S07]  /*2080*/  HFMA2.MMA R17, R8, 1, 1, R17 ;  /* 0x3c003c0008117835 */ /* 0x004fce0000000011 */
[----:B------:R1:W-:Y:S01]  /*2090*/  STG.E desc[UR8][R12.64+0x1000], R17 ;  /* 0x001000110c007986 */ /* 0x0003e2000c101908 */
[----:B------:R-:W-:Y:S05]  /*20a0*/  @P0 EXIT ;  /* 0x000000000000094d */ /* 0x000fea0003800000 */
[----:B------:R-:W-:-:S04]  /*20b0*/  IADD3 R8, R3, -0x400, RZ ;  /* 0xfffffc0003087810 */ /* 0x000fc80007ffe0ff */
[----:B------:R-:W-:-:S13]  /*20c0*/  ISETP.GE.AND P0, PT, R8, UR6, PT ;  /* 0x0000000608007c0c */ /* 0x000fda000bf06270 */
[----:B------:R-:W-:Y:S05]  /*20d0*/  @P0 EXIT ;  /* 0x000000000000094d */ /* 0x000fea0003800000 */
[----:B-1----:R-:W2:Y:S04]  /*20e0*/  LDG.E.CONSTANT R17, desc[UR8][R14.64+0x2000] ;  /* 0x002000080e117981 */ /* 0x002ea8000c1e9900 */
[----:B------:R-:W3:Y:S04]  /*20f0*/  LDL.128 R8, [R0+0x10] ;  /* 0x0000100000087983 */ /* 0x000ee80000100c00 */
[----:B------:R-:W4:Y:S01]  /*2100*/  LDG.E R20, desc[UR8][R12.64+0x2000] ;  /* 0x002000080c147981 */ /* 0x000f22000c1e1900 */
        /* <DEDUP_REMOVED lines=13> */
[----:B------:R-:W-:Y:S02]  /*21e0*/  IADD3 R4, P1, R4, 0x4000, RZ ;  /* 0x0000400004047810 */ /* 0x000fe40007f3e0ff */
[----:B------:R-:W-:Y:S02]  /*21f0*/  IADD3 R16, R16, 0x4, RZ ;  /* 0x0000000410107810 */ /* 0x000fe40007ffe0ff */
[----:B0-----:R-:W-:Y:S02]  /*2200*/  IADD3 R0, R0, 0x20, RZ ;  /* 0x0000002000007810 */ /* 0x001fe40007ffe0ff */
[----:B--2---:R-:W-:-:S02]  /*2210*/  IADD3 R14, P2, R14, 0x4000, RZ ;  /* 0x000040000e0e7810 */ /* 0x004fc40007f5e0ff */
        /* <DEDUP_REMOVED lines=9> */
[----:B---3--:R-:W-:Y:S01]  /*22b0*/  HFMA2.MMA R17, R8, 1, 1, R17 ;  /* 0x3c003c0008117835 */ /* 0x008fe20000000011 */
[C---:B------:R-:W-:Y:S01]  /*22c0*/  VIADD R8, R3.reuse, 0x400 ;  /* 0x0000040003087836 */ /* 0x040fe20000000000 */
[----:B------:R-:W-:-:S04]  /*22d0*/  IADD3 R3, R3, 0x1000, RZ ;  /* 0x0000100003037810 */ /* 0x000fc80007ffe0ff */
[----:B------:R-:W-:Y:S01]  /*22e0*/  ISETP.GE.AND P0, PT, R8, UR6, PT ;  /* 0x0000000608007c0c */ /* 0x000fe2000bf06270 */
[----:B------:R2:W-:-:S12]  /*22f0*/  STG.E desc[UR8][R12.64+0x3000], R17 ;  /* 0x003000110c007986 */ /* 0x0005d8000c101908 */
[----:B--2---:R-:W-:Y:S05]  /*2300*/  @!P0 BRA `(.L_x_39) ;  /* 0xfffffff800f08947 */ /* 0x004fea000383ffff */
[----:B------:R-:W-:Y:S05]  /*2310*/  EXIT ;  /* 0x000000000000794d */ /* 0x000fea0003800000 */
.L_x_38:
[----:B------:R-:W2:Y:S01]  /*2320*/  LDC.64 R6, c[0x0][0x218] ;  /* 0x00008600ff067b82 */ /* 0x000ea20000000a00 */
[----:B------:R-:W-:Y:S02]  /*2330*/  USHF.L.U32 UR10, UR4, 0x1, URZ ;  /* 0x00000001040a7899 */ /* 0x000fe4000800063f */
[----:B------:R-:W-:-:S04]  /*2340*/  USHF.L.U64.HI UR5, UR4, 0x1, UR7 ;  /* 0x0000000104057899 */ /* 0x000fc80008010207 */
[----:B------:R-:W-:Y:S02]  /*2350*/  MOV R10, UR10 ;  /* 0x0000000a000a7c02 */ /* 0x000fe40008000f00 */
[----:B------:R-:W-:Y:S02]  /*2360*/  IMAD.U32 R11, RZ, RZ, UR5 ;  /* 0x00000005ff0b7e24 */ /* 0x000fe4000f8e00ff */
[----:B--2---:R-:W-:-:S04]  /*2370*/  IMAD.WIDE R8, R3, 0x4, R6 ;  /* 0x0000000403087825 */ /* 0x004fc800078e0206 */
[----:B------:R-:W-:Y:S01]  /*2380*/  IMAD.WIDE R6, R3, 0x4, R10 ;  /* 0x0000000403067825 */ /* 0x000fe200078e020a */
[----:B------:R-:W-:Y:S06]  /*2390*/  @P1 EXIT ;  /* 0x000000000000194d */ /* 0x000fec0003800000 */
[----:B------:R-:W-:Y:S01]  /*23a0*/  HFMA2.MMA R16, -RZ, RZ, 0, 1.1920928955078125e-07 ;  /* 0x00000002ff107435 */ /* 0x000fe200000001ff */
[----:B------:R-:W-:Y:S02]  /*23b0*/  MOV R12, R8 ;  /* 0x00000008000c7202 */ /* 0x000fe40000000f00 */
[----:B------:R-:W-:Y:S02]  /*23c0*/  MOV R13, R9 ;  /* 0x00000009000d7202 */ /* 0x000fe40000000f00 */
[----:B------:R-:W-:-:S07]  /*23d0*/  IADD3 R3, R3, 0xc00, RZ ;  /* 0x00000c0003037810 */ /* 0x000fce0007ffe0ff */
.L_x_40:
[----:B-1----:R-:W2:Y:S04]  /*23e0*/  LDG.E.CONSTANT R14, desc[UR8][R12.64] ;  /* 0x000000080c0e7981 */ /* 0x002ea8000c1e9900 */
[----:B------:R-:W3:Y:S01]  /*23f0*/  LDL.128 R8, [R0] ;  /* 0x0000000000087983 */ /* 0x000ee20000100c00 */
[----:B------:R-:W-:-:S04]  /*2400*/  IADD3 R17, R3, -0x800, RZ ;  /* 0xfffff80003117810 */ /* 0x000fc80007ffe0ff */
        /* <DEDUP_REMOVED lines=12> */
[----:B------:R-:W1:Y:S01]  /*24d0*/  LDG.E.CONSTANT R8, desc[UR8][R12.64+0x1000] ;  /* 0x001000080c087981 */ /* 0x000e62000c1e9900 */
[----:B------:R-:W-:Y:S01]  /*24e0*/  ISETP.GT.U32.AND P0, PT, R16, 0xd, PT ;  /* 0x0000000d1000780c */ /* 0x000fe20003f04070 */
        /* <DEDUP_REMOVED lines=8> */
[----:B------:R-:W-:Y:S05]  /*2570*/  @P0 EXIT ;  /* 0x000000000000094d */ /* 0x000fea0003800000 */
[----:B------:R-:W-:-:S05]  /*2580*/  VIADD R8, R3, 0xfffffc00 ;  /* 0xfffffc0003087836 */ /* 0x000fca0000000000 */
[----:B------:R-:W-:-:S13]  /*2590*/  ISETP.GE.AND P0, PT, R8, UR6, PT ;  /* 0x0000000608007c0c */ /* 0x000fda000bf06270 */
[----:B------:R-:W-:Y:S05]  /*25a0*/  @P0 EXIT ;  /* 0x000000000000094d */ /* 0x000fea0003800000 */
[----:B------:R-:W2:Y:S04]  /*25b0*/  LDG.E.CONSTANT R17, desc[UR8][R12.64+0x2000] ;  /* 0x002000080c117981 */ /* 0x000ea8000c1e9900 */
[----:B-1----:R-:W3:Y:S01]  /*25c0*/  LDL.128 R8, [R0+0x10] ;  /* 0x0000100000087983 */ /* 0x002ee20000100c00 */
[----:B------:R-:W-:Y:S01]  /*25d0*/  ISETP.GE.AND P0, PT, R3, UR6, PT ;  /* 0x0000000603007c0c */ /* 0x000fe2000bf06270 */
[--C-:B--2---:R-:W-:Y:S02]  /*25e0*/  HADD2.F32 R19, -RZ, R17.reuse.H0_H0 ;  /* 0x20000011ff137230 */ /* 0x104fe40000004100 */
        /* <DEDUP_REMOVED lines=8> */
[----:B------:R2:W3:Y:S01]  /*2670*/  LDG.E.CONSTANT R8, desc[UR8][R12.64+0x3000] ;  /* 0x003000080c087981 */ /* 0x0004e2000c1e9900 */
[----:B------:R-:W-:Y:S02]  /*2680*/  IADD3 R4, P1, R4, 0x4000, RZ ;  /* 0x0000400004047810 */ /* 0x000fe40007f3e0ff */
[----:B------:R-:W-:Y:S02]  /*2690*/  IADD3 R16, R16, 0x4, RZ ;  /* 0x0000000410107810 */ /* 0x000fe40007ffe0ff */
[----:B0-----:R-:W-:Y:S02]  /*26a0*/  IADD3 R0, R0, 0x20, RZ ;  /* 0x0000002000007810 */ /* 0x001fe40007ffe0ff */
[----:B------:R-:W-:Y:S02]  /*26b0*/  IADD3.X R5, RZ, R5, RZ, P1, !PT ;  /* 0x00000005ff057210 */ /* 0x000fe40000ffe4ff */
[----:B--2---:R-:W-:-:S04]  /*26c0*/  IADD3 R12, P2, R12, 0x4000, RZ ;  /* 0x000040000c0c7810 */ /* 0x004fc80007f5e0ff */
[----:B------:R-:W-:Y:S01]  /*26d0*/  IADD3.X R13, RZ, R13, RZ, P2, !PT ;  /* 0x0000000dff0d7210 */ /* 0x000fe200017fe4ff */
[--C-:B---3--:R-:W-:Y:S02]  /*26e0*/  HADD2.F32 R9, -RZ, R8.reuse.H0_H0 ;  /* 0x20000008ff097230 */ /* 0x108fe40000004100 */
[----:B------:R-:W-:-:S03]  /*26f0*/  HADD2.F32 R8, -RZ, R8.H1_H1 ;  /* 0x30000008ff087230 */ /* 0x000fc60000004100 */
[----:B------:R-:W-:Y:S02]  /*2700*/  FMUL.FTZ R9, R9, R10 ;  /* 0x0000000a09097220 */ /* 0x000fe40000410000 */
[----:B------:R-:W-:Y:S02]  /*2710*/  FMUL.FTZ R11, R8, R11 ;  /* 0x0000000b080b7220 */ /* 0x000fe40000410000 */
[C---:B------:R-:W-:Y:S02]  /*2720*/  FMUL.FTZ R9, R2.reuse, R9 ;  /* 0x0000000902097220 */ /* 0x040fe40000410000 */
[----:B------:R-:W-:-:S05]  /*2730*/  FMUL.FTZ R8, R2, R11 ;  /* 0x0000000b02087220 */ /* 0x000fca0000410000 */
[----:B------:R-:W-:Y:S02]  /*2740*/  F2FP.F16.F32.PACK_AB R9, R8, R9 ;  /* 0x000000090809723e */ /* 0x000fe400000000ff */
[C---:B------:R-:W-:Y:S02]  /*2750*/  IADD3 R8, R3.reuse, 0x400, RZ ;  /* 0x0000040003087810 */ /* 0x040fe40007ffe0ff */
[----:B------:R-:W-:Y:S01]  /*2760*/  IADD3 R3, R3, 0x1000, RZ ;  /* 0x0000100003037810 */ /* 0x000fe20007ffe0ff */
[----:B------:R2:W-:Y:S01]  /*2770*/  STG.E desc[UR8][R14.64+0x3000], R9 ;  /* 0x003000090e007986 */ /* 0x0005e2000c101908 */
[----:B------:R-:W-:-:S13]  /*2780*/  ISETP.GE.AND P0, PT, R8, UR6, PT ;  /* 0x0000000608007c0c */ /* 0x000fda000bf06270 */
[----:B--2---:R-:W-:Y:S05]  /*2790*/  @!P0 BRA `(.L_x_40) ;  /* 0xfffffffc00108947 */ /* 0x004fea000383ffff */
[----:B------:R-:W-:Y:S05]  /*27a0*/  EXIT ;  /* 0x000000000000794d */ /* 0x000fea0003800000 */
.L_x_41:
        /* <DEDUP_REMOVED lines=13> */
.L_x_208:


//--------------------- .text._Z17layer_norm_kernelILi13EEvPK6__halfS2_S2_PS0_ffiib --------------------------
	.section	.text._Z17layer_norm_kernelILi13EEvPK6__halfS2_S2_PS0_ffiib,"ax",@progbits
	.align	128
        .global         _Z17layer_norm_kernelILi13EEvPK6__halfS2_S2_PS0_ffiib
        .type           _Z17layer_norm_kernelILi13EEvPK6__halfS2_S2_PS0_ffiib,@function
        .size           _Z17layer_norm_kernelILi13EEvPK6__halfS2_S2_PS0_ffiib,(.L_x_209 - _Z17layer_norm_kernelILi13EEvPK6__halfS2_S2_PS0_ffiib)
        .other          _Z17layer_norm_kernelILi13EEvPK6__halfS2_S2_PS0_ffiib,@"STO_CUDA_ENTRY STV_DEFAULT"
_Z17layer_norm_kernelILi13EEvPK6__halfS2_S2_PS0_ffiib:
.text._Z17layer_norm_kernelILi13EEvPK6__halfS2_S2_PS0_ffiib:
        /* <DEDUP_REMOVED lines=25> */
[----:B------:R-:W-:-:S04]  /*0190*/  MOV R34, UR6 ;  /* 0x0000000600227c02 */ /* 0x000fc80008000f00 */
[----:B------:R-:W-:Y:S02]  /*01a0*/  IMAD.U32 R35, RZ, RZ, UR7 ;  /* 0x00000007ff237e24 */ /* 0x000fe4000f8e00ff */
        /* <DEDUP_REMOVED lines=166> */
.L_x_43:
[----:B------:R-:W-:Y:S05]  /*0c10*/  BSYNC B0 ;  /* 0x0000000000007941 */ /* 0x000fea0003800000 */
.L_x_42:
[----:B------:R-:W-:Y:S01]  /*0c20*/  HFMA2.MMA R34, -RZ, RZ, 0, 1.9073486328125e-06 ;  /* 0x00000020ff227435 */ /* 0x000fe200000001ff */
[----:B------:R-:W-:-:S10]  /*0c30*/  MOV R33, 0x20 ;  /* 0x0000002000217802 */ /* 0x000fd40000000f00 */
.L_x_44:
        /* <DEDUP_REMOVED lines=11> */
[----:B------:R-:W-:-:S03]  /*0cf0*/  IMAD.MOV.U32 R38, RZ, RZ, 0x20 ;  /* 0x00000020ff267424 */ /* 0x000fc600078e00ff */
[----:B------:R-:W-:Y:S01]  /*0d00*/  LOP3.LUT R34, R34, 0x1ffffffc, RZ, 0xc0, !PT ;  /* 0x1ffffffc22227812 */ /* 0x000fe200078ec0ff */
[----:B0-----:R-:W-:-:S06]  /*0d10*/  ULEA UR6, UR7, UR6, 0x18 ;  /* 0x0000000607067291 */ /* 0x001fcc000f8ec03f */
[----:B------:R-:W-:-:S03]  /*0d20*/  LEA R35, R36, UR6, 0x2 ;  /* 0x0000000624237c11 */ /* 0x000fc6000f8e10ff */
[----:B------:R0:W-:Y:S01]  /*0d30*/  @!P0 STS [R34+UR6], R37 ;  /* 0x0000002522008988 */ /* 0x0001e20008000806 */
[----:B------:R-:W-:Y:S06]  /*0d40*/  BAR.SYNC.DEFER_BLOCKING 0x0 ;  /* 0x0000000000007b1d */ /* 0x000fec0000010000 */
[----:B------:R0:W1:Y:S02]  /*0d50*/  LDS R36, [R35] ;  /* 0x0000000023247984 */ /* 0x0000640000000800 */
.L_x_45:
        /* <DEDUP_REMOVED lines=111> */
.L_x_47:
[----:B------:R-:W-:Y:S05]  /*1450*/  BSYNC B0 ;  /* 0x0000000000007941 */ /* 0x000fea0003800000 */
.L_x_46:
[----:B0-----:R-:W-:-:S07]  /*1460*/  MOV R2, 0x20 ;  /* 0x0000002000027802 */ /* 0x001fce0000000f00 */
.L_x_48:
        /* <DEDUP_REMOVED lines=10> */
.L_x_49:
        /* <DEDUP_REMOVED lines=23> */
[----:B------:R-:W-:Y:S01]  /*1680*/  HFMA2.MMA R16, -RZ, RZ, 0, 5.9604644775390625e-08 ;  /* 0x00000001ff107435 */ /* 0x000fe200000001ff */
[----:B------:R-:W-:Y:S01]  /*1690*/  MOV R14, UR6 ;  /* 0x00000006000e7c02 */ /* 0x000fe20008000f00 */
[C---:B------:R-:W-:Y:S01]  /*16a0*/  IMAD.WIDE R4, R32.reuse, 0x4, R4 ;  /* 0x0000000420047825 */ /* 0x040fe200078e0204 */
[----:B------:R-:W-:Y:S02]  /*16b0*/  MOV R15, UR7 ;  /* 0x00000007000f7c02 */ /* 0x000fe40008000f00 */
[----:B------:R-:W-:Y:S02]  /*16c0*/  ISETP.NE.AND P0, PT, RZ, UR4, PT ;  /* 0x00000004ff007c0c */ /* 0x000fe4000bf05270 */
[----:B------:R-:W-:-:S11]  /*16d0*/  IADD3 R3, R32, 0xc00, RZ ;  /* 0x00000c0020037810 */ /* 0x000fd60007ffe0ff */
.L_x_51:
[C---:B--2---:R-:W-:Y:S01]  /*16e0*/  IMAD.WIDE R8, R32.reuse, 0x4, R28 ;  /* 0x0000000420087825 */ /* 0x044fe200078e021c */
[----:B------:R-:W2:Y:S04]  /*16f0*/  LDL.64 R12, [R0] ;  /* 0x00000000000c7983 */ /* 0x000ea80000100a00 */
[----:B------:R-:W3:Y:S01]  /*1700*/  LDG.E.CONSTANT R17, desc[UR8][R8.64] ;  /* 0x0000000808117981 */ /* 0x000ee2000c1e9900 */
[----:B------:R-:W-:Y:S01]  /*1710*/  IMAD.WIDE R10, R32, 0x4, R14 ;  /* 0x00000004200a7825 */ /* 0x000fe200078e020e */
[----:B------:R-:W-:-:S04]  /*1720*/  IADD3 R6, P1, R4, R31, RZ ;  /* 0x0000001f04067210 */ /* 0x000fc80007f3e0ff */
[----:B------:R-:W4:Y:S01]  /*1730*/  LDG.E.CONSTANT R20, desc[UR8][R10.64] ;  /* 0x000000080a147981 */ /* 0x000f22000c1e9900 */
[----:B------:R-:W-:-:S05]  /*1740*/  IMAD.X R7, R5, 0x1, R30, P1 ;  /* 0x0000000105077824 */ /* 0x000fca00008e061e */
[----:B------:R-:W5:Y:S01]  /*1750*/  @P0 LDG.E R22, desc[UR8][R6.64] ;  /* 0x0000000806160981 */ /* 0x000f62000c1e1900 */
[----:B------:R-:W-:Y:S01]  /*1760*/  ISETP.GT.U32.AND P1, PT, R16, 0xc, PT ;  /* 0x0000000c1000780c */ /* 0x000fe20003f24070 */
[--C-:B---3--:R-:W-:Y:S02]  /*1770*/  HADD2.F32 R19, -RZ, R17.reuse.H0_H0 ;  /* 0x20000011ff137230 */ /* 0x108fe40000004100 */
[----:B------:R-:W-:-:S03]  /*1780*/  HADD2.F32 R18, -RZ, R17.H1_H1 ;  /* 0x30000011ff127230 */ /* 0x000fc60000004100 */
[----:B--2---:R-:W-:Y:S02]  /*1790*/  FMUL.FTZ R19, R12, R19 ;  /* 0x000000130c137220 */ /* 0x004fe40000410000 */
[----:B------:R-:W-:Y:S02]  /*17a0*/  FMUL.FTZ R13, R13, R18 ;  /* 0x000000120d0d7220 */ /* 0x000fe40000410000 */
[C---:B-1----:R-:W-:Y:S02]  /*17b0*/  FMUL.FTZ R19, R2.reuse, R19 ;  /* 0x0000001302137220 */ /* 0x042fe40000410000 */
[----:B------:R-:W-:-:S05]  /*17c0*/  FMUL.FTZ R12, R2, R13 ;  /* 0x0000000d020c7220 */ /* 0x000fca0000410000 */
[----:B------:R-:W-:-:S06]  /*17d0*/  F2FP.F16.F32.PACK_AB R12, R12, R19 ;  /* 0x000000130c0c723e */ /* 0x000fcc00000000ff */
[----:B----4-:R-:W-:-:S10]  /*17e0*/  HFMA2.MMA R13, R12, 1, 1, R20 ;  /* 0x3c003c000c0d7835 */ /* 0x010fd40000000014 */
[----:B-----5:R-:W-:-:S05]  /*17f0*/  @P0 HADD2 R13, R13, R22 ;  /* 0x000000160d0d0230 */ /* 0x020fca0000000000 */
[----:B------:R1:W-:Y:S01]  /*1800*/  STG.E desc[UR8][R6.64], R13 ;  /* 0x0000000d06007986 */ /* 0x0003e2000c101908 */
[----:B------:R-:W-:Y:S05]  /*1810*/  @P1 EXIT ;  /* 0x000000000000194d */ /* 0x000fea0003800000 */
[----:B------:R-:W-:-:S04]  /*1820*/  IADD3 R12, R3, -0x800, RZ ;  /* 0xfffff800030c7810 */ /* 0x000fc80007ffe0ff */
[----:B------:R-:W-:-:S13]  /*1830*/  ISETP.GE.AND P1, PT, R12, UR5, PT ;  /* 0x000000050c007c0c */ /* 0x000fda000bf26270 */
        /* <DEDUP_REMOVED lines=18> */
[----:B------:R-:W2:Y:S04]  /*1960*/  LDG.E.CONSTANT R12, desc[UR8][R8.64+0x2000] ;  /* 0x00200008080c7981 */ /* 0x000ea8000c1e9900 */
[----:B------:R-:W3:Y:S04]  /*1970*/  LDL.64 R18, [R0+0x10] ;  /* 0x0000100000127983 */ /* 0x000ee80000100a00 */
[----:B-1----:R-:W4:Y:S04]  /*1980*/  LDG.E.CONSTANT R17, desc[UR8][R10.64+0x2000] ;  /* 0x002000080a117981 */ /* 0x002f28000c1e9900 */
        /* <DEDUP_REMOVED lines=14> */
[----:B------:R2:W3:Y:S04]  /*1a70*/  LDL.64 R12, [R0+0x18] ;  /* 0x00001800000c7983 */ /* 0x0004e80000100a00 */
[----:B------:R-:W4:Y:S04]  /*1a80*/  LDG.E.CONSTANT R10, desc[UR8][R10.64+0x3000] ;  /* 0x003000080a0a7981 */ /* 0x000f28000c1e9900 */
[----:B------:R-:W5:Y:S01]  /*1a90*/  @P0 LDG.E R20, desc[UR8][R6.64+0x3000] ;  /* 0x0030000806140981 */ /* 0x000f62000c1e1900 */
[----:B------:R-:W-:Y:S01]  /*1aa0*/  IADD3 R31, P2, R31, 0x4000, RZ ;  /* 0x000040001f1f7810 */ /* 0x000fe20007f5e0ff */
[----:B--2---:R-:W-:Y:S01]  /*1ab0*/  VIADD R0, R0, 0x20 ;  /* 0x0000002000007836 */ /* 0x004fe20000000000 */
[----:B------:R-:W-:-:S02]  /*1ac0*/  IADD3 R14, P3, R14, 0x4000, RZ ;  /* 0x000040000e0e7810 */ /* 0x000fc40007f7e0ff */
[----:B------:R-:W-:Y:S02]  /*1ad0*/  IADD3 R28, P4, R28, 0x4000, RZ ;  /* 0x000040001c1c7810 */ /* 0x000fe40007f9e0ff */
[----:B------:R-:W-:Y:S02]  /*1ae0*/  IADD3 R16, R16, 0x4, RZ ;  /* 0x0000000410107810 */ /* 0x000fe40007ffe0ff */
[----:B------:R-:W-:Y:S02]  /*1af0*/  IADD3.X R30, RZ, R30, RZ, P2, !PT ;  /* 0x0000001eff1e7210 */ /* 0x000fe400017fe4ff */
[----:B------:R-:W-:Y:S02]  /*1b00*/  IADD3.X R15, RZ, R15, RZ, P3, !PT ;  /* 0x0000000fff0f7210 */ /* 0x000fe40001ffe4ff */
[----:B------:R-:W-:Y:S01]  /*1b10*/  IADD3.X R29, RZ, R29, RZ, P4, !PT ;  /* 0x0000001dff1d7210 */ /* 0x000fe200027fe4ff */
[--C-:B-1----:R-:W-:Y:S02]  /*1b20*/  HADD2.F32 R17, -RZ, R8.reuse.H0_H0 ;  /* 0x20000008ff117230 */ /* 0x102fe40000004100 */
[----:B------:R-:W-:Y:S01]  /*1b30*/  HADD2.F32 R18, -RZ, R8.H1_H1 ;  /* 0x30000008ff127230 */ /* 0x000fe20000004100 */
[----:B------:R-:W-:-:S02]  /*1b40*/  IADD3 R8, R3, 0x400, RZ ;  /* 0x0000040003087810 */ /* 0x000fc40007ffe0ff */
[----:B---3--:R-:W-:Y:S01]  /*1b50*/  FMUL.FTZ R17, R12, R17 ;  /* 0x000000110c117220 */ /* 0x008fe20000410000 */
[----:B------:R-:W-:Y:S01]  /*1b60*/  IADD3 R3, R3, 0x1000, RZ ;  /* 0x0000100003037810 */ /* 0x000fe20007ffe0ff */
[----:B------:R-:W-:Y:S01]  /*1b70*/  FMUL.FTZ R13, R13, R18 ;  /* 0x000000120d0d7220 */ /* 0x000fe20000410000 */
[----:B------:R-:W-:Y:S01]  /*1b80*/  ISETP.GE.AND P1, PT, R8, UR5, PT ;  /* 0x0000000508007c0c */ /* 0x000fe2000bf26270 */
[C---:B------:R-:W-:Y:S02]  /*1b90*/  FMUL.FTZ R17, R2.reuse, R17 ;  /* 0x0000001102117220 */ /* 0x040fe40000410000 */
[----:B------:R-:W-:-:S05]  /*1ba0*/  FMUL.FTZ R12, R2, R13 ;  /* 0x0000000d020c7220 */ /* 0x000fca0000410000 */
[----:B------:R-:W-:-:S06]  /*1bb0*/  F2FP.F16.F32.PACK_AB R9, R12, R17 ;  /* 0x000000110c09723e */ /* 0x000fcc00000000ff */
[----:B----4-:R-:W-:-:S10]  /*1bc0*/  HFMA2.MMA R9, R9, 1, 1, R10 ;  /* 0x3c003c0009097835 */ /* 0x010fd4000000000a */
[----:B-----5:R-:W-:-:S05]  /*1bd0*/  @P0 HADD2 R9, R9, R20 ;  /* 0x0000001409090230 */ /* 0x020fca0000000000 */
[----:B------:R2:W-:Y:S01]  /*1be0*/  STG.E desc[UR8][R6.64+0x3000], R9 ;  /* 0x0030000906007986 */ /* 0x0005e2000c101908 */
[----:B------:R-:W-:Y:S05]  /*1bf0*/  @!P1 BRA `(.L_x_51) ;  /* 0xfffffff800b89947 */ /* 0x000fea000383ffff */
[----:B------:R-:W-:Y:S05]  /*1c00*/  EXIT ;  /* 0x000000000000794d */ /* 0x000fea0003800000 */
.L_x_50:
        /* <DEDUP_REMOVED lines=12> */
[----:B------:R-:W-:Y:S02]  /*1cd0*/  IADD3 R32, R32, 0xc00, RZ ;  /* 0x00000c0020207810 */ /* 0x000fe40007ffe0ff */
[----:B------:R-:W-:-:S07]  /*1ce0*/  MOV R3, 0x1 ;  /* 0x0000000100037802 */ /* 0x000fce0000000f00 */
.L_x_53:
[----:B--2---:R-:W2:Y:S04]  /*1cf0*/  LDG.E.CONSTANT R10, desc[UR8][R6.64] ;  /* 0x00000008060a7981 */ /* 0x004ea8000c1e9900 */
[----:B------:R-:W3:Y:S01]  /*1d00*/  LDL.64 R12, [R0] ;  /* 0x00000000000c7983 */ /* 0x000ee20000100a00 */
[----:B------:R-:W-:-:S04]  /*1d10*/  IADD3 R8, P0, R4, R31, RZ ;  /* 0x0000001f04087210 */ /* 0x000fc80007f1e0ff */
[----:B------:R-:W-:-:S05]  /*1d20*/  IADD3.X R9, R5, R30, RZ, P0, !PT ;  /* 0x0000001e05097210 */ /* 0x000fca00007fe4ff */
[----:B------:R-:W4:Y:S01]  /*1d30*/  LDG.E R14, desc[UR8][R8.64] ;  /* 0x00000008080e7981 */ /* 0x000f22000c1e1900 */
[----:B------:R-:W-:Y:S01]  /*1d40*/  ISETP.GT.U32.AND P0, PT, R3, 0xc, PT ;  /* 0x0000000c0300780c */ /* 0x000fe20003f04070 */
[--C-:B--2---:R-:W-:Y:S02]  /*1d50*/  HADD2.F32 R11, -RZ, R10.reuse.H0_H0 ;  /* 0x2000000aff0b7230 */ /* 0x104fe40000004100 */
[----:B------:R-:W-:-:S03]  /*1d60*/  HADD2.F32 R10, -RZ, R10.H1_H1 ;  /* 0x3000000aff0a7230 */ /* 0x000fc60000004100 */
[----:B---3--:R-:W-:Y:S02]  /*1d70*/  FMUL.FTZ R11, R12, R11 ;  /* 0x0000000b0c0b7220 */ /* 0x008fe40000410000 */
[----:B------:R-:W-:Y:S02]  /*1d80*/  FMUL.FTZ R13, R13, R10 ;  /* 0x0000000a0d0d7220 */ /* 0x000fe40000410000 */
[C---:B-1----:R-:W-:Y:S02]  /*1d90*/  FMUL.FTZ R11, R2.reuse, R11 ;  /* 0x0000000b020b7220 */ /* 0x042fe40000410000 */
[----:B------:R-:W-:-:S05]  /*1da0*/  FMUL.FTZ R10, R2, R13 ;  /* 0x0000000d020a7220 */ /* 0x000fca0000410000 */
[----:B------:R-:W-:-:S06]  /*1db0*/  F2FP.F16.F32.PACK_AB R11, R10, R11 ;  /* 0x0000000b0a0b723e */ /* 0x000fcc00000000ff */
[----:B----4-:R-:W-:-:S07]  /*1dc0*/  HFMA2.MMA R11, R11, 1, 1, R14 ;  /* 0x3c003c000b0b7835 */ /* 0x010fce000000000e */
[----:B------:R1:W-:Y:S01]  /*1dd0*/  STG.E desc[UR8][R8.64], R11 ;  /* 0x0000000b08007986 */ /* 0x0003e2000c101908 */
[----:B------:R-:W-:Y:S05]  /*1de0*/  @P0 EXIT ;  /* 0x000000000000094d */ /* 0x000fea0003800000 */
[----:B------:R-:W-:-:S04]  /*1df0*/  IADD3 R10, R32, -0x800, RZ ;  /* 0xfffff800200a7810 */ /* 0x000fc80007ffe0ff */
[----:B------:R-:W-:-:S13]  /*1e00*/  ISETP.GE.AND P0, PT, R10, UR5, PT ;  /* 0x000000050a007c0c */ /* 0x000fda000bf06270 */
[----:B------:R-:W-:Y:S05]  /*1e10*/  @P0 EXIT ;  /* 0x000000000000094d */ /* 0x000fea0003800000 */
[----:B------:R-:W1:Y:S04]  /*1e20*/  LDG.E.CONSTANT R10, desc[UR8][R6.64+0x1000] ;  /* 0x00100008060a7981 */ /* 0x000e68000c1e9900 */
[----:B------:R-:W2:Y:S04]  /*1e30*/  LDL.64 R12, [R0+0x8] ;  /* 0x00000800000c7983 */ /* 0x000ea80000100a00 */
[----:B------:R-:W3:Y:S01]  /*1e40*/  LDG.E R14, desc[UR8][R8.64+0x1000] ;  /* 0x00100008080e7981 */ /* 0x000ee2000c1e1900 */
[--C-:B-1----:R-:W-:Y:S02]  /*1e50*/  HADD2.F32 R11, -RZ, R10.reuse.H0_H0 ;  /* 0x2000000aff0b7230 */ /* 0x102fe40000004100 */
[----:B------:R-:W-:-:S03]  /*1e60*/  HADD2.F32 R10, -RZ, R10.H1_H1 ;  /* 0x3000000aff0a7230 */ /* 0x000fc60000004100 */
[----:B--2---:R-:W-:Y:S01]  /*1e70*/  FMUL.FTZ R11, R12, R11 ;  /* 0x0000000b0c0b7220 */ /* 0x004fe20000410000 */
[----:B------:R-:W-:Y:S01]  /*1e80*/  IADD3 R12, R32, -0x400, RZ ;  /* 0xfffffc00200c7810 */ /* 0x000fe20007ffe0ff */
[----:B------:R-:W-:Y:S02]  /*1e90*/  FMUL.FTZ R13, R13, R10 ;  /* 0x0000000a0d0d7220 */ /* 0x000fe40000410000 */
[----:B------:R-:W-:Y:S01]  /*1ea0*/  FMUL.FTZ R11, R2, R11 ;  /* 0x0000000b020b7220 */ /* 0x000fe20000410000 */
[----:B------:R-:W-:Y:S01]  /*1eb0*/  ISETP.GE.AND P0, PT, R12, UR5, PT ;  /* 0x000000050c007c0c */ /* 0x000fe2000bf06270 */
[----:B------:R-:W-:-:S05]  /*1ec0*/  FMUL.FTZ R10, R2, R13 ;  /* 0x0000000d020a7220 */ /* 0x000fca0000410000 */
[----:B------:R-:W-:-:S06]  /*1ed0*/  F2FP.F16.F32.PACK_AB R11, R10, R11 ;  /* 0x0000000b0a0b723e */ /* 0x000fcc00000000ff */
[----:B---3--:R-:W-:-:S07]  /*1ee0*/  HFMA2.MMA R11, R11, 1, 1, R14 ;  /* 0x3c003c000b0b7835 */ /* 0x008fce000000000e */
[----:B------:R1:W-:Y:S01]  /*1ef0*/  STG.E desc[UR8][R8.64+0x1000], R11 ;  /* 0x0010000b08007986 */ /* 0x0003e2000c101908 */
[----:B------:R-:W-:Y:S05]  /*1f00*/  @P0 EXIT ;  /* 0x000000000000094d */ /* 0x000fea0003800000 */
[----:B------:R-:W1:Y:S04]  /*1f10*/  LDG.E.CONSTANT R10, desc[UR8][R6.64+0x2000] ;  /* 0x00200008060a7981 */ /* 0x000e68000c1e9900 */
[----:B------:R-:W2:Y:S04]  /*1f20*/  LDL.64 R12, [R0+0x10] ;  /* 0x00001000000c7983 */ /* 0x000ea80000100a00 */
[----:B------:R-:W3:Y:S01]  /*1f30*/  LDG.E R14, desc[UR8][R8.64+0x2000] ;  /* 0x00200008080e7981 */ /* 0x000ee2000c1e1900 */
[----:B------:R-:W-:Y:S01]  /*1f40*/  ISETP.GE.AND P0, PT, R32, UR5, PT ;  /* 0x0000000520007c0c */ /* 0x000fe2000bf06270 */
[----:B-1----:R-:W-:-:S02]  /*1f50*/  HADD2.F32 R11, -RZ, R10.H0_H0 ;  /* 0x2000000aff0b7230 */ /* 0x002fc40000004100 */
[----:B------:R-:W-:-:S03]  /*1f60*/  HADD2.F32 R10, -RZ, R10.H1_H1 ;  /* 0x3000000aff0a7230 */ /* 0x000fc60000004100 */
[----:B--2---:R-:W-:Y:S02]  /*1f70*/  FMUL.FTZ R11, R12, R11 ;  /* 0x0000000b0c0b7220 */ /* 0x004fe40000410000 */
[----:B------:R-:W-:Y:S02]  /*1f80*/  FMUL.FTZ R13, R13, R10 ;  /* 0x0000000a0d0d7220 */ /* 0x000fe40000410000 */
[C---:B------:R-:W-:Y:S02]  /*1f90*/  FMUL.FTZ R11, R2.reuse, R11 ;  /* 0x0000000b020b7220 */ /* 0x040fe40000410000 */
[----:B------:R-:W-:-:S05]  /*1fa0*/  FMUL.FTZ R10, R2, R13 ;  /* 0x0000000d020a7220 */ /* 0x000fca0000410000 */
[----:B------:R-:W-:-:S06]  /*1fb0*/  F2FP.F16.F32.PACK_AB R11, R10, R11 ;  /* 0x0000000b0a0b723e */ /* 0x000fcc00000000ff */
[----:B---3--:R-:W-:-:S07]  /*1fc0*/  HFMA2.MMA R11, R11, 1, 1, R14 ;  /* 0x3c003c000b0b7835 */ /* 0x008fce000000000e */
[----:B------:R1:W-:Y:S01]  /*1fd0*/  STG.E desc[UR8][R8.64+0x2000], R11 ;  /* 0x0020000b08007986 */ /* 0x0003e2000c101908 */
[----:B------:R-:W-:Y:S05]  /*1fe0*/  @P0 EXIT ;  /* 0x000000000000094d */ /* 0x000fea0003800000 */
[----:B------:R2:W1:Y:S04]  /*1ff0*/  LDG.E.CONSTANT R10, desc[UR8][R6.64+0x3000] ;  /* 0x00300008060a7981 */ /* 0x000468000c1e9900 */
[----:B------:R3:W4:Y:S04]  /*2000*/  LDL.64 R12, [R0+0x18] ;  /* 0x00001800000c7983 */ /* 0x0007280000100a00 */
[----:B------:R-:W5:Y:S01]  /*2010*/  LDG.E R14, desc[UR8][R8.64+0x3000] ;  /* 0x00300008080e7981 */ /* 0x000f62000c1e1900 */
[----:B------:R-:W-:Y:S02]  /*2020*/  IADD3 R31, P1, R31, 0x4000, RZ ;  /* 0x000040001f1f7810 */ /* 0x000fe40007f3e0ff */
[----:B--2---:R-:W-:-:S02]  /*2030*/  IADD3 R6, P2, R6, 0x4000, RZ ;  /* 0x0000400006067810 */ /* 0x004fc40007f5e0ff */
[----:B------:R-:W-:Y:S02]  /*2040*/  IADD3 R3, R3, 0x4, RZ ;  /* 0x0000000403037810 */ /* 0x000fe40007ffe0ff */
[----:B------:R-:W-:Y:S01]  /*2050*/  IADD3.X R30, RZ, R30, RZ, P1, !PT ;  /* 0x0000001eff1e7210 */ /* 0x000fe20000ffe4ff */
[----:B------:R-:W-:Y:S01]  /*2060*/  IMAD.X R7, RZ, RZ, R7, P2 ;  /* 0x000000ffff077224 */ /* 0x000fe200010e0607 */
[----:B---3--:R-:W-:Y:S01]  /*2070*/  IADD3 R0, R0, 0x20, RZ ;  /* 0x0000002000007810 */ /* 0x008fe20007ffe0ff */
[--C-:B-1----:R-:W-:Y:S02]  /*2080*/  HADD2.F32 R11, -RZ, R10.reuse.H0_H0 ;  /* 0x2000000aff0b7230 */ /* 0x102fe40000004100 */
[----:B------:R-:W-:-:S03]  /*2090*/  HADD2.F32 R10, -RZ, R10.H1_H1 ;  /* 0x3000000aff0a7230 */ /* 0x000fc60000004100 */
[----:B----4-:R-:W-:Y:S02]  /*20a0*/  FMUL.FTZ R11, R12, R11 ;  /* 0x0000000b0c0b7220 */ /* 0x010fe40000410000 */
[----:B------:R-:W-:Y:S02]  /*20b0*/  FMUL.FTZ R13, R13, R10 ;  /* 0x0000000a0d0d7220 */ /* 0x000fe40000410000 */
[C---:B------:R-:W-:Y:S02]  /*20c0*/  FMUL.FTZ R11, R2.reuse, R11 ;  /* 0x0000000b020b7220 */ /* 0x040fe40000410000 */
[----:B------:R-:W-:-:S05]  /*20d0*/  FMUL.FTZ R10, R2, R13 ;  /* 0x0000000d020a7220 */ /* 0x000fca0000410000 */
[----:B------:R-:W-:Y:S02]  /*20e0*/  F2FP.F16.F32.PACK_AB R11, R10, R11 ;  /* 0x0000000b0a0b723e */ /* 0x000fe400000000ff */
[C---:B------:R-:W-:Y:S02]  /*20f0*/  IADD3 R10, R32.reuse, 0x400, RZ ;  /* 0x00000400200a7810 */ /* 0x040fe40007ffe0ff */
[----:B------:R-:W-:Y:S02]  /*2100*/  IADD3 R32, R32, 0x1000, RZ ;  /* 0x0000100020207810 */ /* 0x000fe40007ffe0ff */
[----:B-----5:R-:W-:Y:S01]  /*2110*/  HFMA2.MMA R11, R11, 1, 1, R14 ;  /* 0x3c003c000b0b7835 */ /* 0x020fe2000000000e */
[----:B------:R-:W-:-:S06]  /*2120*/  ISETP.GE.AND P0, PT, R10, UR5, PT ;  /* 0x000000050a007c0c */ /* 0x000fcc000bf06270 */
[----:B------:R2:W-:Y:S07]  /*2130*/  STG.E desc[UR8][R8.64+0x3000], R11 ;  /* 0x0030000b08007986 */ /* 0x0005ee000c101908 */
[----:B------:R-:W-:Y:S05]  /*2140*/  @!P0 BRA `(.L_x_53) ;  /* 0xfffffff800e88947 */ /* 0x000fea000383ffff */
[----:B------:R-:W-:Y:S05]  /*2150*/  EXIT ;  /* 0x000000000000794d */ /* 0x000fea0003800000 */
.L_x_52:
        /* <DEDUP_REMOVED lines=10> */
.L_x_54:
[----:B------:R-:W2:Y:S04]  /*2200*/  LDG.E.CONSTANT R8, desc[UR8][R6.64] ;  /* 0x0000000806087981 */ /* 0x000ea8000c1e9900 */
[----:B------:R-:W3:Y:S01]  /*2210*/  LDL.64 R10, [R0] ;  /* 0x00000000000a7983 */ /* 0x000ee20000100a00 */
[----:B------:R-:W-:Y:S01]  /*2220*/  ISETP.GT.U32.AND P0, PT, R3, 0xc, PT ;  /* 0x0000000c0300780c */ /* 0x000fe20003f04070 */
[--C-:B--2---:R-:W-:Y:S02]  /*2230*/  HADD2.F32 R9, -RZ, R8.reuse.H0_H0 ;  /* 0x20000008ff097230 */ /* 0x104fe40000004100 */
[----:B------:R-:W-:-:S03]  /*2240*/  HADD2.F32 R8, -RZ, R8.H1_H1 ;  /* 0x30000008ff087230 */ /* 0x000fc60000004100 */
[----:B---3--:R-:W-:Y:S02]  /*2250*/  FMUL.FTZ R9, R10, R9 ;  /* 0x000000090a097220 */ /* 0x008fe40000410000 */
[----:B------:R-:W-:Y:S01]  /*2260*/  FMUL.FTZ R11, R11, R8 ;  /* 0x000000080b0b7220 */ /* 0x000fe20000410000 */
[----:B------:R-:W-:Y:S01]  /*2270*/  IADD3 R8, P1, R4, R31, RZ ;  /* 0x0000001f04087210 */ /* 0x000fe20007f3e0ff */
[C---:B-1----:R-:W-:Y:S02]  /*2280*/  FMUL.FTZ R10, R2.reuse, R9 ;  /* 0x00000009020a7220 */ /* 0x042fe40000410000 */
[----:B------:R-:W-:Y:S02]  /*2290*/  FMUL.FTZ R11, R2, R11 ;  /* 0x0000000b020b7220 */ /* 0x000fe40000410000 */
[----:B------:R-:W-:-:S03]  /*22a0*/  IMAD.X R9, R5, 0x1, R30, P1 ;  /* 0x0000000105097824 */ /* 0x000fc600008e061e */
[----:B------:R-:W-:-:S05]  /*22b0*/  F2FP.F16.F32.PACK_AB R11, R11, R10 ;  /* 0x0000000a0b0b723e */ /* 0x000fca00000000ff */
[----:B------:R1:W-:Y:S01]  /*22c0*/  STG.E desc[UR8][R8.64], R11 ;  /* 0x0000000b08007986 */ /* 0x0003e2000c101908 */
[----:B------:R-:W-:Y:S05]  /*22d0*/  @P0 EXIT ;  /* 0x000000000000094d */ /* 0x000fea0003800000 */
[----:B------:R-:W-:-:S04]  /*22e0*/  IADD3 R10, R32, -0x800, RZ ;  /* 0xfffff800200a7810 */ /* 0x000fc80007ffe0ff */
[----:B------:R-:W-:-:S13]  /*22f0*/  ISETP.GE.AND P0, PT, R10, UR5, PT ;  /* 0x000000050a007c0c */ /* 0x000fda000bf06270 */
[----:B------:R-:W-:Y:S05]  /*2300*/  @P0 EXIT ;  /* 0x000000000000094d */ /* 0x000fea0003800000 */
[----:B------:R-:W1:Y:S04]  /*2310*/  LDG.E.CONSTANT R10, desc[UR8][R6.64+0x1000] ;  /* 0x00100008060a7981 */ /* 0x000e68000c1e9900 */
[----:B------:R-:W2:Y:S01]  /*2320*/  LDL.64 R12, [R0+0x8] ;  /* 0x00000800000c7983 */ /* 0x000ea20000100a00 */
        /* <DEDUP_REMOVED lines=8> */
[----:B------:R-:W-:-:S05]  /*23b0*/  F2FP.F16.F32.PACK_AB R11, R10, R11 ;  /* 0x0000000b0a0b723e */ /* 0x000fca00000000ff */
[----:B------:R1:W-:Y:S02]  /*23c0*/  STG.E desc[UR8][R8.64+0x1000], R11 ;  /* 0x0010000b08007986 */ /* 0x0003e4000c101908 */
[----:B------:R-:W-:Y:S05]  /*23d0*/  @P0 EXIT ;  /* 0x000000000000094d */ /* 0x000fea0003800000 */
[----:B------:R-:W1:Y:S04]  /*23e0*/  LDG.E.CONSTANT R10, desc[UR8][R6.64+0x2000] ;  /* 0x00200008060a7981 */ /* 0x000e68000c1e9900 */
[----:B------:R-:W2:Y:S01]  /*23f0*/  LDL.64 R12, [R0+0x10] ;  /* 0x00001000000c7983 */ /* 0x000ea20000100a00 */
[----:B------:R-:W-:Y:S01]  /*2400*/  ISETP.GE.AND P0, PT, R32, UR5, PT ;  /* 0x0000000520007c0c */ /* 0x000fe2000bf06270 */
        /* <DEDUP_REMOVED lines=9> */
[----:B------:R2:W1:Y:S04]  /*24a0*/  LDG.E.CONSTANT R10, desc[UR8][R6.64+0x3000] ;  /* 0x00300008060a7981 */ /* 0x000468000c1e9900 */
[----:B------:R3:W4:Y:S01]  /*24b0*/  LDL.64 R12, [R0+0x18] ;  /* 0x00001800000c7983 */ /* 0x0007220000100a00 */
[----:B------:R-:W-:Y:S02]  /*24c0*/  IADD3 R31, P1, R31, 0x4000, RZ ;  /* 0x000040001f1f7810 */ /* 0x000fe40007f3e0ff */
[----:B------:R-:W-:Y:S02]  /*24d0*/  IADD3 R3, R3, 0x4, RZ ;  /* 0x0000000403037810 */ /* 0x000fe40007ffe0ff */
[----:B------:R-:W-:Y:S02]  /*24e0*/  IADD3.X R30, RZ, R30, RZ, P1, !PT ;  /* 0x0000001eff1e7210 */ /* 0x000fe40000ffe4ff */
[----:B--2---:R-:W-:-:S02]  /*24f0*/  IADD3 R6, P2, R6, 0x4000, RZ ;  /* 0x0000400006067810 */ /* 0x004fc40007f5e0ff */
[----:B---3--:R-:W-:Y:S02]  /*2500*/  IADD3 R0, R0, 0x20, RZ ;  /* 0x0000002000007810 */ /* 0x008fe40007ffe0ff */
[----:B------:R-:W-:Y:S01]  /*2510*/  IADD3.X R7, RZ, R7, RZ, P2, !PT ;  /* 0x00000007ff077210 */ /* 0x000fe200017fe4ff */
        /* <DEDUP_REMOVED lines=13> */
.L_x_55:
        /* <DEDUP_REMOVED lines=9> */
.L_x_209:


//--------------------- .text._Z17layer_norm_kernelILi12EEvPK6__halfS2_S2_PS0_ffiib --------------------------
	.section	.text._Z17layer_norm_kernelILi12EEvPK6__halfS2_S2_PS0_ffiib,"ax",@progbits
	.align	128
        .global         _Z17layer_norm_kernelILi12EEvPK6__halfS2_S2_PS0_ffiib
        .type           _Z17layer_norm_kernelILi12EEvPK6__halfS2_S2_PS0_ffiib,@function
        .size           _Z17layer_norm_kernelILi12EEvPK6__halfS2_S2_PS0_ffiib,(.L_x_210 - _Z17layer_norm_kernelILi12EEvPK6__halfS2_S2_PS0_ffiib)
        .other          _Z17layer_norm_kernelILi12EEvPK6__halfS2_S2_PS0_ffiib,@"STO_CUDA_ENTRY STV_DEFAULT"
_Z17layer_norm_kernelILi12EEvPK6__halfS2_S2_PS0_ffiib:
.text._Z17layer_norm_kernelILi12EEvPK6__halfS2_S2_PS0_ffiib:
        /* <DEDUP_REMOVED lines=176> */
.L_x_57:
[----:B------:R-:W-:Y:S05]  /*0b00*/  BSYNC B0 ;  /* 0x0000000000007941 */ /* 0x000fea0003800000 */
.L_x_56:
[----:B------:R-:W-:Y:S01]  /*0b10*/  HFMA2.MMA R28, -RZ, RZ, 0, 1.9073486328125e-06 ;  /* 0x00000020ff1c7435 */ /* 0x000fe200000001ff */
[----:B------:R-:W-:-:S10]  /*0b20*/  MOV R27, 0x20 ;  /* 0x00000020001b7802 */ /* 0x000fd40000000f00 */
.L_x_58:
        /* <DEDUP_REMOVED lines=18> */
.L_x_59:
        /* <DEDUP_REMOVED lines=103> */
.L_x_61:
[----:B------:R-:W-:Y:S05]  /*12c0*/  BSYNC B0 ;  /* 0x0000000000007941 */ /* 0x000fea0003800000 */
.L_x_60:
[----:B0-----:R-:W-:-:S07]  /*12d0*/  MOV R2, 0x20 ;  /* 0x0000002000027802 */ /* 0x001fce0000000f00 */
.L_x_62:
[C---:B------:R-:W-:Y:S02]  /*12e0*/  LEA.HI R3, R2.reuse, R2, RZ, 0x1 ;  /* 0x0000000202037211 */ /* 0x040fe400078f08ff */
[----:B------:R-:W-:Y:S02]  /*12f0*/  ISETP.GT.AND P0, PT, R2, 0x3, PT ;  /* 0x000000030200780c */ /* 0x000fe40003f04270 */
[----:B-1----:R-:W-:-:S04]  /*1300*/  SHF.R.S32.HI R4, RZ, 0x1, R3 ;  /* 0x00000001ff047819 */ /* 0x002fc80000011403 */
[----:B------:R-:W-:Y:S01]  /*1310*/  MOV R2, R4 ;  /* 0x0000000400027202 */ /* 0x000fe20000000f00 */
[----:B------:R-:W0:Y:S02]  /*1320*/  SHFL.BFLY PT, R6, R33, R4, 0x1f ;  /* 0x0c001f0421067589 */ /* 0x000e2400000e0000 */
[----:B0-----:R-:W-:-:S04]  /*1330*/  FADD.FTZ R33, R6, R33 ;  /* 0x0000002106217221 */ /* 0x001fc80000010000 */
[----:B------:R-:W-:Y:S05]  /*1340*/  @P0 BRA `(.L_x_62) ;  /* 0xfffffffc00e40947 */ /* 0x000fea000383ffff */
[----:B------:R0:W-:Y:S01]  /*1350*/  @!P1 STS [R28+UR6], R33 ;  /* 0x000000211c009988 */ /* 0x0001e20008000806 */
[----:B------:R-:W-:Y:S06]  /*1360*/  BAR.SYNC.DEFER_BLOCKING 0x0 ;  /* 0x0000000000007b1d */ /* 0x000fec0000010000 */
[----:B------:R-:W1:Y:S02]  /*1370*/  LDS R29, [R29] ;  /* 0x000000001d1d7984 */ /* 0x000e640000000800 */
.L_x_63:
        /* <DEDUP_REMOVED lines=18> */
[----:B------:R-:W-:Y:S01]  /*14a0*/  VIADD R3, R26, 0xfffffc00 ;  /* 0xfffffc001a037836 */ /* 0x000fe20000000000 */
[----:B------:R-:W-:Y:S02]  /*14b0*/  ULDC.U8 UR10, c[0x0][0x240] ;  /* 0x00009000000a7ab9 */ /* 0x000fe40000000000 */
[----:B------:R-:W-:Y:S01]  /*14c0*/  MOV R8, UR6 ;  /* 0x0000000600087c02 */ /* 0x000fe20008000f00 */
[----:B------:R-:W-:Y:S01]  /*14d0*/  ULDC.64 UR6, c[0x0][0x220] ;  /* 0x0000880000067ab9 */ /* 0x000fe20000000a00 */
[----:B------:R-:W-:-:S03]  /*14e0*/  MOV R9, UR4 ;  /* 0x0000000400097c02 */ /* 0x000fc60008000f00 */
[----:B------:R-:W-:-:S07]  /*14f0*/  IMAD.WIDE R8, R26, 0x4, R8 ;  /* 0x000000041a087825 */ /* 0x000fce00078e0208 */
.L_x_65:
        /* <DEDUP_REMOVED lines=50> */
[----:B------:R-:W-:-:S02]  /*1820*/  IADD3 R3, R3, 0x1000, RZ ;  /* 0x0000100003037810 */ /* 0x000fc40007ffe0ff */
[----:B------:R-:W-:Y:S02]  /*1830*/  IADD3 R16, R16, 0x4, RZ ;  /* 0x0000000410107810 */ /* 0x000fe40007ffe0ff */
        /* <DEDUP_REMOVED lines=35> */
.L_x_64:
        /* <DEDUP_REMOVED lines=8> */
[----:B------:R-:W-:Y:S02]  /*1af0*/  IMAD.U32 R8, RZ, RZ, UR6 ;  /* 0x00000006ff087e24 */ /* 0x000fe4000f8e00ff */
[----:B------:R-:W-:-:S03]  /*1b00*/  MOV R9, UR4 ;  /* 0x0000000400097c02 */ /* 0x000fc60008000f00 */
[----:B------:R-:W-:-:S04]  /*1b10*/  IMAD.WIDE R8, R26, 0x4, R8 ;  /* 0x000000041a087825 */ /* 0x000fc800078e0208 */
[C---:B--2---:R-:W-:Y:S01]  /*1b20*/  IMAD.WIDE R4, R26.reuse, 0x4, R4 ;  /* 0x000000041a047825 */ /* 0x044fe200078e0204 */
[----:B------:R-:W-:Y:S02]  /*1b30*/  IADD3 R26, R26, -0x400, RZ ;  /* 0xfffffc001a1a7810 */ /* 0x000fe40007ffe0ff */
[----:B------:R-:W-:Y:S02]  /*1b40*/  MOV R10, R4 ;  /* 0x00000004000a7202 */ /* 0x000fe40000000f00 */
[----:B------:R-:W-:-:S07]  /*1b50*/  MOV R11, R5 ;  /* 0x00000005000b7202 */ /* 0x000fce0000000f00 */
.L_x_67:
        /* <DEDUP_REMOVED lines=54> */
[----:B------:R-:W-:Y:S02]  /*1ec0*/  IADD3 R0, R0, 0x20, RZ ;  /* 0x0000002000007810 */ /* 0x000fe40007ffe0ff */
[----:B--2---:R-:W-:Y:S01]  /*1ed0*/  IADD3 R10, P1, R10, 0x4000, RZ ;  /* 0x000040000a0a7810 */ /* 0x004fe20007f3e0ff */
[----:B------:R-:W-:-:S03]  /*1ee0*/  UIADD3.X UR15, URZ, UR15, URZ, UP0, !UPT ;  /* 0x0000000f3f0f7290 */ /* 0x000fc600087fe43f */
        /* <DEDUP_REMOVED lines=12> */
.L_x_66:
        /* <DEDUP_REMOVED lines=11> */
.L_x_68:
        /* <DEDUP_REMOVED lines=61> */
.L_x_69:
        /* <DEDUP_REMOVED lines=13> */
.L_x_210:


//--------------------- .text._Z17layer_norm_kernelILi11EEvPK6__halfS2_S2_PS0_ffiib --------------------------
	.section	.text._Z17layer_norm_kernelILi11EEvPK6__halfS2_S2_PS0_ffiib,"ax",@progbits
	.align	128
        .global         _Z17layer_norm_kernelILi11EEvPK6__halfS2_S2_PS0_ffiib
        .type           _Z17layer_norm_kernelILi11EEvPK6__halfS2_S2_PS0_ffiib,@function
        .size           _Z17layer_norm_kernelILi11EEvPK6__halfS2_S2_PS0_ffiib,(.L_x_211 - _Z17layer_norm_kernelILi11EEvPK6__halfS2_S2_PS0_ffiib)
        .other          _Z17layer_norm_kernelILi11EEvPK6__halfS2_S2_PS0_ffiib,@"STO_CUDA_ENTRY STV_DEFAULT"
_Z17layer_norm_kernelILi11EEvPK6__halfS2_S2_PS0_ffiib:
.text._Z17layer_norm_kernelILi11EEvPK6__halfS2_S2_PS0_ffiib:
        /* <DEDUP_REMOVED lines=167> */
.L_x_71:
[----:B------:R-:W-:Y:S05]  /*0a70*/  BSYNC B0 ;  /* 0x0000000000007941 */ /* 0x000fea0003800000 */
.L_x_70:
[----:B------:R-:W-:Y:S01]  /*0a80*/  HFMA2.MMA R8, -RZ, RZ, 0, 1.9073486328125e-06 ;  /* 0x00000020ff087435 */ /* 0x000fe200000001ff */
[----:B------:R-:W-:-:S10]  /*0a90*/  MOV R32, 0x20 ;  /* 0x0000002000207802 */ /* 0x000fd40000000f00 */
.L_x_72:
[C---:B------:R-:W-:Y:S02]  /*0aa0*/  LEA.HI R9, R8.reuse, R8, RZ, 0x1 ;  /* 0x0000000808097211 */ /* 0x040fe400078f08ff */
[----:B------:R-:W-:Y:S02]  /*0ab0*/  ISETP.GT.AND P0, PT, R8, 0x3, PT ;  /* 0x000000030800780c */ /* 0x000fe40003f04270 */
[----:B------:R-:W-:-:S05]  /*0ac0*/  SHF.R.S32.HI R34, RZ, 0x1, R9 ;  /* 0x00000001ff227819 */ /* 0x000fca0000011409 */
[----:B------:R-:W0:Y:S01]  /*0ad0*/  SHFL.BFLY PT, R36, R33, R34, 0x1f ;  /* 0x0c001f2221247589 */ /* 0x000e2200000e0000 */
[----:B------:R-:W-:Y:S02]  /*0ae0*/  IMAD.MOV.U32 R8, RZ, RZ, R34 ;  /* 0x000000ffff087224 */ /* 0x000fe400078e0022 */
[----:B0-----:R-:W-:-:S03]  /*0af0*/  FADD.FTZ R33, R36, R33 ;  /* 0x0000002124217221 */ /* 0x001fc60000010000 */
        /* <DEDUP_REMOVED lines=11> */
[----:B------:R-:W1:Y:S02]  /*0bb0*/  LDS R10, [R10] ;  /* 0x000000000a0a7984 */ /* 0x000e640000000800 */
.L_x_73:
        /* <DEDUP_REMOVED lines=8> */
[----:B------:R-:W-:-:S03]  /*0c40*/  HFMA2.MMA R33, -RZ, RZ, 0, 0 ;  /* 0x00000000ff217435 */ /* 0x000fc600000001ff */
[----:B------:R-:W-:Y:S08]  /*0c50*/  @P1 BRA `(.L_x_75) ;  /* 0x0000000400581947 */ /* 0x000ff00003800000 */
        /* <DEDUP_REMOVED lines=86> */
.L_x_75:
[----:B------:R-:W-:Y:S05]  /*11c0*/  BSYNC B0 ;  /* 0x0000000000007941 */ /* 0x000fea0003800000 */
.L_x_74:
[----:B------:R-:W-:-:S07]  /*11d0*/  IMAD.MOV.U32 R2, RZ, RZ, 0x20 ;  /* 0x00000020ff027424 */ /* 0x000fce00078e00ff */
.L_x_76:
        /* <DEDUP_REMOVED lines=16> */
.L_x_77:
        /* <DEDUP_REMOVED lines=27> */
[----:B------:R-:W-:Y:S01]  /*1490*/  ISETP.NE.AND P0, PT, RZ, UR4, PT ;  /* 0x00000004ff007c0c */ /* 0x000fe2000bf05270 */
[----:B------:R-:W-:-:S12]  /*14a0*/  VIADD R20, R13, 0xc00 ;  /* 0x00000c000d147836 */ /* 0x000fd80000000000 */
.L_x_79:
        /* <DEDUP_REMOVED lines=21> */
[----:B------:R-:W2:Y:S04]  /*1600*/  LDG.E.CONSTANT R22, desc[UR10][R14.64+0x1000] ;  /* 0x0010000a0e167981 */ /* 0x000ea8000c1e9900 */
[----:B-1----:R-:W3:Y:S04]  /*1610*/  LDL.64 R16, [R0+0x8] ;  /* 0x0000080000107983 */ /* 0x002ee80000100a00 */
[----:B------:R-:W4:Y:S04]  /*1620*/  LDG.E.CONSTANT R24, desc[UR10][R10.64+0x1000] ;  /* 0x0010000a0a187981 */ /* 0x000f28000c1e9900 */
[----:B------:R-:W5:Y:S01]  /*1630*/  @P0 LDG.E R26, desc[UR10][R8.64+0x1000] ;  /* 0x0010000a081a0981 */ /* 0x000f62000c1e1900 */
[----:B--2---:R-:W-:-:S02]  /*1640*/  HADD2.F32 R23, -RZ, R22.H0_H0 ;  /* 0x20000016ff177230 */ /* 0x004fc40000004100 */
[----:B------:R-:W-:-:S03]  /*1650*/  HADD2.F32 R22, -RZ, R22.H1_H1 ;  /* 0x30000016ff167230 */ /* 0x000fc60000004100 */
[----:B---3--:R-:W-:Y:S02]  /*1660*/  FMUL.FTZ R23, R16, R23 ;  /* 0x0000001710177220 */ /* 0x008fe40000410000 */
[----:B------:R-:W-:Y:S02]  /*1670*/  FMUL.FTZ R17, R17, R22 ;  /* 0x0000001611117220 */ /* 0x000fe40000410000 */
[C---:B------:R-:W-:Y:S02]  /*1680*/  FMUL.FTZ R23, R12.reuse, R23 ;  /* 0x000000170c177220 */ /* 0x040fe40000410000 */
        /* <DEDUP_REMOVED lines=30> */
[----:B------:R-:W-:Y:S01]  /*1870*/  IADD3 R7, P2, R7, 0x4000, RZ ;  /* 0x0000400007077810 */ /* 0x000fe20007f5e0ff */
[----:B------:R-:W-:Y:S01]  /*1880*/  VIADD R21, R21, 0x4 ;  /* 0x0000000415157836 */ /* 0x000fe20000000000 */
[----:B------:R-:W-:-:S02]  /*1890*/  IADD3 R18, P3, R18, 0x4000, RZ ;  /* 0x0000400012127810 */ /* 0x000fc40007f7e0ff */
[----:B------:R-:W-:Y:S02]  /*18a0*/  IADD3 R4, P4, R4, 0x4000, RZ ;  /* 0x0000400004047810 */ /* 0x000fe40007f9e0ff */
[----:B------:R-:W-:Y:S02]  /*18b0*/  IADD3.X R6, RZ, R6, RZ, P2, !PT ;  /* 0x00000006ff067210 */ /* 0x000fe400017fe4ff */
        /* <DEDUP_REMOVED lines=9> */
[----:B------:R-:W-:-:S06]  /*1950*/  F2FP.F16.F32.PACK_AB R15, R16, R23 ;  /* 0x00000017100f723e */ /* 0x000fcc00000000ff */
[----:B----4-:R-:W-:Y:S01]  /*1960*/  HFMA2.MMA R15, R15, 1, 1, R10 ;  /* 0x3c003c000f0f7835 */ /* 0x010fe2000000000a */
[C---:B------:R-:W-:Y:S02]  /*1970*/  IADD3 R10, R20.reuse, 0x400, RZ ;  /* 0x00000400140a7810 */ /* 0x040fe40007ffe0ff */
[----:B------:R-:W-:Y:S02]  /*1980*/  IADD3 R20, R20, 0x1000, RZ ;  /* 0x0000100014147810 */ /* 0x000fe40007ffe0ff */
[----:B------:R-:W-:-:S05]  /*1990*/  ISETP.GE.AND P1, PT, R10, UR5, PT ;  /* 0x000000050a007c0c */ /* 0x000fca000bf26270 */
[----:B-----5:R-:W-:-:S05]  /*19a0*/  @P0 HADD2 R15, R15, R24 ;  /* 0x000000180f0f0230 */ /* 0x020fca0000000000 */
[----:B------:R2:W-:Y:S03]  /*19b0*/  STG.E desc[UR10][R8.64+0x3000], R15 ;  /* 0x0030000f08007986 */ /* 0x0005e6000c10190a */
[----:B------:R-:W-:Y:S05]  /*19c0*/  @!P1 BRA `(.L_x_79) ;  /* 0xfffffff800b89947 */ /* 0x000fea000383ffff */
[----:B------:R-:W-:Y:S05]  /*19d0*/  EXIT ;  /* 0x000000000000794d */ /* 0x000fea0003800000 */
.L_x_78:
        /* <DEDUP_REMOVED lines=12> */
[----:B------:R-:W-:Y:S01]  /*1aa0*/  VIADD R13, R13, 0xc00 ;  /* 0x00000c000d0d7836 */ /* 0x000fe20000000000 */
[----:B------:R-:W-:-:S07]  /*1ab0*/  MOV R10, 0x3 ;  /* 0x00000003000a7802 */ /* 0x000fce0000000f00 */
.L_x_81:
        /* <DEDUP_REMOVED lines=51> */
[----:B------:R-:W-:Y:S01]  /*1df0*/  IADD3 R7, P1, R7, 0x4000, RZ ;  /* 0x0000400007077810 */ /* 0x000fe20007f3e0ff */
[----:B------:R-:W-:Y:S01]  /*1e00*/  VIADD R10, R10, 0x4 ;  /* 0x000000040a0a7836 */ /* 0x000fe20000000000 */
[----:B-1----:R-:W-:-:S02]  /*1e10*/  IADD3 R4, P2, R4, 0x4000, RZ ;  /* 0x0000400004047810 */ /* 0x002fc40007f5e0ff */
        /* <DEDUP_REMOVED lines=10> */
[C---:B------:R-:W-:Y:S02]  /*1ec0*/  IADD3 R14, R13.reuse, 0x400, RZ ;  /* 0x000004000d0e7810 */ /* 0x040fe40007ffe0ff */
[----:B------:R-:W-:Y:S02]  /*1ed0*/  IADD3 R13, R13, 0x1000, RZ ;  /* 0x000010000d0d7810 */ /* 0x000fe40007ffe0ff */
[----:B----4-:R-:W-:Y:S01]  /*1ee0*/  HFMA2.MMA R11, R11, 1, 1, R18 ;  /* 0x3c003c000b0b7835 */ /* 0x010fe20000000012 */
[----:B------:R-:W-:-:S06]  /*1ef0*/  ISETP.GE.AND P0, PT, R14, UR5, PT ;  /* 0x000000050e007c0c */ /* 0x000fcc000bf06270 */
[----:B------:R2:W-:Y:S07]  /*1f00*/  STG.E desc[UR10][R8.64+0x3000], R11 ;  /* 0x0030000b08007986 */ /* 0x0005ee000c10190a */
[----:B------:R-:W-:Y:S05]  /*1f10*/  @!P0 BRA `(.L_x_81) ;  /* 0xfffffff800e88947 */ /* 0x000fea000383ffff */
[----:B------:R-:W-:Y:S05]  /*1f20*/  EXIT ;  /* 0x000000000000794d */ /* 0x000fea0003800000 */
.L_x_80:
        /* <DEDUP_REMOVED lines=10> */
.L_x_82:
[----:B--2---:R-:W2:Y:S04]  /*1fd0*/  LDG.E.CONSTANT R8, desc[UR10][R4.64] ;  /* 0x0000000a04087981 */ /* 0x004ea8000c1e9900 */
[----:B------:R-:W3:Y:S01]  /*1fe0*/  LDL.64 R14, [R0] ;  /* 0x00000000000e7983 */ /* 0x000ee20000100a00 */
        /* <DEDUP_REMOVED lines=61> */
.L_x_83:
        /* <DEDUP_REMOVED lines=12> */
.L_x_211:


//--------------------- .text._Z17layer_norm_kernelILi10EEvPK6__halfS2_S2_PS0_ffiib --------------------------
	.section	.text._Z17layer_norm_kernelILi10EEvPK6__halfS2_S2_PS0_ffiib,"ax",@progbits
	.align	128
        .global         _Z17layer_norm_kernelILi10EEvPK6__halfS2_S2_PS0_ffiib
        .type           _Z17layer_norm_kernelILi10EEvPK6__halfS2_S2_PS0_ffiib,@function
        .size           _Z17layer_norm_kernelILi10EEvPK6__halfS2_S2_PS0_ffiib,(.L_x_212 - _Z17layer_norm_kernelILi10EEvPK6__halfS2_S2_PS0_ffiib)
        .other          _Z17layer_norm_kernelILi10EEvPK6__halfS2_S2_PS0_ffiib,@"STO_CUDA_ENTRY STV_DEFAULT"
_Z17layer_norm_kernelILi10EEvPK6__halfS2_S2_PS0_ffiib:
.text._Z17layer_norm_kernelILi10EEvPK6__halfS2_S2_PS0_ffiib:
        /* <DEDUP_REMOVED lines=13> */
[----:B------:R-:W-:Y:S01]  /*00d0*/  IMAD.MOV.U32 R0, RZ, RZ, R1 ;  /* 0x000000ffff007224 */ /* 0x000fe200078e0001 */
        /* <DEDUP_REMOVED lines=117> */
[----:B------:R-:W-:-:S05]  /*0830*/  VIADD R10, R10, 0x2400 ;  /* 0x000024000a0a7836 */ /* 0x000fca0000000000 */
        /* <DEDUP_REMOVED lines=21> */
.L_x_85:
[----:B------:R-:W-:Y:S05]  /*0990*/  BSYNC B0 ;  /* 0x0000000000007941 */ /* 0x000fea0003800000 */
.L_x_84:
[----:B------:R-:W-:Y:S01]  /*09a0*/  HFMA2.MMA R9, -RZ, RZ, 0, 1.9073486328125e-06 ;  /* 0x00000020ff097435 */ /* 0x000fe200000001ff */
[----:B------:R-:W-:-:S10]  /*09b0*/  MOV R8, 0x20 ;  /* 0x0000002000087802 */ /* 0x000fd40000000f00 */
.L_x_86:
        /* <DEDUP_REMOVED lines=10> */
[----:B------:R-:W-:Y:S01]  /*0a60*/  MOV R31, 0x20 ;  /* 0x00000020001f7802 */ /* 0x000fe20000000f00 */
        /* <DEDUP_REMOVED lines=9> */
.L_x_87:
        /* <DEDUP_REMOVED lines=91> */
.L_x_89:
[----:B------:R-:W-:Y:S05]  /*10b0*/  BSYNC B0 ;  /* 0x0000000000007941 */ /* 0x000fea0003800000 */
.L_x_88:
[----:B------:R-:W-:-:S11]  /*10c0*/  HFMA2.MMA R2, -RZ, RZ, 0, 1.9073486328125e-06 ;  /* 0x00000020ff027435 */ /* 0x000fd600000001ff */
.L_x_90:
        /* <DEDUP_REMOVED lines=10> */
.L_x_91:
[C---:B------:R-:W-:Y:S02]  /*1170*/  LEA.HI R2, R8.reuse, R8, RZ, 0x1 ;  /* 0x0000000808027211 */ /* 0x040fe400078f08ff */
[----:B------:R-:W-:Y:S02]  /*1180*/  ISETP.GT.AND P0, PT, R8, 0x3, PT ;  /* 0x000000030800780c */ /* 0x000fe40003f04270 */
[----:B------:R-:W-:-:S05]  /*1190*/  SHF.R.S32.HI R2, RZ, 0x1, R2 ;  /* 0x00000001ff027819 */ /* 0x000fca0000011402 */
[----:B-12---:R-:W1:Y:S01]  /*11a0*/  SHFL.BFLY PT, R10, R11, R2, 0x1f ;  /* 0x0c001f020b0a7589 */ /* 0x006e6200000e0000 */
[----:B------:R-:W-:Y:S02]  /*11b0*/  IMAD.MOV.U32 R8, RZ, RZ, R2 ;  /* 0x000000ffff087224 */ /* 0x000fe400078e0002 */
[----:B-1----:R-:W-:-:S03]  /*11c0*/  FADD.FTZ R11, R10, R11 ;  /* 0x0000000b0a0b7221 */ /* 0x002fc60000010000 */
        /* <DEDUP_REMOVED lines=21> */
[----:B------:R-:W-:Y:S01]  /*1320*/  MOV R20, UR10 ;  /* 0x0000000a00147c02 */ /* 0x000fe20008000f00 */
[C---:B------:R-:W-:Y:S01]  /*1330*/  IMAD.WIDE R12, R3.reuse, 0x4, R12 ;  /* 0x00000004030c7825 */ /* 0x040fe200078e020c */
[----:B------:R-:W-:Y:S02]  /*1340*/  MOV R21, UR11 ;  /* 0x0000000b00157c02 */ /* 0x000fe40008000f00 */
[----:B------:R-:W-:Y:S01]  /*1350*/  IADD3 R22, R3, 0xc00, RZ ;  /* 0x00000c0003167810 */ /* 0x000fe20007ffe0ff */
[----:B------:R-:W-:Y:S01]  /*1360*/  IMAD.MOV.U32 R23, RZ, RZ, 0x2 ;  /* 0x00000002ff177424 */ /* 0x000fe200078e00ff */
[----:B------:R-:W-:-:S13]  /*1370*/  ISETP.NE.AND P0, PT, RZ, UR4, PT ;  /* 0x00000004ff007c0c */ /* 0x000fda000bf05270 */
.L_x_93:
[C---:B------:R-:W-:Y:S01]  /*1380*/  IMAD.WIDE R14, R3.reuse, 0x4, R6 ;  /* 0x00000004030e7825 */ /* 0x040fe200078e0206 */
[----:B--2---:R-:W2:Y:S04]  /*1390*/  LDL.128 R8, [R0] ;  /* 0x0000000000087983 */ /* 0x004ea80000100c00 */
[----:B------:R-:W3:Y:S01]  /*13a0*/  LDG.E.CONSTANT R24, desc[UR8][R14.64] ;  /* 0x000000080e187981 */ /* 0x000ee2000c1e9900 */
[----:B------:R-:W-:Y:S01]  /*13b0*/  IMAD.WIDE R18, R3, 0x4, R20 ;  /* 0x0000000403127825 */ /* 0x000fe200078e0214 */
[----:B------:R-:W-:-:S04]  /*13c0*/  IADD3 R16, P1, R12, R4, RZ ;  /* 0x000000040c107210 */ /* 0x000fc80007f3e0ff */
[----:B0-----:R-:W4:Y:S01]  /*13d0*/  LDG.E.CONSTANT R26, desc[UR8][R18.64] ;  /* 0x00000008121a7981 */ /* 0x001f22000c1e9900 */
        /* <DEDUP_REMOVED lines=15> */
[----:B------:R-:W0:Y:S04]  /*14d0*/  LDG.E.CONSTANT R8, desc[UR8][R14.64+0x1000] ;  /* 0x001000080e087981 */ /* 0x000e28000c1e9900 */
[----:B------:R-:W2:Y:S04]  /*14e0*/  LDG.E.CONSTANT R24, desc[UR8][R18.64+0x1000] ;  /* 0x0010000812187981 */ /* 0x000ea8000c1e9900 */
[----:B------:R-:W3:Y:S01]  /*14f0*/  @P0 LDG.E R26, desc[UR8][R16.64+0x1000] ;  /* 0x00100008101a0981 */ /* 0x000ee2000c1e1900 */
[----:B------:R-:W-:Y:S01]  /*1500*/  ISETP.GT.U32.AND P1, PT, R23, 0x9, PT ;  /* 0x000000091700780c */ /* 0x000fe20003f24070 */
[----:B0-----:R-:W-:-:S02]  /*1510*/  HADD2.F32 R9, -RZ, R8.H0_H0 ;  /* 0x20000008ff097230 */ /* 0x001fc40000004100 */
        /* <DEDUP_REMOVED lines=14> */
[----:B0-----:R-:W3:Y:S04]  /*1600*/  LDL.128 R8, [R0+0x10] ;  /* 0x0000100000087983 */ /* 0x001ee80000100c00 */
        /* <DEDUP_REMOVED lines=14> */
[----:B------:R-:W0:Y:S04]  /*16f0*/  LDG.E.CONSTANT R14, desc[UR8][R14.64+0x3000] ;  /* 0x003000080e0e7981 */ /* 0x000e28000c1e9900 */
[----:B------:R-:W2:Y:S04]  /*1700*/  LDG.E.CONSTANT R18, desc[UR8][R18.64+0x3000] ;  /* 0x0030000812127981 */ /* 0x000ea8000c1e9900 */
[----:B------:R-:W3:Y:S01]  /*1710*/  @P0 LDG.E R24, desc[UR8][R16.64+0x3000] ;  /* 0x0030000810180981 */ /* 0x000ee2000c1e1900 */
[----:B------:R-:W-:Y:S01]  /*1720*/  IADD3 R4, P2, R4, 0x4000, RZ ;  /* 0x0000400004047810 */ /* 0x000fe20007f5e0ff */
[----:B------:R-:W-:Y:S01]  /*1730*/  VIADD R23, R23, 0x4 ;  /* 0x0000000417177836 */ /* 0x000fe20000000000 */
[----:B------:R-:W-:-:S02]  /*1740*/  IADD3 R20, P3, R20, 0x4000, RZ ;  /* 0x0000400014147810 */ /* 0x000fc40007f7e0ff */
[----:B------:R-:W-:Y:S02]  /*1750*/  IADD3 R6, P4, R6, 0x4000, RZ ;  /* 0x0000400006067810 */ /* 0x000fe40007f9e0ff */
[----:B------:R-:W-:Y:S02]  /*1760*/  IADD3 R0, R0, 0x20, RZ ;  /* 0x0000002000007810 */ /* 0x000fe40007ffe0ff */
[----:B------:R-:W-:Y:S02]  /*1770*/  IADD3.X R5, RZ, R5, RZ, P2, !PT ;  /* 0x00000005ff057210 */ /* 0x000fe400017fe4ff */
[----:B------:R-:W-:Y:S02]  /*1780*/  IADD3.X R21, RZ, R21, RZ, P3, !PT ;  /* 0x00000015ff157210 */ /* 0x000fe40001ffe4ff */
[----:B------:R-:W-:Y:S01]  /*1790*/  IADD3.X R7, RZ, R7, RZ, P4, !PT ;  /* 0x00000007ff077210 */ /* 0x000fe200027fe4ff */
[--C-:B0-----:R-:W-:Y:S02]  /*17a0*/  HADD2.F32 R9, -RZ, R14.reuse.H0_H0 ;  /* 0x2000000eff097230 */ /* 0x101fe40000004100 */
        /* <DEDUP_REMOVED lines=14> */
.L_x_92:
        /* <DEDUP_REMOVED lines=16> */
.L_x_95:
        /* <DEDUP_REMOVED lines=69> */
.L_x_94:
        /* <DEDUP_REMOVED lines=12> */
.L_x_96:
        /* <DEDUP_REMOVED lines=61> */
.L_x_97:
        /* <DEDUP_REMOVED lines=9> */
.L_x_212:


//--------------------- .text._Z17layer_norm_kernelILi9EEvPK6__halfS2_S2_PS0_ffiib --------------------------
	.section	.text._Z17layer_norm_kernelILi9EEvPK6__halfS2_S2_PS0_ffiib,"ax",@progbits
	.align	128
        .global         _Z17layer_norm_kernelILi9EEvPK6__halfS2_S2_PS0_ffiib
        .type           _Z17layer_norm_kernelILi9EEvPK6__halfS2_S2_PS0_ffiib,@function
        .size           _Z17layer_norm_kernelILi9EEvPK6__halfS2_S2_PS0_ffiib,(.L_x_213 - _Z17layer_norm_kernelILi9EEvPK6__halfS2_S2_PS0_ffiib)
        .other          _Z17layer_norm_kernelILi9EEvPK6__halfS2_S2_PS0_ffiib,@"STO_CUDA_ENTRY STV_DEFAULT"
_Z17layer_norm_kernelILi9EEvPK6__halfS2_S2_PS0_ffiib:
.text._Z17layer_norm_kernelILi9EEvPK6__halfS2_S2_PS0_ffiib:
        /* <DEDUP_REMOVED lines=141> */
.L_x_99:
[----:B------:R-:W-:Y:S05]  /*08d0*/  BSYNC B0 ;  /* 0x0000000000007941 */ /* 0x000fea0003800000 */
.L_x_98:
[----:B------:R-:W-:Y:S01]  /*08e0*/  HFMA2.MMA R26, -RZ, RZ, 0, 1.9073486328125e-06 ;  /* 0x00000020ff1a7435 */ /* 0x000fe200000001ff */
[----:B------:R-:W-:-:S10]  /*08f0*/  MOV R25, 0x20 ;  /* 0x0000002000197802 */ /* 0x000fd40000000f00 */
.L_x_100:
        /* <DEDUP_REMOVED lines=18> */
.L_x_101:
[C---:B0-----:R-:W-:Y:S02]  /*0a20*/  LEA.HI R29, R30.reuse, R30, RZ, 0x1 ;  /* 0x0000001e1e1d7211 */ /* 0x041fe400078f08ff */
[----:B------:R-:W-:Y:S02]  /*0a30*/  ISETP.GT.AND P2, PT, R30, 0x3, PT ;  /* 0x000000031e00780c */ /* 0x000fe40003f44270 */
[----:B------:R-:W-:-:S05]  /*0a40*/  SHF.R.S32.HI R29, RZ, 0x1, R29 ;  /* 0x00000001ff1d7819 */ /* 0x000fca000001141d */
[----:B-1----:R-:W0:Y:S01]  /*0a50*/  SHFL.BFLY PT, R31, R28, R29, 0x1f ;  /* 0x0c001f1d1c1f7589 */ /* 0x002e2200000e0000 */
[----:B------:R-:W-:Y:S02]  /*0a60*/  IMAD.MOV.U32 R30, RZ, RZ, R29 ;  /* 0x000000ffff1e7224 */ /* 0x000fe400078e001d */
[----:B0-----:R-:W-:-:S03]  /*0a70*/  FADD.FTZ R28, R31, R28 ;  /* 0x0000001c1f1c7221 */ /* 0x001fc60000010000 */
        /* <DEDUP_REMOVED lines=73> */
.L_x_103:
[----:B------:R-:W-:Y:S05]  /*0f10*/  BSYNC B0 ;  /* 0x0000000000007941 */ /* 0x000fea0003800000 */
.L_x_102:
[----:B0-----:R-:W-:-:S07]  /*0f20*/  MOV R2, 0x20 ;  /* 0x0000002000027802 */ /* 0x001fce0000000f00 */
.L_x_104:
        /* <DEDUP_REMOVED lines=10> */
.L_x_105:
        /* <DEDUP_REMOVED lines=24> */
[----:B------:R-:W-:Y:S01]  /*1150*/  IMAD.U32 R14, RZ, RZ, UR6 ;  /* 0x00000006ff0e7e24 */ /* 0x000fe2000f8e00ff */
[----:B------:R-:W-:Y:S01]  /*1160*/  MOV R15, UR7 ;  /* 0x00000007000f7c02 */ /* 0x000fe20008000f00 */
[C---:B------:R-:W-:Y:S01]  /*1170*/  IMAD.WIDE R2, R24.reuse, 0x4, R2 ;  /* 0x0000000418027825 */ /* 0x040fe200078e0202 */
[----:B------:R-:W-:Y:S02]  /*1180*/  IADD3 R9, R24, 0xc00, RZ ;  /* 0x00000c0018097810 */ /* 0x000fe40007ffe0ff */
[----:B------:R-:W-:-:S13]  /*1190*/  ISETP.NE.AND P0, PT, RZ, UR4, PT ;  /* 0x00000004ff007c0c */ /* 0x000fda000bf05270 */
.L_x_107:
[C---:B--2---:R-:W-:Y:S01]  /*11a0*/  IMAD.WIDE R10, R24.reuse, 0x4, R20 ;  /* 0x00000004180a7825 */ /* 0x044fe200078e0214 */
[----:B------:R-:W2:Y:S04]  /*11b0*/  LDL.64 R12, [R0] ;  /* 0x00000000000c7983 */ /* 0x000ea80000100a00 */
[----:B------:R-:W3:Y:S01]  /*11c0*/  LDG.E.CONSTANT R17, desc[UR8][R10.64] ;  /* 0x000000080a117981 */ /* 0x000ee2000c1e9900 */
[----:B------:R-:W-:Y:S01]  /*11d0*/  IMAD.WIDE R6, R24, 0x4, R14 ;  /* 0x0000000418067825 */ /* 0x000fe200078e020e */
[----:B0-----:R-:W-:-:S04]  /*11e0*/  IADD3 R4, P1, R2, R23, RZ ;  /* 0x0000001702047210 */ /* 0x001fc80007f3e0ff */
[----:B------:R-:W4:Y:S01]  /*11f0*/  LDG.E.CONSTANT R25, desc[UR8][R6.64] ;  /* 0x0000000806197981 */ /* 0x000f22000c1e9900 */
[----:B------:R-:W-:-:S05]  /*1200*/  IADD3.X R5, R3, R22, RZ, P1, !PT ;  /* 0x0000001603057210 */ /* 0x000fca0000ffe4ff */
[----:B0-----:R-:W5:Y:S01]  /*1210*/  @P0 LDG.E R26, desc[UR8][R4.64] ;  /* 0x00000008041a0981 */ /* 0x001f62000c1e1900 */
        /* <DEDUP_REMOVED lines=15> */
[----:B------:R-:W2:Y:S04]  /*1310*/  LDG.E.CONSTANT R17, desc[UR8][R10.64+0x1000] ;  /* 0x001000080a117981 */ /* 0x000ea8000c1e9900 */
[----:B------:R-:W3:Y:S04]  /*1320*/  LDL.64 R12, [R0+0x8] ;  /* 0x00000800000c7983 */ /* 0x000ee80000100a00 */
[----:B0-----:R-:W4:Y:S04]  /*1330*/  LDG.E.CONSTANT R25, desc[UR8][R6.64+0x1000] ;  /* 0x0010000806197981 */ /* 0x001f28000c1e9900 */
        /* <DEDUP_REMOVED lines=15> */
[----:B------:R-:W3:Y:S04]  /*1430*/  LDL.64 R12, [R0+0x10] ;  /* 0x00001000000c7983 */ /* 0x000ee80000100a00 */
[----:B0-----:R-:W4:Y:S04]  /*1440*/  LDG.E.CONSTANT R25, desc[UR8][R6.64+0x2000] ;  /* 0x0020000806197981 */ /* 0x001f28000c1e9900 */
        /* <DEDUP_REMOVED lines=13> */
[----:B------:R-:W2:Y:S04]  /*1520*/  LDG.E.CONSTANT R10, desc[UR8][R10.64+0x3000] ;  /* 0x003000080a0a7981 */ /* 0x000ea8000c1e9900 */
[----:B------:R1:W3:Y:S04]  /*1530*/  LDL.64 R12, [R0+0x18] ;  /* 0x00001800000c7983 */ /* 0x0002e80000100a00 */
        /* <DEDUP_REMOVED lines=9> */
[----:B-1----:R-:W-:Y:S01]  /*15d0*/  IADD3 R0, R0, 0x20, RZ ;  /* 0x0000002000007810 */ /* 0x002fe20007ffe0ff */
        /* <DEDUP_REMOVED lines=8> */
[C---:B------:R-:W-:Y:S01]  /*1660*/  IADD3 R6, R9.reuse, 0x400, RZ ;  /* 0x0000040009067810 */ /* 0x040fe20007ffe0ff */
[----:B------:R-:W-:-:S03]  /*1670*/  VIADD R9, R9, 0x1000 ;  /* 0x0000100009097836 */ /* 0x000fc60000000000 */
[----:B------:R-:W-:-:S05]  /*1680*/  ISETP.GE.AND P1, PT, R6, UR5, PT ;  /* 0x0000000506007c0c */ /* 0x000fca000bf26270 */
[----:B-----5:R-:W-:-:S05]  /*1690*/  @P0 HADD2 R11, R11, R26 ;  /* 0x0000001a0b0b0230 */ /* 0x020fca0000000000 */
[----:B------:R2:W-:Y:S03]  /*16a0*/  STG.E desc[UR8][R4.64+0x3000], R11 ;  /* 0x0030000b04007986 */ /* 0x0005e6000c101908 */
[----:B------:R-:W-:Y:S05]  /*16b0*/  @!P1 BRA `(.L_x_107) ;  /* 0xfffffff800b89947 */ /* 0x000fea000383ffff */
[----:B------:R-:W-:Y:S05]  /*16c0*/  EXIT ;  /* 0x000000000000794d */ /* 0x000fea0003800000 */
.L_x_106:
        /* <DEDUP_REMOVED lines=14> */
.L_x_109:
        /* <DEDUP_REMOVED lines=51> */
[----:B------:R-:W-:Y:S01]  /*1ae0*/  IADD3 R23, P1, R23, 0x4000, RZ ;  /* 0x0000400017177810 */ /* 0x000fe20007f3e0ff */
[----:B------:R-:W-:Y:S01]  /*1af0*/  VIADD R9, R9, 0x4 ;  /* 0x0000000409097836 */ /* 0x000fe20000000000 */
[----:B--2---:R-:W-:-:S02]  /*1b00*/  IADD3 R4, P2, R4, 0x4000, RZ ;  /* 0x0000400004047810 */ /* 0x004fc40007f5e0ff */
[----:B------:R-:W-:Y:S02]  /*1b10*/  IADD3.X R22, RZ, R22, RZ, P1, !PT ;  /* 0x00000016ff167210 */ /* 0x000fe40000ffe4ff */
[----:B------:R-:W-:Y:S02]  /*1b20*/  IADD3.X R5, RZ, R5, RZ, P2, !PT ;  /* 0x00000005ff057210 */ /* 0x000fe400017fe4ff */
        /* <DEDUP_REMOVED lines=15> */
.L_x_108:
        /* <DEDUP_REMOVED lines=10> */
.L_x_110:
        /* <DEDUP_REMOVED lines=14> */
[----:B------:R-:W-:-:S05]  /*1da0*/  VIADD R10, R24, 0xfffff800 ;  /* 0xfffff800180a7836 */ /* 0x000fca0000000000 */
        /* <DEDUP_REMOVED lines=48> */
.L_x_111:
        /* <DEDUP_REMOVED lines=13> */
.L_x_213:


//--------------------- .text._Z17layer_norm_kernelILi8EEvPK6__halfS2_S2_PS0_ffiib --------------------------
	.section	.text._Z17layer_norm_kernelILi8EEvPK6__halfS2_S2_PS0_ffiib,"ax",@progbits
	.align	128
        .global         _Z17layer_norm_kernelILi8EEvPK6__halfS2_S2_PS0_ffiib
        .type           _Z17layer_norm_kernelILi8EEvPK6__halfS2_S2_PS0_ffiib,@function
        .size           _Z17layer_norm_kernelILi8EEvPK6__halfS2_S2_PS0_ffiib,(.L_x_214 - _Z17layer_norm_kernelILi8EEvPK6__halfS2_S2_PS0_ffiib)
        .other          _Z17layer_norm_kernelILi8EEvPK6__halfS2_S2_PS0_ffiib,@"STO_CUDA_ENTRY STV_DEFAULT"
_Z17layer_norm_kernelILi8EEvPK6__halfS2_S2_PS0_ffiib:
.text._Z17layer_norm_kernelILi8EEvPK6__halfS2_S2_PS0_ffiib:
        /* <DEDUP_REMOVED lines=124> */
.L_x_113:
[----:B------:R-:W-:Y:S05]  /*07c0*/  BSYNC B0 ;  /* 0x0000000000007941 */ /* 0x000fea0003800000 */
.L_x_112:
[----:B------:R-:W-:Y:S01]  /*07d0*/  IMAD.MOV.U32 R19, RZ, RZ, 0x20 ;  /* 0x00000020ff137424 */ /* 0x000fe200078e00ff */
[----:B------:R-:W-:-:S07]  /*07e0*/  MOV R20, 0x20 ;  /* 0x0000002000147802 */ /* 0x000fce0000000f00 */
.L_x_114:
        /* <DEDUP_REMOVED lines=17> */
[----:B------:R0:W1:Y:S02]  /*0900*/  LDS R22, [R21] ;  /* 0x0000000015167984 */ /* 0x0000640000000800 */
.L_x_115:
        /* <DEDUP_REMOVED lines=8> */
[----:B------:R-:W-:-:S03]  /*0990*/  MOV R25, RZ ;  /* 0x000000ff00197202 */ /* 0x000fc60000000f00 */
[----:B------:R-:W-:Y:S05]  /*09a0*/  @P0 BRA `(.L_x_117) ;  /* 0x0000000000f40947 */ /* 0x000fea0003800000 */
        /* <DEDUP_REMOVED lines=61> */
.L_x_117:
[----:B------:R-:W-:Y:S05]  /*0d80*/  BSYNC B0 ;  /* 0x0000000000007941 */ /* 0x000fea0003800000 */
.L_x_116:
[----:B0-----:R-:W-:-:S11]  /*0d90*/  HFMA2.MMA R2, -RZ, RZ, 0, 1.9073486328125e-06 ;  /* 0x00000020ff027435 */ /* 0x001fd600000001ff */
.L_x_118:
        /* <DEDUP_REMOVED lines=10> */
.L_x_119:
        /* <DEDUP_REMOVED lines=24> */
.L_x_121:
[----:B------:R-:W-:-:S04]  /*0fc0*/  IADD3 R4, R3, 0x400, RZ ;  /* 0x0000040003047810 */ /* 0x000fc80007ffe0ff */
[----:B------:R-:W-:-:S13]  /*0fd0*/  ISETP.GE.AND P0, PT, R4, UR5, PT ;  /* 0x0000000504007c0c */ /* 0x000fda000bf06270 */
[----:B0-2---:R-:W-:Y:S05]  /*0fe0*/  @P0 EXIT ;  /* 0x000000000000094d */ /* 0x005fea0003800000 */
[----:B------:R-:W-:Y:S01]  /*0ff0*/  MOV R12, UR12 ;  /* 0x0000000c000c7c02 */ /* 0x000fe20008000f00 */
[----:B------:R-:W-:Y:S01]  /*1000*/  IMAD.U32 R13, RZ, RZ, UR13 ;  /* 0x0000000dff0d7e24 */ /* 0x000fe2000f8e00ff */
[----:B------:R-:W2:Y:S03]  /*1010*/  LDL.128 R4, [R0] ;  /* 0x0000000000047983 */ /* 0x000ea60000100c00 */
        /* <DEDUP_REMOVED lines=12> */
[----:B0-----:R-:W-:-:S03]  /*10e0*/  HADD2.F32 R20, -RZ, R17.H1_H1 ;  /* 0x30000011ff147230 */ /* 0x001fc60000004100 */
        /* <DEDUP_REMOVED lines=11> */
[----:B------:R-:W2:Y:S04]  /*11a0*/  LDG.E.CONSTANT R4, desc[UR8][R12.64+0x1000] ;  /* 0x001000080c047981 */ /* 0x000ea8000c1e9900 */
[----:B------:R-:W3:Y:S04]  /*11b0*/  LDG.E.CONSTANT R17, desc[UR8][R14.64+0x1000] ;  /* 0x001000080e117981 */ /* 0x000ee8000c1e9900 */
[----:B------:R-:W4:Y:S01]  /*11c0*/  @P0 LDG.E R20, desc[UR8][R10.64+0x1000] ;  /* 0x001000080a140981 */ /* 0x000f22000c1e1900 */
[--C-:B--2---:R-:W-:Y:S02]  /*11d0*/  HADD2.F32 R5, -RZ, R4.reuse.H0_H0 ;  /* 0x20000004ff057230 */ /* 0x104fe40000004100 */
[----:B------:R-:W-:-:S03]  /*11e0*/  HADD2.F32 R4, -RZ, R4.H1_H1 ;  /* 0x30000004ff047230 */ /* 0x000fc60000004100 */
[----:B------:R-:W-:Y:S02]  /*11f0*/  FMUL.FTZ R5, R5, R6 ;  /* 0x0000000605057220 */ /* 0x000fe40000410000 */
[----:B------:R-:W-:Y:S02]  /*1200*/  FMUL.FTZ R7, R4, R7 ;  /* 0x0000000704077220 */ /* 0x000fe40000410000 */
[C---:B------:R-:W-:Y:S02]  /*1210*/  FMUL.FTZ R5, R2.reuse, R5 ;  /* 0x0000000502057220 */ /* 0x040fe40000410000 */
[----:B------:R-:W-:-:S05]  /*1220*/  FMUL.FTZ R4, R2, R7 ;  /* 0x0000000702047220 */ /* 0x000fca0000410000 */
[----:B------:R-:W-:-:S06]  /*1230*/  F2FP.F16.F32.PACK_AB R4, R4, R5 ;  /* 0x000000050404723e */ /* 0x000fcc00000000ff */
[----:B---3--:R-:W-:Y:S01]  /*1240*/  HFMA2.MMA R17, R4, 1, 1, R17 ;  /* 0x3c003c0004117835 */ /* 0x008fe20000000011 */
[----:B------:R-:W-:-:S04]  /*1250*/  IADD3 R4, R3, 0xc00, RZ ;  /* 0x00000c0003047810 */ /* 0x000fc80007ffe0ff */
[----:B------:R-:W-:-:S05]  /*1260*/  ISETP.GE.AND P1, PT, R4, UR5, PT ;  /* 0x0000000504007c0c */ /* 0x000fca000bf26270 */
[----:B----4-:R-:W-:-:S05]  /*1270*/  @P0 HADD2 R17, R17, R20 ;  /* 0x0000001411110230 */ /* 0x010fca0000000000 */
[----:B------:R1:W-:Y:S03]  /*1280*/  STG.E desc[UR8][R10.64+0x1000], R17 ;  /* 0x001000110a007986 */ /* 0x0003e6000c101908 */
[----:B------:R-:W-:Y:S05]  /*1290*/  @P1 EXIT ;  /* 0x000000000000194d */ /* 0x000fea0003800000 */
[----:B-1----:R-:W2:Y:S04]  /*12a0*/  LDG.E.CONSTANT R17, desc[UR8][R12.64+0x2000] ;  /* 0x002000080c117981 */ /* 0x002ea8000c1e9900 */
[----:B------:R-:W3:Y:S04]  /*12b0*/  LDL.128 R4, [R0+0x10] ;  /* 0x0000100000047983 */ /* 0x000ee80000100c00 */
[----:B0-----:R-:W4:Y:S04]  /*12c0*/  LDG.E.CONSTANT R21, desc[UR8][R14.64+0x2000] ;  /* 0x002000080e157981 */ /* 0x001f28000c1e9900 */
        /* <DEDUP_REMOVED lines=16> */
[----:B------:R-:W3:Y:S04]  /*13d0*/  LDG.E.CONSTANT R14, desc[UR8][R14.64+0x3000] ;  /* 0x003000080e0e7981 */ /* 0x000ee8000c1e9900 */
[----:B------:R-:W4:Y:S01]  /*13e0*/  @P0 LDG.E R20, desc[UR8][R10.64+0x3000] ;  /* 0x003000080a140981 */ /* 0x000f22000c1e1900 */
[----:B------:R-:W-:Y:S01]  /*13f0*/  UIADD3 UR14, UP0, UR14, 0x4000, URZ ;  /* 0x000040000e0e7890 */ /* 0x000fe2000ff1e03f */
[----:B------:R-:W-:Y:S01]  /*1400*/  IADD3 R0, R0, 0x20, RZ ;  /* 0x0000002000007810 */ /* 0x000fe20007ffe0ff */
[----:B------:R-:W-:-:S02]  /*1410*/  UIADD3 UR6, UP1, UR6, 0x4000, URZ ;  /* 0x0000400006067890 */ /* 0x000fc4000ff3e03f */
[----:B------:R-:W-:Y:S02]  /*1420*/  UIADD3 UR12, UP2, UR12, 0x4000, URZ ;  /* 0x000040000c0c7890 */ /* 0x000fe4000ff5e03f */
[----:B------:R-:W-:Y:S02]  /*1430*/  UIADD3.X UR15, URZ, UR15, URZ, UP0, !UPT ;  /* 0x0000000f3f0f7290 */ /* 0x000fe400087fe43f */
[----:B------:R-:W-:Y:S02]  /*1440*/  UIADD3.X UR7, URZ, UR7, URZ, UP1, !UPT ;  /* 0x000000073f077290 */ /* 0x000fe40008ffe43f */
[----:B------:R-:W-:Y:S01]  /*1450*/  UIADD3.X UR13, URZ, UR13, URZ, UP2, !UPT ;  /* 0x0000000d3f0d7290 */ /* 0x000fe200097fe43f */
[--C-:B--2---:R-:W-:Y:S02]  /*1460*/  HADD2.F32 R5, -RZ, R12.reuse.H0_H0 ;  /* 0x2000000cff057230 */ /* 0x104fe40000004100 */
[----:B------:R-:W-:-:S03]  /*1470*/  HADD2.F32 R4, -RZ, R12.H1_H1 ;  /* 0x3000000cff047230 */ /* 0x000fc60000004100 */
[----:B------:R-:W-:Y:S02]  /*1480*/  FMUL.FTZ R5, R5, R6 ;  /* 0x0000000605057220 */ /* 0x000fe40000410000 */
[----:B------:R-:W-:Y:S02]  /*1490*/  FMUL.FTZ R7, R4, R7 ;  /* 0x0000000704077220 */ /* 0x000fe40000410000 */
[C---:B------:R-:W-:Y:S02]  /*14a0*/  FMUL.FTZ R5, R2.reuse, R5 ;  /* 0x0000000502057220 */ /* 0x040fe40000410000 */
[----:B------:R-:W-:-:S05]  /*14b0*/  FMUL.FTZ R4, R2, R7 ;  /* 0x0000000702047220 */ /* 0x000fca0000410000 */
[----:B------:R-:W-:-:S06]  /*14c0*/  F2FP.F16.F32.PACK_AB R7, R4, R5 ;  /* 0x000000050407723e */ /* 0x000fcc00000000ff */
[----:B---3--:R-:W-:-:S10]  /*14d0*/  HFMA2.MMA R5, R7, 1, 1, R14 ;  /* 0x3c003c0007057835 */ /* 0x008fd4000000000e */
[----:B----4-:R-:W-:Y:S01]  /*14e0*/  @P0 HADD2 R5, R5, R20 ;  /* 0x0000001405050230 */ /* 0x010fe20000000000 */
[----:B------:R-:W-:-:S04]  /*14f0*/  ISETP.GE.U32.AND P0, PT, R16, 0x8, PT ;  /* 0x000000081000780c */ /* 0x000fc80003f06070 */
[----:B------:R2:W-:Y:S09]  /*1500*/  STG.E desc[UR8][R10.64+0x3000], R5 ;  /* 0x003000050a007986 */ /* 0x0005f2000c101908 */
[----:B------:R-:W-:Y:S05]  /*1510*/  @!P0 BRA `(.L_x_121) ;  /* 0xfffffff800a88947 */ /* 0x000fea000383ffff */
[----:B------:R-:W-:Y:S05]  /*1520*/  EXIT ;  /* 0x000000000000794d */ /* 0x000fea0003800000 */
.L_x_120:
        /* <DEDUP_REMOVED lines=12> */
[----:B------:R-:W-:-:S03]  /*15f0*/  IADD3 R18, R18, -0x400, RZ ;  /* 0xfffffc0012127810 */ /* 0x000fc60007ffe0ff */
[----:B------:R-:W-:Y:S01]  /*1600*/  IMAD.MOV.U32 R11, RZ, RZ, R5 ;  /* 0x000000ffff0b7224 */ /* 0x000fe200078e0005 */
[----:B------:R-:W-:-:S07]  /*1610*/  MOV R10, R4 ;  /* 0x00000004000a7202 */ /* 0x000fce0000000f00 */
.L_x_123:
        /* <DEDUP_REMOVED lines=69> */
.L_x_122:
[----:B------:R-:W2:Y:S01]  /*1a70*/  LDC.64 R4, c[0x0][0x218] ;  /* 0x00008600ff047b82 */ /* 0x000ea20000000a00 */
[----:B------:R-:W-:Y:S01]  /*1a80*/  USHF.L.U32 UR6, UR4, 0x1, URZ ;  /* 0x0000000104067899 */ /* 0x000fe2000800063f */
[----:B------:R-:W-:Y:S01]  /*1a90*/  HFMA2.MMA R3, -RZ, RZ, 0, 0 ;  /* 0x00000000ff037435 */ /* 0x000fe200000001ff */
[----:B------:R-:W-:-:S04]  /*1aa0*/  USHF.L.U64.HI UR4, UR4, 0x1, UR7 ;  /* 0x0000000104047899 */ /* 0x000fc80008010207 */
[----:B------:R-:W-:Y:S02]  /*1ab0*/  MOV R8, UR6 ;  /* 0x0000000600087c02 */ /* 0x000fe40008000f00 */
[----:B------:R-:W-:-:S03]  /*1ac0*/  IMAD.U32 R9, RZ, RZ, UR4 ;  /* 0x00000004ff097e24 */ /* 0x000fc6000f8e00ff */
[----:B------:R-:W-:-:S04]  /*1ad0*/  IMAD.WIDE R8, R18, 0x4, R8 ;  /* 0x0000000412087825 */ /* 0x000fc800078e0208 */
[C---:B--2---:R-:W-:Y:S01]  /*1ae0*/  IMAD.WIDE R4, R18.reuse, 0x4, R4 ;  /* 0x0000000412047825 */ /* 0x044fe200078e0204 */
[----:B------:R-:W-:Y:S02]  /*1af0*/  IADD3 R18, R18, -0x400, RZ ;  /* 0xfffffc0012127810 */ /* 0x000fe40007ffe0ff */
[----:B------:R-:W-:Y:S02]  /*1b00*/  MOV R10, R4 ;  /* 0x00000004000a7202 */ /* 0x000fe40000000f00 */
[----:B------:R-:W-:-:S07]  /*1b10*/  MOV R11, R5 ;  /* 0x00000005000b7202 */ /* 0x000fce0000000f00 */
.L_x_124:
[----:B------:R-:W-:-:S04]  /*1b20*/  IADD3 R4, R18, 0x400, RZ ;  /* 0x0000040012047810 */ /* 0x000fc80007ffe0ff */
[----:B------:R-:W-:-:S13]  /*1b30*/  ISETP.GE.AND P0, PT, R4, UR5, PT ;  /* 0x0000000504007c0c */ /* 0x000fda000bf06270 */
[----:B-12---:R-:W-:Y:S05]  /*1b40*/  @P0 EXIT ;  /* 0x000000000000094d */ /* 0x006fea0003800000 */
[----:B------:R-:W2:Y:S04]  /*1b50*/  LDG.E.CONSTANT R12, desc[UR8][R10.64] ;  /* 0x000000080a0c7981 */ /* 0x000ea8000c1e9900 */
[----:B------:R-:W3:Y:S01]  /*1b60*/  LDL.128 R4, [R0] ;  /* 0x0000000000047983 */ /* 0x000ee20000100c00 */
[----:B------:R-:W-:Y:S01]  /*1b70*/  IADD3 R14, R18, 0x800, RZ ;  /* 0x00000800120e7810 */ /* 0x000fe20007ffe0ff */
[--C-:B--2---:R-:W-:Y:S02]  /*1b80*/  HADD2.F32 R13, -RZ, R12.reuse.H0_H0 ;  /* 0x2000000cff0d7230 */ /* 0x104fe40000004100 */
[----:B------:R-:W-:-:S03]  /*1b90*/  HADD2.F32 R12, -RZ, R12.H1_H1 ;  /* 0x3000000cff0c7230 */ /* 0x000fc60000004100 */
[----:B---3--:R-:W-:Y:S02]  /*1ba0*/  FMUL.FTZ R13, R4, R13 ;  /* 0x0000000d040d7220 */ /* 0x008fe40000410000 */
[----:B------:R-:W-:Y:S01]  /*1bb0*/  FMUL.FTZ R5, R5, R12 ;  /* 0x0000000c05057220 */ /* 0x000fe20000410000 */
[----:B------:R-:W-:Y:S01]  /*1bc0*/  IADD3 R12, P0, R8, UR14, RZ ;  /* 0x0000000e080c7c10 */ /* 0x000fe2000ff1e0ff */
        /* <DEDUP_REMOVED lines=10> */
[----:B------:R-:W-:Y:S01]  /*1c70*/  FMUL.FTZ R5, R5, R6 ;  /* 0x0000000605057220 */ /* 0x000fe20000410000 */
[----:B------:R-:W-:Y:S01]  /*1c80*/  IADD3 R6, R18, 0xc00, RZ ;  /* 0x00000c0012067810 */ /* 0x000fe20007ffe0ff */
[----:B------:R-:W-:Y:S02]  /*1c90*/  FMUL.FTZ R7, R4, R7 ;  /* 0x0000000704077220 */ /* 0x000fe40000410000 */
[----:B------:R-:W-:Y:S01]  /*1ca0*/  FMUL.FTZ R5, R2, R5 ;  /* 0x0000000502057220 */ /* 0x000fe20000410000 */
[----:B------:R-:W-:Y:S01]  /*1cb0*/  ISETP.GE.AND P0, PT, R6, UR5, PT ;  /* 0x0000000506007c0c */ /* 0x000fe2000bf06270 */
[----:B------:R-:W-:-:S05]  /*1cc0*/  FMUL.FTZ R4, R2, R7 ;  /* 0x0000000702047220 */ /* 0x000fca0000410000 */
[----:B------:R-:W-:-:S05]  /*1cd0*/  F2FP.F16.F32.PACK_AB R5, R4, R5 ;  /* 0x000000050405723e */ /* 0x000fca00000000ff */
[----:B------:R1:W-:Y:S02]  /*1ce0*/  STG.E desc[UR8][R12.64+0x1000], R5 ;  /* 0x001000050c007986 */ /* 0x0003e4000c101908 */
        /* <DEDUP_REMOVED lines=16> */
[----:B------:R-:W-:Y:S01]  /*1df0*/  ISETP.GE.U32.AND P0, PT, R3, 0x8, PT ;  /* 0x000000080300780c */ /* 0x000fe20003f06070 */
[----:B------:R-:W-:Y:S01]  /*1e00*/  UIADD3 UR14, UP0, UR14, 0x4000, URZ ;  /* 0x000040000e0e7890 */ /* 0x000fe2000ff1e03f */
[----:B------:R-:W-:-:S03]  /*1e10*/  IADD3 R0, R0, 0x20, RZ ;  /* 0x0000002000007810 */ /* 0x000fc60007ffe0ff */
[----:B------:R-:W-:Y:S01]  /*1e20*/  UIADD3.X UR15, URZ, UR15, URZ, UP0, !UPT ;  /* 0x0000000f3f0f7290 */ /* 0x000fe200087fe43f */
        /* <DEDUP_REMOVED lines=12> */
.L_x_125:
        /* <DEDUP_REMOVED lines=9> */
.L_x_214:


//--------------------- .text._Z17layer_norm_kernelILi7EEvPK6__halfS2_S2_PS0_ffiib --------------------------
	.section	.text._Z17layer_norm_kernelILi7EEvPK6__halfS2_S2_PS0_ffiib,"ax",@progbits
	.align	128
        .global         _Z17layer_norm_kernelILi7EEvPK6__halfS2_S2_PS0_ffiib
        .type           _Z17layer_norm_kernelILi7EEvPK6__halfS2_S2_PS0_ffiib,@function
        .size           _Z17layer_norm_kernelILi7EEvPK6__halfS2_S2_PS0_ffiib,(.L_x_215 - _Z17layer_norm_kernelILi7EEvPK6__halfS2_S2_PS0_ffiib)
        .other          _Z17layer_norm_kernelILi7EEvPK6__halfS2_S2_PS0_ffiib,@"STO_CUDA_ENTRY STV_DEFAULT"
_Z17layer_norm_kernelILi7EEvPK6__halfS2_S2_PS0_ffiib:
.text._Z17layer_norm_kernelILi7EEvPK6__halfS2_S2_PS0_ffiib:
        /* <DEDUP_REMOVED lines=13> */
[----:B------:R-:W-:Y:S01]  /*00d0*/  IMAD.MOV.U32 R0, RZ, RZ, R1 ;  /* 0x000000ffff007224 */ /* 0x000fe200078e0001 */
        /* <DEDUP_REMOVED lines=101> */
.L_x_127:
[----:B------:R-:W-:Y:S05]  /*0730*/  BSYNC B0 ;  /* 0x0000000000007941 */ /* 0x000fea0003800000 */
.L_x_126:
[----:B------:R-:W-:Y:S01]  /*0740*/  HFMA2.MMA R8, -RZ, RZ, 0, 1.9073486328125e-06 ;  /* 0x00000020ff087435 */ /* 0x000fe200000001ff */
[----:B------:R-:W-:-:S10]  /*0750*/  MOV R24, 0x20 ;  /* 0x0000002000187802 */ /* 0x000fd40000000f00 */
.L_x_128:
        /* <DEDUP_REMOVED lines=18> */
.L_x_129:
        /* <DEDUP_REMOVED lines=64> */
.L_x_131:
[----:B------:R-:W-:Y:S05]  /*0c80*/  BSYNC B0 ;  /* 0x0000000000007941 */ /* 0x000fea0003800000 */
.L_x_130:
[----:B------:R-:W-:-:S07]  /*0c90*/  MOV R2, 0x20 ;  /* 0x0000002000027802 */ /* 0x000fce0000000f00 */
.L_x_132:
        /* <DEDUP_REMOVED lines=16> */
.L_x_133:
[C---:B---3--:R-:W-:Y:S02]  /*0da0*/  LEA.HI R2, R24.reuse, R24, RZ, 0x1 ;  /* 0x0000001818027211 */ /* 0x048fe400078f08ff */
[----:B------:R-:W-:Y:S02]  /*0db0*/  ISETP.GT.AND P0, PT, R24, 0x3, PT ;  /* 0x000000031800780c */ /* 0x000fe40003f04270 */
[----:B------:R-:W-:-:S05]  /*0dc0*/  SHF.R.S32.HI R2, RZ, 0x1, R2 ;  /* 0x00000001ff027819 */ /* 0x000fca0000011402 */
[----:B-1----:R-:W1:Y:S01]  /*0dd0*/  SHFL.BFLY PT, R8, R3, R2, 0x1f ;  /* 0x0c001f0203087589 */ /* 0x002e6200000e0000 */
[----:B------:R-:W-:Y:S02]  /*0de0*/  IMAD.MOV.U32 R24, RZ, RZ, R2 ;  /* 0x000000ffff187224 */ /* 0x000fe400078e0002 */
[----:B-1----:R-:W-:-:S03]  /*0df0*/  FADD.FTZ R3, R8, R3 ;  /* 0x0000000308037221 */ /* 0x002fc60000010000 */
        /* <DEDUP_REMOVED lines=20> */
[----:B0-----:R-:W-:Y:S01]  /*0f40*/  IADD3 R20, R14, 0xc00, RZ ;  /* 0x00000c000e147810 */ /* 0x001fe20007ffe0ff */
[----:B------:R-:W-:Y:S01]  /*0f50*/  IMAD.MOV.U32 R21, RZ, RZ, 0x3 ;  /* 0x00000003ff157424 */ /* 0x000fe200078e00ff */
[----:B------:R-:W-:-:S13]  /*0f60*/  ISETP.NE.AND P0, PT, RZ, UR4, PT ;  /* 0x00000004ff007c0c */ /* 0x000fda000bf05270 */
.L_x_135:
[----:B0-----:R-:W-:Y:S01]  /*0f70*/  IMAD.WIDE R10, R14, 0x4, R4 ;  /* 0x000000040e0a7825 */ /* 0x001fe200078e0204 */
[----:B------:R-:W2:Y:S04]  /*0f80*/  LDL.64 R16, [R0] ;  /* 0x0000000000107983 */ /* 0x000ea80000100a00 */
[----:B------:R-:W3:Y:S01]  /*0f90*/  LDG.E.CONSTANT R24, desc[UR10][R10.64] ;  /* 0x0000000a0a187981 */ /* 0x000ee2000c1e9900 */
[----:B------:R-:W-:Y:S02]  /*0fa0*/  MOV R12, R18 ;  /* 0x00000012000c7202 */ /* 0x000fe40000000f00 */
[----:B------:R-:W-:-:S03]  /*0fb0*/  MOV R13, R19 ;  /* 0x00000013000d7202 */ /* 0x000fc60000000f00 */
        /* <DEDUP_REMOVED lines=37> */
[----:B------:R-:W4:Y:S04]  /*1210*/  LDG.E.CONSTANT R23, desc[UR10][R12.64+0x2000] ;  /* 0x0020000a0c177981 */ /* 0x000f28000c1e9900 */
[----:B0-----:R-:W5:Y:S01]  /*1220*/  @P0 LDG.E R22, desc[UR10][R8.64+0x2000] ;  /* 0x0020000a08160981 */ /* 0x001f62000c1e1900 */
        /* <DEDUP_REMOVED lines=14> */
[----:B------:R-:W0:Y:S04]  /*1310*/  LDG.E.CONSTANT R10, desc[UR10][R10.64+0x3000] ;  /* 0x0030000a0a0a7981 */ /* 0x000e28000c1e9900 */
[----:B------:R1:W2:Y:S04]  /*1320*/  LDL.64 R16, [R0+0x18] ;  /* 0x0000180000107983 */ /* 0x0002a80000100a00 */
[----:B------:R-:W3:Y:S04]  /*1330*/  LDG.E.CONSTANT R12, desc[UR10][R12.64+0x3000] ;  /* 0x0030000a0c0c7981 */ /* 0x000ee8000c1e9900 */
[----:B------:R-:W4:Y:S01]  /*1340*/  @P0 LDG.E R24, desc[UR10][R8.64+0x3000] ;  /* 0x0030000a08180981 */ /* 0x000f22000c1e1900 */
[----:B------:R-:W-:Y:S01]  /*1350*/  IADD3 R7, P2, R7, 0x4000, RZ ;  /* 0x0000400007077810 */ /* 0x000fe20007f5e0ff */
[----:B-1----:R-:W-:Y:S01]  /*1360*/  VIADD R0, R0, 0x20 ;  /* 0x0000002000007836 */ /* 0x002fe20000000000 */
[----:B------:R-:W-:-:S02]  /*1370*/  IADD3 R18, P3, R18, 0x4000, RZ ;  /* 0x0000400012127810 */ /* 0x000fc40007f7e0ff */
[----:B------:R-:W-:Y:S02]  /*1380*/  IADD3 R4, P4, R4, 0x4000, RZ ;  /* 0x0000400004047810 */ /* 0x000fe40007f9e0ff */
[----:B------:R-:W-:Y:S02]  /*1390*/  IADD3 R21, R21, 0x4, RZ ;  /* 0x0000000415157810 */ /* 0x000fe40007ffe0ff */
[----:B------:R-:W-:Y:S02]  /*13a0*/  IADD3.X R6, RZ, R6, RZ, P2, !PT ;  /* 0x00000006ff067210 */ /* 0x000fe400017fe4ff */
[----:B------:R-:W-:Y:S02]  /*13b0*/  IADD3.X R19, RZ, R19, RZ, P3, !PT ;  /* 0x00000013ff137210 */ /* 0x000fe40001ffe4ff */
[----:B------:R-:W-:Y:S01]  /*13c0*/  IADD3.X R5, RZ, R5, RZ, P4, !PT ;  /* 0x00000005ff057210 */ /* 0x000fe200027fe4ff */
[--C-:B0-----:R-:W-:Y:S02]  /*13d0*/  HADD2.F32 R23, -RZ, R10.reuse.H0_H0 ;  /* 0x2000000aff177230 */ /* 0x101fe40000004100 */
[----:B------:R-:W-:-:S02]  /*13e0*/  HADD2.F32 R22, -RZ, R10.H1_H1 ;  /* 0x3000000aff167230 */ /* 0x000fc40000004100 */
[----:B------:R-:W-:Y:S02]  /*13f0*/  VIADD R10, R20, 0x400 ;  /* 0x00000400140a7836 */ /* 0x000fe40000000000 */
[----:B--2---:R-:W-:Y:S01]  /*1400*/  FMUL.FTZ R16, R16, R23 ;  /* 0x0000001710107220 */ /* 0x004fe20000410000 */
[----:B------:R-:W-:Y:S01]  /*1410*/  IADD3 R20, R20, 0x1000, RZ ;  /* 0x0000100014147810 */ /* 0x000fe20007ffe0ff */
[----:B------:R-:W-:Y:S02]  /*1420*/  FMUL.FTZ R22, R17, R22 ;  /* 0x0000001611167220 */ /* 0x000fe40000410000 */
[C---:B------:R-:W-:Y:S01]  /*1430*/  FMUL.FTZ R16, R15.reuse, R16 ;  /* 0x000000100f107220 */ /* 0x040fe20000410000 */
[----:B------:R-:W-:Y:S01]  /*1440*/  ISETP.GE.AND P1, PT, R10, UR5, PT ;  /* 0x000000050a007c0c */ /* 0x000fe2000bf26270 */
[----:B------:R-:W-:-:S05]  /*1450*/  FMUL.FTZ R17, R15, R22 ;  /* 0x000000160f117220 */ /* 0x000fca0000410000 */
[----:B------:R-:W-:-:S06]  /*1460*/  F2FP.F16.F32.PACK_AB R11, R17, R16 ;  /* 0x00000010110b723e */ /* 0x000fcc00000000ff */
[----:B---3--:R-:W-:-:S10]  /*1470*/  HFMA2.MMA R11, R11, 1, 1, R12 ;  /* 0x3c003c000b0b7835 */ /* 0x008fd4000000000c */
[----:B----4-:R-:W-:-:S05]  /*1480*/  @P0 HADD2 R11, R11, R24 ;  /* 0x000000180b0b0230 */ /* 0x010fca0000000000 */
[----:B------:R0:W-:Y:S01]  /*1490*/  STG.E desc[UR10][R8.64+0x3000], R11 ;  /* 0x0030000b08007986 */ /* 0x0001e2000c10190a */
[----:B------:R-:W-:Y:S05]  /*14a0*/  @!P1 BRA `(.L_x_135) ;  /* 0xfffffff800b09947 */ /* 0x000fea000383ffff */
[----:B------:R-:W-:Y:S05]  /*14b0*/  EXIT ;  /* 0x000000000000794d */ /* 0x000fea0003800000 */
.L_x_134:
        /* <DEDUP_REMOVED lines=14> */
.L_x_137:
[----:B--2---:R-:W2:Y:S04]  /*15a0*/  LDG.E.CONSTANT R13, desc[UR10][R4.64] ;  /* 0x0000000a040d7981 */ /* 0x004ea8000c1e9900 */
[----:B------:R-:W3:Y:S01]  /*15b0*/  LDL.64 R10, [R0] ;  /* 0x00000000000a7983 */ /* 0x000ee20000100a00 */
[----:B------:R-:W-:-:S04]  /*15c0*/  IADD3 R8, P0, R2, R7, RZ ;  /* 0x0000000702087210 */ /* 0x000fc80007f1e0ff */
[----:B------:R-:W-:-:S05]  /*15d0*/  IADD3.X R9, R3, R6, RZ, P0, !PT ;  /* 0x0000000603097210 */ /* 0x000fca00007fe4ff */
[----:B------:R-:W4:Y:S01]  /*15e0*/  LDG.E R18, desc[UR10][R8.64] ;  /* 0x0000000a08127981 */ /* 0x000f22000c1e1900 */
[--C-:B--2---:R-:W-:Y:S02]  /*15f0*/  HADD2.F32 R17, -RZ, R13.reuse.H0_H0 ;  /* 0x2000000dff117230 */ /* 0x104fe40000004100 */
[----:B------:R-:W-:Y:S02]  /*1600*/  HADD2.F32 R16, -RZ, R13.H1_H1 ;  /* 0x3000000dff107230 */ /* 0x000fe40000004100 */
[----:B------:R-:W-:Y:S02]  /*1610*/  VIADD R13, R14, 0xfffff800 ;  /* 0xfffff8000e0d7836 */ /* 0x000fe40000000000 */
[----:B---3--:R-:W-:Y:S01]  /*1620*/  FMUL.FTZ R10, R10, R17 ;  /* 0x000000110a0a7220 */ /* 0x008fe20000410000 */
[----:B------:R-:W-:-:S03]  /*1630*/  FMUL.FTZ R16, R11, R16 ;  /* 0x000000100b107220 */ /* 0x000fc60000410000 */
[----:B-1----:R-:W-:Y:S01]  /*1640*/  FMUL.FTZ R10, R15, R10 ;  /* 0x0000000a0f0a7220 */ /* 0x002fe20000410000 */
[----:B------:R-:W-:Y:S01]  /*1650*/  ISETP.GE.AND P0, PT, R13, UR5, PT ;  /* 0x000000050d007c0c */ /* 0x000fe2000bf06270 */
[----:B------:R-:W-:-:S05]  /*1660*/  FMUL.FTZ R11, R15, R16 ;  /* 0x000000100f0b7220 */ /* 0x000fca0000410000 */
[----:B------:R-:W-:-:S06]  /*1670*/  F2FP.F16.F32.PACK_AB R11, R11, R10 ;  /* 0x0000000a0b0b723e */ /* 0x000fcc00000000ff */
[----:B----4-:R-:W-:-:S07]  /*1680*/  HFMA2.MMA R11, R11, 1, 1, R18 ;  /* 0x3c003c000b0b7835 */ /* 0x010fce0000000012 */
[----:B------:R1:W-:Y:S01]  /*1690*/  STG.E desc[UR10][R8.64], R11 ;  /* 0x0000000b08007986 */ /* 0x0003e2000c10190a */
[----:B------:R-:W-:Y:S05]  /*16a0*/  @P0 EXIT ;  /* 0x000000000000094d */ /* 0x000fea0003800000 */
[----:B------:R-:W2:Y:S04]  /*16b0*/  LDG.E.CONSTANT R13, desc[UR10][R4.64+0x1000] ;  /* 0x0010000a040d7981 */ /* 0x000ea8000c1e9900 */
[----:B-1----:R-:W3:Y:S04]  /*16c0*/  LDL.64 R10, [R0+0x8] ;  /* 0x00000800000a7983 */ /* 0x002ee80000100a00 */
        /* <DEDUP_REMOVED lines=29> */
[----:B------:R2:W3:Y:S04]  /*18a0*/  LDG.E.CONSTANT R13, desc[UR10][R4.64+0x3000] ;  /* 0x0030000a040d7981 */ /* 0x0004e8000c1e9900 */
[----:B-1----:R0:W4:Y:S04]  /*18b0*/  LDL.64 R10, [R0+0x18] ;  /* 0x00001800000a7983 */ /* 0x0021280000100a00 */
[----:B------:R-:W5:Y:S01]  /*18c0*/  LDG.E R18, desc[UR10][R8.64+0x3000] ;  /* 0x0030000a08127981 */ /* 0x000f62000c1e1900 */
[----:B------:R-:W-:Y:S02]  /*18d0*/  IADD3 R7, P1, R7, 0x4000, RZ ;  /* 0x0000400007077810 */ /* 0x000fe40007f3e0ff */
[----:B--2---:R-:W-:Y:S01]  /*18e0*/  IADD3 R4, P2, R4, 0x4000, RZ ;  /* 0x0000400004047810 */ /* 0x004fe20007f5e0ff */
[----:B0-----:R-:W-:Y:S01]  /*18f0*/  VIADD R0, R0, 0x20 ;  /* 0x0000002000007836 */ /* 0x001fe20000000000 */
[----:B------:R-:W-:-:S02]  /*1900*/  IADD3 R12, R12, 0x4, RZ ;  /* 0x000000040c0c7810 */ /* 0x000fc40007ffe0ff */
[----:B------:R-:W-:Y:S02]  /*1910*/  IADD3.X R5, RZ, R5, RZ, P2, !PT ;  /* 0x00000005ff057210 */ /* 0x000fe400017fe4ff */
[----:B------:R-:W-:Y:S01]  /*1920*/  IADD3.X R6, RZ, R6, RZ, P1, !PT ;  /* 0x00000006ff067210 */ /* 0x000fe20000ffe4ff */
[--C-:B---3--:R-:W-:Y:S02]  /*1930*/  HADD2.F32 R17, -RZ, R13.reuse.H0_H0 ;  /* 0x2000000dff117230 */ /* 0x108fe40000004100 */
        /* <DEDUP_REMOVED lines=13> */
.L_x_136:
        /* <DEDUP_REMOVED lines=10> */
.L_x_138:
[----:B------:R-:W2:Y:S04]  /*1ab0*/  LDG.E.CONSTANT R8, desc[UR10][R4.64] ;  /* 0x0000000a04087981 */ /* 0x000ea8000c1e9900 */
[----:B------:R-:W3:Y:S01]  /*1ac0*/  LDL.64 R12, [R0] ;  /* 0x00000000000c7983 */ /* 0x000ee20000100a00 */
[--C-:B--2---:R-:W-:Y:S02]  /*1ad0*/  HADD2.F32 R9, -RZ, R8.reuse.H0_H0 ;  /* 0x20000008ff097230 */ /* 0x104fe40000004100 */
[----:B------:R-:W-:-:S03]  /*1ae0*/  HADD2.F32 R8, -RZ, R8.H1_H1 ;  /* 0x30000008ff087230 */ /* 0x000fc60000004100 */
[----:B---3--:R-:W-:Y:S01]  /*1af0*/  FMUL.FTZ R12, R12, R9 ;  /* 0x000000090c0c7220 */ /* 0x008fe20000410000 */
[----:B------:R-:W-:Y:S01]  /*1b00*/  IADD3 R9, R14, -0x800, RZ ;  /* 0xfffff8000e097810 */ /* 0x000fe20007ffe0ff */
[----:B------:R-:W-:Y:S01]  /*1b10*/  FMUL.FTZ R16, R13, R8 ;  /* 0x000000080d107220 */ /* 0x000fe20000410000 */
[----:B------:R-:W-:Y:S01]  /*1b20*/  IADD3 R8, P1, R2, R7, RZ ;  /* 0x0000000702087210 */ /* 0x000fe20007f3e0ff */
[----:B-1----:R-:W-:Y:S01]  /*1b30*/  FMUL.FTZ R12, R15, R12 ;  /* 0x0000000c0f0c7220 */ /* 0x002fe20000410000 */
[----:B------:R-:W-:Y:S01]  /*1b40*/  ISETP.GE.AND P0, PT, R9, UR5, PT ;  /* 0x0000000509007c0c */ /* 0x000fe2000bf06270 */
[----:B------:R-:W-:Y:S01]  /*1b50*/  FMUL.FTZ R11, R15, R16 ;  /* 0x000000100f0b7220 */ /* 0x000fe20000410000 */
[----:B------:R-:W-:-:S04]  /*1b60*/  IADD3.X R9, R3, R6, RZ, P1, !PT ;  /* 0x0000000603097210 */ /* 0x000fc80000ffe4ff */
[----:B------:R-:W-:-:S05]  /*1b70*/  F2FP.F16.F32.PACK_AB R11, R11, R12 ;  /* 0x0000000c0b0b723e */ /* 0x000fca00000000ff */
[----:B------:R1:W-:Y:S02]  /*1b80*/  STG.E desc[UR10][R8.64], R11 ;  /* 0x0000000b08007986 */ /* 0x0003e4000c10190a */
[----:B------:R-:W-:Y:S05]  /*1b90*/  @P0 EXIT ;  /* 0x000000000000094d */ /* 0x000fea0003800000 */
[----:B-1----:R-:W2:Y:S04]  /*1ba0*/  LDG.E.CONSTANT R11, desc[UR10][R4.64+0x1000] ;  /* 0x0010000a040b7981 */ /* 0x002ea8000c1e9900 */
[----:B------:R-:W3:Y:S01]  /*1bb0*/  LDL.64 R12, [R0+0x8] ;  /* 0x00000800000c7983 */ /* 0x000ee20000100a00 */
[--C-:B--2---:R-:W-:Y:S02]  /*1bc0*/  HADD2.F32 R16, -RZ, R11.reuse.H1_H1 ;  /* 0x3000000bff107230 */ /* 0x104fe40000004100 */
[----:B------:R-:W-:-:S03]  /*1bd0*/  HADD2.F32 R17, -RZ, R11.H0_H0 ;  /* 0x2000000bff117230 */ /* 0x000fc60000004100 */
[----:B---3--:R-:W-:Y:S01]  /*1be0*/  FMUL.FTZ R16, R13, R16 ;  /* 0x000000100d107220 */ /* 0x008fe20000410000 */
[----:B------:R-:W-:Y:S02]  /*1bf0*/  VIADD R13, R14, 0xfffffc00 ;  /* 0xfffffc000e0d7836 */ /* 0x000fe40000000000 */
[----:B------:R-:W-:Y:S01]  /*1c00*/  FMUL.FTZ R12, R12, R17 ;  /* 0x000000110c0c7220 */ /* 0x000fe20000410000 */
[----:B------:R-:W-:Y:S02]  /*1c10*/  FMUL.FTZ R11, R15, R16 ;  /* 0x000000100f0b7220 */ /* 0x000fe40000410000 */
[----:B------:R-:W-:Y:S01]  /*1c20*/  ISETP.GE.AND P0, PT, R13, UR5, PT ;  /* 0x000000050d007c0c */ /* 0x000fe2000bf06270 */
[----:B------:R-:W-:-:S05]  /*1c30*/  FMUL.FTZ R12, R15, R12 ;  /* 0x0000000c0f0c7220 */ /* 0x000fca0000410000 */
[----:B------:R-:W-:-:S05]  /*1c40*/  F2FP.F16.F32.PACK_AB R11, R11, R12 ;  /* 0x0000000c0b0b723e */ /* 0x000fca00000000ff */
[----:B------:R1:W-:Y:S02]  /*1c50*/  STG.E desc[UR10][R8.64+0x1000], R11 ;  /* 0x0010000b08007986 */ /* 0x0003e4000c10190a */
[----:B------:R-:W-:Y:S05]  /*1c60*/  @P0 EXIT ;  /* 0x000000000000094d */ /* 0x000fea0003800000 */
[----:B-1----:R-:W2:Y:S04]  /*1c70*/  LDG.E.CONSTANT R11, desc[UR10][R4.64+0x2000] ;  /* 0x0020000a040b7981 */ /* 0x002ea8000c1e9900 */
[----:B------:R-:W3:Y:S01]  /*1c80*/  LDL.64 R12, [R0+0x10] ;  /* 0x00001000000c7983 */ /* 0x000ee20000100a00 */
[----:B------:R-:W-:Y:S01]  /*1c90*/  ISETP.GT.U32.AND P0, PT, R10, 0x6, PT ;  /* 0x000000060a00780c */ /* 0x000fe20003f04070 */
        /* <DEDUP_REMOVED lines=11> */
[----:B-1----:R1:W2:Y:S04]  /*1d50*/  LDG.E.CONSTANT R11, desc[UR10][R4.64+0x3000] ;  /* 0x0030000a040b7981 */ /* 0x0022a8000c1e9900 */
[----:B------:R0:W3:Y:S01]  /*1d60*/  LDL.64 R12, [R0+0x18] ;  /* 0x00001800000c7983 */ /* 0x0000e20000100a00 */
[----:B------:R-:W-:Y:S02]  /*1d70*/  IADD3 R7, P1, R7, 0x4000, RZ ;  /* 0x0000400007077810 */ /* 0x000fe40007f3e0ff */
[----:B------:R-:W-:Y:S02]  /*1d80*/  IADD3 R10, R10, 0x4, RZ ;  /* 0x000000040a0a7810 */ /* 0x000fe40007ffe0ff */
[----:B------:R-:W-:Y:S02]  /*1d90*/  IADD3.X R6, RZ, R6, RZ, P1, !PT ;  /* 0x00000006ff067210 */ /* 0x000fe40000ffe4ff */
[----:B-1----:R-:W-:-:S02]  /*1da0*/  IADD3 R4, P2, R4, 0x4000, RZ ;  /* 0x0000400004047810 */ /* 0x002fc40007f5e0ff */
[----:B0-----:R-:W-:Y:S02]  /*1db0*/  IADD3 R0, R0, 0x20, RZ ;  /* 0x0000002000007810 */ /* 0x001fe40007ffe0ff */
[----:B------:R-:W-:Y:S01]  /*1dc0*/  IADD3.X R5, RZ, R5, RZ, P2, !PT ;  /* 0x00000005ff057210 */ /* 0x000fe200017fe4ff */
        /* <DEDUP_REMOVED lines=13> */
.L_x_139:
        /* <DEDUP_REMOVED lines=14> */
.L_x_215:


//--------------------- .text._Z17layer_norm_kernelILi6EEvPK6__halfS2_S2_PS0_ffiib --------------------------
	.section	.text._Z17layer_norm_kernelILi6EEvPK6__halfS2_S2_PS0_ffiib,"ax",@progbits
	.align	128
        .global         _Z17layer_norm_kernelILi6EEvPK6__halfS2_S2_PS0_ffiib
        .type           _Z17layer_norm_kernelILi6EEvPK6__halfS2_S2_PS0_ffiib,@function
        .size           _Z17layer_norm_kernelILi6EEvPK6__halfS2_S2_PS0_ffiib,(.L_x_216 - _Z17layer_norm_kernelILi6EEvPK6__halfS2_S2_PS0_ffiib)
        .other          _Z17layer_norm_kernelILi6EEvPK6__halfS2_S2_PS0_ffiib,@"STO_CUDA_ENTRY STV_DEFAULT"
_Z17layer_norm_kernelILi6EEvPK6__halfS2_S2_PS0_ffiib:
.text._Z17layer_norm_kernelILi6EEvPK6__halfS2_S2_PS0_ffiib:
        /* <DEDUP_REMOVED lines=102> */
.L_x_141:
[----:B------:R-:W-:Y:S05]  /*0660*/  BSYNC B0 ;  /* 0x0000000000007941 */ /* 0x000fea0003800000 */
.L_x_140:
[----:B------:R-:W-:Y:S01]  /*0670*/  HFMA2.MMA R20, -RZ, RZ, 0, 1.9073486328125e-06 ;  /* 0x00000020ff147435 */ /* 0x000fe200000001ff */
[----:B------:R-:W-:-:S10]  /*0680*/  MOV R11, 0x20 ;  /* 0x00000020000b7802 */ /* 0x000fd40000000f00 */
.L_x_142:
        /* <DEDUP_REMOVED lines=18> */
.L_x_143:
        /* <DEDUP_REMOVED lines=55> */
.L_x_145:
[----:B------:R-:W-:Y:S05]  /*0b20*/  BSYNC B0 ;  /* 0x0000000000007941 */ /* 0x000fea0003800000 */
.L_x_144:
[----:B0-----:R-:W-:-:S07]  /*0b30*/  MOV R2, 0x20 ;  /* 0x0000002000027802 */ /* 0x001fce0000000f00 */
.L_x_146:
[C---:B------:R-:W-:Y:S02]  /*0b40*/  LEA.HI R3, R2.reuse, R2, RZ, 0x1 ;  /* 0x0000000202037211 */ /* 0x040fe400078f08ff */
[----:B------:R-:W-:Y:S02]  /*0b50*/  ISETP.GT.AND P2, PT, R2, 0x3, PT ;  /* 0x000000030200780c */ /* 0x000fe40003f44270 */
[----:B------:R-:W-:-:S04]  /*0b60*/  SHF.R.S32.HI R4, RZ, 0x1, R3 ;  /* 0x00000001ff047819 */ /* 0x000fc80000011403 */
[----:B------:R-:W-:Y:S01]  /*0b70*/  MOV R2, R4 ;  /* 0x0000000400027202 */ /* 0x000fe20000000f00 */
[----:B-1----:R-:W0:Y:S02]  /*0b80*/  SHFL.BFLY PT, R6, R25, R4, 0x1f ;  /* 0x0c001f0419067589 */ /* 0x002e2400000e0000 */
[----:B0-----:R-:W-:-:S04]  /*0b90*/  FADD.FTZ R25, R6, R25 ;  /* 0x0000001906197221 */ /* 0x001fc80000010000 */
[----:B------:R-:W-:Y:S05]  /*0ba0*/  @P2 BRA `(.L_x_146) ;  /* 0xfffffffc00e42947 */ /* 0x000fea000383ffff */
[----:B------:R0:W-:Y:S01]  /*0bb0*/  @!P0 STS [R20+UR6], R25 ;  /* 0x0000001914008988 */ /* 0x0001e20008000806 */
[----:B------:R-:W-:Y:S06]  /*0bc0*/  BAR.SYNC.DEFER_BLOCKING 0x0 ;  /* 0x0000000000007b1d */ /* 0x000fec0000010000 */
[----:B------:R-:W1:Y:S02]  /*0bd0*/  LDS R21, [R21] ;  /* 0x0000000015157984 */ /* 0x000e640000000800 */
.L_x_147:
        /* <DEDUP_REMOVED lines=17> */
[----:B------:R-:W-:Y:S02]  /*0cf0*/  IMAD.U32 R2, RZ, RZ, UR10 ;  /* 0x0000000aff027e24 */ /* 0x000fe4000f8e00ff */
[----:B------:R-:W-:Y:S01]  /*0d00*/  MOV R3, UR6 ;  /* 0x0000000600037c02 */ /* 0x000fe20008000f00 */
[----:B------:R-:W-:Y:S06]  /*0d10*/  @P1 EXIT ;  /* 0x000000000000194d */ /* 0x000fec0003800000 */
[----:B------:R-:W-:Y:S01]  /*0d20*/  ULDC.U8 UR4, c[0x0][0x240] ;  /* 0x0000900000047ab9 */ /* 0x000fe20000000000 */
[----:B------:R-:W-:Y:S01]  /*0d30*/  ULDC.64 UR6, c[0x0][0x220] ;  /* 0x0000880000067ab9 */ /* 0x000fe20000000a00 */
[----:B------:R-:W-:Y:S01]  /*0d40*/  UPRMT UR4, UR4, 0x8880, URZ ;  /* 0x0000888004047896 */ /* 0x000fe2000800003f */
[----:B------:R-:W-:Y:S01]  /*0d50*/  HFMA2.MMA R23, -RZ, RZ, 0, 1.1920928955078125e-07 ;  /* 0x00000002ff177435 */ /* 0x000fe200000001ff */
[----:B0-----:R-:W-:Y:S01]  /*0d60*/  MOV R20, UR6 ;  /* 0x0000000600147c02 */ /* 0x001fe20008000f00 */
[C---:B------:R-:W-:Y:S01]  /*0d70*/  IMAD.WIDE R2, R8.reuse, 0x4, R2 ;  /* 0x0000000408027825 */ /* 0x040fe200078e0202 */
[----:B------:R-:W-:Y:S02]  /*0d80*/  MOV R21, UR7 ;  /* 0x0000000700157c02 */ /* 0x000fe40008000f00 */
[----:B------:R-:W-:Y:S02]  /*0d90*/  ISETP.NE.AND P0, PT, RZ, UR4, PT ;  /* 0x00000004ff007c0c */ /* 0x000fe4000bf05270 */
[----:B------:R-:W-:-:S11]  /*0da0*/  IADD3 R22, R8, 0xc00, RZ ;  /* 0x00000c0008167810 */ /* 0x000fd60007ffe0ff */
.L_x_149:
[----:B------:R-:W-:Y:S01]  /*0db0*/  IMAD.WIDE R14, R8, 0x4, R12 ;  /* 0x00000004080e7825 */ /* 0x000fe200078e020c */
[----:B--2---:R-:W2:Y:S04]  /*0dc0*/  LDL.128 R4, [R0] ;  /* 0x0000000000047983 */ /* 0x004ea80000100c00 */
[----:B------:R-:W3:Y:S01]  /*0dd0*/  LDG.E.CONSTANT R24, desc[UR8][R14.64] ;  /* 0x000000080e187981 */ /* 0x000ee2000c1e9900 */
[----:B------:R-:W-:Y:S01]  /*0de0*/  MOV R19, R21 ;  /* 0x0000001500137202 */ /* 0x000fe20000000f00 */
[----:B------:R-:W-:-:S04]  /*0df0*/  IMAD.MOV.U32 R18, RZ, RZ, R20 ;  /* 0x000000ffff127224 */ /* 0x000fc800078e0014 */
[----:B------:R-:W-:Y:S01]  /*0e00*/  IMAD.WIDE R18, R8, 0x4, R18 ;  /* 0x0000000408127825 */ /* 0x000fe200078e0212 */
[----:B0-----:R-:W-:-:S04]  /*0e10*/  IADD3 R16, P1, R2, R9, RZ ;  /* 0x0000000902107210 */ /* 0x001fc80007f3e0ff */
        /* <DEDUP_REMOVED lines=53> */
[----:B------:R-:W-:Y:S02]  /*1170*/  IADD3 R9, P2, R9, 0x4000, RZ ;  /* 0x0000400009097810 */ /* 0x000fe40007f5e0ff */
[----:B------:R-:W-:-:S02]  /*1180*/  IADD3 R20, P3, R20, 0x4000, RZ ;  /* 0x0000400014147810 */ /* 0x000fc40007f7e0ff */
[----:B------:R-:W-:Y:S02]  /*1190*/  IADD3 R12, P4, R12, 0x4000, RZ ;  /* 0x000040000c0c7810 */ /* 0x000fe40007f9e0ff */
[----:B------:R-:W-:Y:S02]  /*11a0*/  IADD3 R23, R23, 0x4, RZ ;  /* 0x0000000417177810 */ /* 0x000fe40007ffe0ff */
[----:B------:R-:W-:Y:S02]  /*11b0*/  IADD3 R0, R0, 0x20, RZ ;  /* 0x0000002000007810 */ /* 0x000fe40007ffe0ff */
[----:B------:R-:W-:Y:S02]  /*11c0*/  IADD3.X R10, RZ, R10, RZ, P2, !PT ;  /* 0x0000000aff0a7210 */ /* 0x000fe400017fe4ff */
[----:B------:R-:W-:Y:S02]  /*11d0*/  IADD3.X R21, RZ, R21, RZ, P3, !PT ;  /* 0x00000015ff157210 */ /* 0x000fe40001ffe4ff */
[----:B------:R-:W-:Y:S01]  /*11e0*/  IADD3.X R13, RZ, R13, RZ, P4, !PT ;  /* 0x0000000dff0d7210 */ /* 0x000fe200027fe4ff */
[----:B--2---:R-:W-:-:S02]  /*11f0*/  HADD2.F32 R5, -RZ, R14.H0_H0 ;  /* 0x2000000eff057230 */ /* 0x004fc40000004100 */
[----:B------:R-:W-:-:S03]  /*1200*/  HADD2.F32 R4, -RZ, R14.H1_H1 ;  /* 0x3000000eff047230 */ /* 0x000fc60000004100 */
[----:B------:R-:W-:Y:S02]  /*1210*/  FMUL.FTZ R6, R5, R6 ;  /* 0x0000000605067220 */ /* 0x000fe40000410000 */
[----:B------:R-:W-:Y:S02]  /*1220*/  FMUL.FTZ R4, R4, R7 ;  /* 0x0000000704047220 */ /* 0x000fe40000410000 */
[C---:B------:R-:W-:Y:S02]  /*1230*/  FMUL.FTZ R6, R11.reuse, R6 ;  /* 0x000000060b067220 */ /* 0x040fe40000410000 */
[----:B------:R-:W-:Y:S01]  /*1240*/  FMUL.FTZ R5, R11, R4 ;  /* 0x000000040b057220 */ /* 0x000fe20000410000 */
[C---:B------:R-:W-:Y:S01]  /*1250*/  IADD3 R4, R22.reuse, 0x400, RZ ;  /* 0x0000040016047810 */ /* 0x040fe20007ffe0ff */
[----:B------:R-:W-:-:S03]  /*1260*/  VIADD R22, R22, 0x1000 ;  /* 0x0000100016167836 */ /* 0x000fc60000000000 */
[----:B------:R-:W-:Y:S02]  /*1270*/  F2FP.F16.F32.PACK_AB R5, R5, R6 ;  /* 0x000000060505723e */ /* 0x000fe400000000ff */
[----:B------:R-:W-:-:S04]  /*1280*/  ISETP.GE.AND P1, PT, R4, UR5, PT ;  /* 0x0000000504007c0c */ /* 0x000fc8000bf26270 */
[----:B---3--:R-:W-:-:S10]  /*1290*/  HFMA2.MMA R5, R5, 1, 1, R18 ;  /* 0x3c003c0005057835 */ /* 0x008fd40000000012 */
[----:B----4-:R-:W-:-:S05]  /*12a0*/  @P0 HADD2 R5, R5, R24 ;  /* 0x0000001805050230 */ /* 0x010fca0000000000 */
[----:B------:R2:W-:Y:S01]  /*12b0*/  STG.E desc[UR8][R16.64+0x3000], R5 ;  /* 0x0030000510007986 */ /* 0x0005e2000c101908 */
[----:B------:R-:W-:Y:S05]  /*12c0*/  @!P1 BRA `(.L_x_149) ;  /* 0xfffffff800b89947 */ /* 0x000fea000383ffff */
[----:B------:R-:W-:Y:S05]  /*12d0*/  EXIT ;  /* 0x000000000000794d */ /* 0x000fea0003800000 */
.L_x_148:
[----:B------:R-:W-:Y:S02]  /*12e0*/  ULDC.U8 UR6, c[0x0][0x240] ;  /* 0x0000900000067ab9 */ /* 0x000fe40000000000 */
[----:B------:R-:W-:-:S06]  /*12f0*/  UPRMT UR6, UR6, 0x8880, URZ ;  /* 0x0000888006067896 */ /* 0x000fcc000800003f */
[----:B------:R-:W-:-:S13]  /*1300*/  ISETP.NE.AND P0, PT, RZ, UR6, PT ;  /* 0x00000006ff007c0c */ /* 0x000fda000bf05270 */
[----:B------:R-:W-:Y:S05]  /*1310*/  @!P0 BRA `(.L_x_150) ;  /* 0x0000000400448947 */ /* 0x000fea0003800000 */
[----:B------:R-:W2:Y:S01]  /*1320*/  LDC.64 R4, c[0x0][0x218] ;  /* 0x00008600ff047b82 */ /* 0x000ea20000000a00 */
[----:B------:R-:W-:Y:S02]  /*1330*/  USHF.L.U64.HI UR6, UR4, 0x1, UR7 ;  /* 0x0000000104067899 */ /* 0x000fe40008010207 */
[----:B------:R-:W-:-:S04]  /*1340*/  USHF.L.U32 UR10, UR4, 0x1, URZ ;  /* 0x00000001040a7899 */ /* 0x000fc8000800063f */
[----:B------:R-:W-:Y:S02]  /*1350*/  MOV R3, UR6 ;  /* 0x0000000600037c02 */ /* 0x000fe40008000f00 */
[----:B------:R-:W-:-:S04]  /*1360*/  IMAD.U32 R2, RZ, RZ, UR10 ;  /* 0x0000000aff027e24 */ /* 0x000fc8000f8e00ff */
[----:B------:R-:W-:-:S04]  /*1370*/  IMAD.WIDE R2, R8, 0x4, R2 ;  /* 0x0000000408027825 */ /* 0x000fc800078e0202 */
[----:B--2---:R-:W-:Y:S01]  /*1380*/  IMAD.WIDE R4, R8, 0x4, R4 ;  /* 0x0000000408047825 */ /* 0x004fe200078e0204 */
[----:B------:R-:W-:Y:S06]  /*1390*/  @P1 EXIT ;  /* 0x000000000000194d */ /* 0x000fec0003800000 */
[----:B------:R-:W-:Y:S01]  /*13a0*/  HFMA2.MMA R16, -RZ, RZ, 0, 1.1920928955078125e-07 ;  /* 0x00000002ff107435 */ /* 0x000fe200000001ff */
[----:B------:R-:W-:Y:S02]  /*13b0*/  MOV R12, R4 ;  /* 0x00000004000c7202 */ /* 0x000fe40000000f00 */
[----:B------:R-:W-:Y:S02]  /*13c0*/  MOV R13, R5 ;  /* 0x00000005000d7202 */ /* 0x000fe40000000f00 */
[----:B------:R-:W-:-:S07]  /*13d0*/  IADD3 R8, R8, 0xc00, RZ ;  /* 0x00000c0008087810 */ /* 0x000fce0007ffe0ff */
.L_x_151:
[----:B--2---:R-:W2:Y:S04]  /*13e0*/  LDG.E.CONSTANT R17, desc[UR8][R12.64] ;  /* 0x000000080c117981 */ /* 0x004ea8000c1e9900 */
[----:B------:R-:W3:Y:S01]  /*13f0*/  LDL.128 R4, [R0] ;  /* 0x0000000000047983 */ /* 0x000ee20000100c00 */
[----:B------:R-:W-:-:S05]  /*1400*/  IADD3 R14, P0, R2, R9, RZ ;  /* 0x00000009020e7210 */ /* 0x000fca0007f1e0ff */
[----:B------:R-:W-:-:S05]  /*1410*/  IMAD.X R15, R3, 0x1, R10, P0 ;  /* 0x00000001030f7824 */ /* 0x000fca00000e060a */
[----:B0-----:R-:W4:Y:S01]  /*1420*/  LDG.E R20, desc[UR8][R14.64] ;  /* 0x000000080e147981 */ /* 0x001f22000c1e1900 */
        /* <DEDUP_REMOVED lines=12> */
[----:B------:R-:W0:Y:S04]  /*14f0*/  LDG.E.CONSTANT R4, desc[UR8][R12.64+0x1000] ;  /* 0x001000080c047981 */ /* 0x000e28000c1e9900 */
[----:B------:R-:W2:Y:S01]  /*1500*/  LDG.E R17, desc[UR8][R14.64+0x1000] ;  /* 0x001000080e117981 */ /* 0x000ea2000c1e1900 */
[----:B------:R-:W-:Y:S01]  /*1510*/  ISETP.GT.U32.AND P0, PT, R16, 0x5, PT ;  /* 0x000000051000780c */ /* 0x000fe20003f04070 */
[--C-:B0-----:R-:W-:Y:S02]  /*1520*/  HADD2.F32 R5, -RZ, R4.reuse.H0_H0 ;  /* 0x20000004ff057230 */ /* 0x101fe40000004100 */
        /* <DEDUP_REMOVED lines=12> */
[----:B0-----:R-:W2:Y:S04]  /*15f0*/  LDG.E.CONSTANT R17, desc[UR8][R12.64+0x2000] ;  /* 0x002000080c117981 */ /* 0x001ea8000c1e9900 */
        /* <DEDUP_REMOVED lines=13> */
[----:B------:R1:W0:Y:S04]  /*16d0*/  LDG.E.CONSTANT R4, desc[UR8][R12.64+0x3000] ;  /* 0x003000080c047981 */ /* 0x000228000c1e9900 */
[----:B------:R-:W2:Y:S01]  /*16e0*/  LDG.E R17, desc[UR8][R14.64+0x3000] ;  /* 0x003000080e117981 */ /* 0x000ea2000c1e1900 */
[----:B------:R-:W-:Y:S01]  /*16f0*/  IADD3 R9, P1, R9, 0x4000, RZ ;  /* 0x0000400009097810 */ /* 0x000fe20007f3e0ff */
[----:B------:R-:W-:Y:S01]  /*1700*/  VIADD R16, R16, 0x4 ;  /* 0x0000000410107836 */ /* 0x000fe20000000000 */
[----:B------:R-:W-:Y:S02]  /*1710*/  IADD3 R0, R0, 0x20, RZ ;  /* 0x0000002000007810 */ /* 0x000fe40007ffe0ff */
[----:B------:R-:W-:Y:S02]  /*1720*/  IADD3.X R10, RZ, R10, RZ, P1, !PT ;  /* 0x0000000aff0a7210 */ /* 0x000fe40000ffe4ff */
[----:B-1----:R-:W-:-:S04]  /*1730*/  IADD3 R12, P2, R12, 0x4000, RZ ;  /* 0x000040000c0c7810 */ /* 0x002fc80007f5e0ff */
[----:B------:R-:W-:Y:S01]  /*1740*/  IADD3.X R13, RZ, R13, RZ, P2, !PT ;  /* 0x0000000dff0d7210 */ /* 0x000fe200017fe4ff */
[--C-:B0-----:R-:W-:Y:S02]  /*1750*/  HADD2.F32 R5, -RZ, R4.reuse.H0_H0 ;  /* 0x20000004ff057230 */ /* 0x101fe40000004100 */
[----:B------:R-:W-:-:S03]  /*1760*/  HADD2.F32 R4, -RZ, R4.H1_H1 ;  /* 0x30000004ff047230 */ /* 0x000fc60000004100 */
[----:B------:R-:W-:Y:S02]  /*1770*/  FMUL.FTZ R6, R5, R6 ;  /* 0x0000000605067220 */ /* 0x000fe40000410000 */
[----:B------:R-:W-:Y:S02]  /*1780*/  FMUL.FTZ R4, R4, R7 ;  /* 0x0000000704047220 */ /* 0x000fe40000410000 */
[C---:B------:R-:W-:Y:S02]  /*1790*/  FMUL.FTZ R6, R11.reuse, R6 ;  /* 0x000000060b067220 */ /* 0x040fe40000410000 */
[----:B------:R-:W-:Y:S01]  /*17a0*/  FMUL.FTZ R5, R11, R4 ;  /* 0x000000040b057220 */ /* 0x000fe20000410000 */
[C---:B------:R-:W-:Y:S02]  /*17b0*/  IADD3 R4, R8.reuse, 0x400, RZ ;  /* 0x0000040008047810 */ /* 0x040fe40007ffe0ff */
[----:B------:R-:W-:Y:S02]  /*17c0*/  IADD3 R8, R8, 0x1000, RZ ;  /* 0x0000100008087810 */ /* 0x000fe40007ffe0ff */
[----:B------:R-:W-:-:S02]  /*17d0*/  F2FP.F16.F32.PACK_AB R5, R5, R6 ;  /* 0x000000060505723e */ /* 0x000fc400000000ff */
[----:B------:R-:W-:-:S04]  /*17e0*/  ISETP.GE.AND P0, PT, R4, UR5, PT ;  /* 0x0000000504007c0c */ /* 0x000fc8000bf06270 */
[----:B--2---:R-:W-:-:S07]  /*17f0*/  HFMA2.MMA R17, R5, 1, 1, R17 ;  /* 0x3c003c0005117835 */ /* 0x004fce0000000011 */
[----:B------:R2:W-:Y:S02]  /*1800*/  STG.E desc[UR8][R14.64+0x3000], R17 ;  /* 0x003000110e007986 */ /* 0x0005e4000c101908 */
[----:B------:R-:W-:Y:S05]  /*1810*/  @!P0 BRA `(.L_x_151) ;  /* 0xfffffff800f08947 */ /* 0x000fea000383ffff */
[----:B------:R-:W-:Y:S05]  /*1820*/  EXIT ;  /* 0x000000000000794d */ /* 0x000fea0003800000 */
.L_x_150:
        /* <DEDUP_REMOVED lines=8> */
[----:B------:R-:W-:Y:S01]  /*18b0*/  HFMA2.MMA R16, -RZ, RZ, 0, 1.1920928955078125e-07 ;  /* 0x00000002ff107435 */ /* 0x000fe200000001ff */
[----:B------:R-:W-:Y:S01]  /*18c0*/  MOV R12, R4 ;  /* 0x00000004000c7202 */ /* 0x000fe20000000f00 */
[----:B------:R-:W-:Y:S01]  /*18d0*/  IMAD.MOV.U32 R13, RZ, RZ, R5 ;  /* 0x000000ffff0d7224 */ /* 0x000fe200078e0005 */
[----:B------:R-:W-:-:S08]  /*18e0*/  IADD3 R8, R8, 0xc00, RZ ;  /* 0x00000c0008087810 */ /* 0x000fd00007ffe0ff */
.L_x_152:
[----:B--2---:R-:W2:Y:S04]  /*18f0*/  LDG.E.CONSTANT R14, desc[UR8][R12.64] ;  /* 0x000000080c0e7981 */ /* 0x004ea8000c1e9900 */
[----:B------:R-:W3:Y:S01]  /*1900*/  LDL.128 R4, [R0] ;  /* 0x0000000000047983 */ /* 0x000ee20000100c00 */
        /* <DEDUP_REMOVED lines=24> */
[----:B------:R-:W-:-:S04]  /*1a90*/  IADD3 R4, R8, -0x400, RZ ;  /* 0xfffffc0008047810 */ /* 0x000fc80007ffe0ff */
        /* <DEDUP_REMOVED lines=15> */
[----:B------:R-:W-:Y:S02]  /*1b90*/  IADD3 R9, P1, R9, 0x4000, RZ ;  /* 0x0000400009097810 */ /* 0x000fe40007f3e0ff */
[----:B------:R-:W-:Y:S02]  /*1ba0*/  IADD3 R16, R16, 0x4, RZ ;  /* 0x0000000410107810 */ /* 0x000fe40007ffe0ff */
[----:B------:R-:W-:Y:S02]  /*1bb0*/  IADD3 R0, R0, 0x20, RZ ;  /* 0x0000002000007810 */ /* 0x000fe40007ffe0ff */
[----:B------:R-:W-:Y:S02]  /*1bc0*/  IADD3.X R10, RZ, R10, RZ, P1, !PT ;  /* 0x0000000aff0a7210 */ /* 0x000fe40000ffe4ff */
[----:B--2---:R-:W-:-:S04]  /*1bd0*/  IADD3 R12, P2, R12, 0x4000, RZ ;  /* 0x000040000c0c7810 */ /* 0x004fc80007f5e0ff */
[----:B------:R-:W-:Y:S01]  /*1be0*/  IADD3.X R13, RZ, R13, RZ, P2, !PT ;  /* 0x0000000dff0d7210 */ /* 0x000fe200017fe4ff */
[--C-:B-1----:R-:W-:Y:S02]  /*1bf0*/  HADD2.F32 R5, -RZ, R4.reuse.H0_H0 ;  /* 0x20000004ff057230 */ /* 0x102fe40000004100 */
[----:B------:R-:W-:-:S03]  /*1c00*/  HADD2.F32 R4, -RZ, R4.H1_H1 ;  /* 0x30000004ff047230 */ /* 0x000fc60000004100 */
[----:B------:R-:W-:Y:S02]  /*1c10*/  FMUL.FTZ R6, R5, R6 ;  /* 0x0000000605067220 */ /* 0x000fe40000410000 */
[----:B------:R-:W-:Y:S02]  /*1c20*/  FMUL.FTZ R4, R4, R7 ;  /* 0x0000000704047220 */ /* 0x000fe40000410000 */
[C---:B------:R-:W-:Y:S02]  /*1c30*/  FMUL.FTZ R6, R11.reuse, R6 ;  /* 0x000000060b067220 */ /* 0x040fe40000410000 */
[----:B------:R-:W-:Y:S01]  /*1c40*/  FMUL.FTZ R5, R11, R4 ;  /* 0x000000040b057220 */ /* 0x000fe20000410000 */
[C---:B------:R-:W-:Y:S01]  /*1c50*/  VIADD R4, R8.reuse, 0x400 ;  /* 0x0000040008047836 */ /* 0x040fe20000000000 */
[----:B------:R-:W-:-:S03]  /*1c60*/  IADD3 R8, R8, 0x1000, RZ ;  /* 0x0000100008087810 */ /* 0x000fc60007ffe0ff */
[----:B------:R-:W-:Y:S02]  /*1c70*/  F2FP.F16.F32.PACK_AB R5, R5, R6 ;  /* 0x000000060505723e */ /* 0x000fe400000000ff */
[----:B------:R-:W-:-:S03]  /*1c80*/  ISETP.GE.AND P0, PT, R4, UR5, PT ;  /* 0x0000000504007c0c */ /* 0x000fc6000bf06270 */
[----:B------:R2:W-:Y:S10]  /*1c90*/  STG.E desc[UR8][R14.64+0x3000], R5 ;  /* 0x003000050e007986 */ /* 0x0005f4000c101908 */
[----:B------:R-:W-:Y:S05]  /*1ca0*/  @!P0 BRA `(.L_x_152) ;  /* 0xfffffffc00108947 */ /* 0x000fea000383ffff */
[----:B------:R-:W-:Y:S05]  /*1cb0*/  EXIT ;  /* 0x000000000000794d */ /* 0x000fea0003800000 */
.L_x_153:
        /* <DEDUP_REMOVED lines=12> */
.L_x_216:


//--------------------- .text._Z17layer_norm_kernelILi5EEvPK6__halfS2_S2_PS0_ffiib --------------------------
	.section	.text._Z17layer_norm_kernelILi5EEvPK6__halfS2_S2_PS0_ffiib,"ax",@progbits
	.align	128
        .global         _Z17layer_norm_kernelILi5EEvPK6__halfS2_S2_PS0_ffiib
        .type           _Z17layer_norm_kernelILi5EEvPK6__halfS2_S2_PS0_ffiib,@function
        .size           _Z17layer_norm_kernelILi5EEvPK6__halfS2_S2_PS0_ffiib,(.L_x_217 - _Z17layer_norm_kernelILi5EEvPK6__halfS2_S2_PS0_ffiib)
        .other          _Z17layer_norm_kernelILi5EEvPK6__halfS2_S2_PS0_ffiib,@"STO_CUDA_ENTRY STV_DEFAULT"
_Z17layer_norm_kernelILi5EEvPK6__halfS2_S2_PS0_ffiib:
.text._Z17layer_norm_kernelILi5EEvPK6__halfS2_S2_PS0_ffiib:
        /* <DEDUP_REMOVED lines=49> */
[----:B------:R-:W-:Y:S02]  /*0310*/  FADD.FTZ R10, R21, R16 ;  /* 0x00000010150a7221 */ /* 0x000fe40000010000 */
[----:B------:R0:W-:Y:S01]  /*0320*/  STL.64 [R0+0x8], R16 ;  /* 0x0000081000007387 */ /* 0x0001e20000100a00 */
        /* <DEDUP_REMOVED lines=38> */
.L_x_155:
[----:B------:R-:W-:Y:S05]  /*0590*/  BSYNC B0 ;  /* 0x0000000000007941 */ /* 0x000fea0003800000 */
.L_x_154:
[----:B------:R-:W-:Y:S01]  /*05a0*/  HFMA2.MMA R7, -RZ, RZ, 0, 1.9073486328125e-06 ;  /* 0x00000020ff077435 */ /* 0x000fe200000001ff */
[----:B------:R-:W-:-:S10]  /*05b0*/  MOV R18, 0x20 ;  /* 0x0000002000127802 */ /* 0x000fd40000000f00 */
.L_x_156:
        /* <DEDUP_REMOVED lines=18> */
.L_x_157:
        /* <DEDUP_REMOVED lines=47> */
.L_x_159:
[----:B------:R-:W-:Y:S05]  /*09d0*/  BSYNC B0 ;  /* 0x0000000000007941 */ /* 0x000fea0003800000 */
.L_x_158:
[----:B0-----:R-:W-:-:S07]  /*09e0*/  MOV R2, 0x20 ;  /* 0x0000002000027802 */ /* 0x001fce0000000f00 */
.L_x_160:
        /* <DEDUP_REMOVED lines=10> */
.L_x_161:
        /* <DEDUP_REMOVED lines=11> */
[----:B-1----:R-:W-:-:S06]  /*0b40*/  FFMA.FTZ R7, R19, R3, R2 ;  /* 0x0000000313077223 */ /* 0x002fcc0000010002 */
[----:B------:R-:W1:Y:S06]  /*0b50*/  MUFU.RSQ R7, R7 ;  /* 0x0000000700077308 */ /* 0x000e6c0000001400 */
        /* <DEDUP_REMOVED lines=10> */
[----:B0-----:R-:W-:Y:S01]  /*0c00*/  MOV R18, UR6 ;  /* 0x0000000600127c02 */ /* 0x001fe20008000f00 */
[C---:B------:R-:W-:Y:S01]  /*0c10*/  IMAD.WIDE R2, R4.reuse, 0x4, R2 ;  /* 0x0000000404027825 */ /* 0x040fe200078e0202 */
[----:B------:R-:W-:Y:S02]  /*0c20*/  MOV R19, UR7 ;  /* 0x0000000700137c02 */ /* 0x000fe40008000f00 */
[----:B------:R-:W-:Y:S01]  /*0c30*/  ISETP.NE.AND P0, PT, RZ, UR4, PT ;  /* 0x00000004ff007c0c */ /* 0x000fe2000bf05270 */
[----:B------:R-:W-:-:S12]  /*0c40*/  VIADD R20, R4, 0xc00 ;  /* 0x00000c0004147836 */ /* 0x000fd80000000000 */
.L_x_163:
        /* <DEDUP_REMOVED lines=27> */
[----:B------:R-:W4:Y:S04]  /*0e00*/  LDG.E.CONSTANT R22, desc[UR8][R14.64+0x1000] ;  /* 0x001000080e167981 */ /* 0x000f28000c1e9900 */
[----:B0-----:R-:W5:Y:S01]  /*0e10*/  @P0 LDG.E R23, desc[UR8][R10.64+0x1000] ;  /* 0x001000080a170981 */ /* 0x001f62000c1e1900 */
[----:B--2---:R-:W-:-:S02]  /*0e20*/  HADD2.F32 R25, -RZ, R24.H0_H0 ;  /* 0x20000018ff197230 */ /* 0x004fc40000004100 */
[----:B------:R-:W-:-:S03]  /*0e30*/  HADD2.F32 R24, -RZ, R24.H1_H1 ;  /* 0x30000018ff187230 */ /* 0x000fc60000004100 */
[----:B---3--:R-:W-:Y:S02]  /*0e40*/  FMUL.FTZ R16, R16, R25 ;  /* 0x0000001910107220 */ /* 0x008fe40000410000 */
[----:B------:R-:W-:Y:S02]  /*0e50*/  FMUL.FTZ R24, R17, R24 ;  /* 0x0000001811187220 */ /* 0x000fe40000410000 */
[C---:B------:R-:W-:Y:S02]  /*0e60*/  FMUL.FTZ R16, R7.reuse, R16 ;  /* 0x0000001007107220 */ /* 0x040fe40000410000 */
[----:B------:R-:W-:-:S05]  /*0e70*/  FMUL.FTZ R17, R7, R24 ;  /* 0x0000001807117220 */ /* 0x000fca0000410000 */
[----:B------:R-:W-:Y:S01]  /*0e80*/  F2FP.F16.F32.PACK_AB R17, R17, R16 ;  /* 0x000000101111723e */ /* 0x000fe200000000ff */
[----:B------:R-:W-:-:S05]  /*0e90*/  VIADD R16, R20, 0xfffffc00 ;  /* 0xfffffc0014107836 */ /* 0x000fca0000000000 */
        /* <DEDUP_REMOVED lines=22> */
[----:B------:R1:W2:Y:S04]  /*1000*/  LDL.64 R16, [R0+0x18] ;  /* 0x0000180000107983 */ /* 0x0002a80000100a00 */
[----:B------:R-:W3:Y:S04]  /*1010*/  LDG.E.CONSTANT R14, desc[UR8][R14.64+0x3000] ;  /* 0x003000080e0e7981 */ /* 0x000ee8000c1e9900 */
[----:B------:R-:W4:Y:S01]  /*1020*/  @P0 LDG.E R24, desc[UR8][R10.64+0x3000] ;  /* 0x003000080a180981 */ /* 0x000f22000c1e1900 */
[----:B------:R-:W-:-:S02]  /*1030*/  IADD3 R8, P4, R8, 0x4000, RZ ;  /* 0x0000400008087810 */ /* 0x000fc40007f9e0ff */
[----:B------:R-:W-:Y:S02]  /*1040*/  IADD3 R5, P2, R5, 0x4000, RZ ;  /* 0x0000400005057810 */ /* 0x000fe40007f5e0ff */
[----:B------:R-:W-:Y:S01]  /*1050*/  IADD3 R18, P3, R18, 0x4000, RZ ;  /* 0x0000400012127810 */ /* 0x000fe20007f7e0ff */
[----:B------:R-:W-:Y:S01]  /*1060*/  IMAD.X R9, RZ, RZ, R9, P4 ;  /* 0x000000ffff097224 */ /* 0x000fe200020e0609 */
[----:B------:R-:W-:Y:S02]  /*1070*/  IADD3 R21, R21, 0x4, RZ ;  /* 0x0000000415157810 */ /* 0x000fe40007ffe0ff */
[----:B------:R-:W-:Y:S02]  /*1080*/  IADD3.X R6, RZ, R6, RZ, P2, !PT ;  /* 0x00000006ff067210 */ /* 0x000fe400017fe4ff */
[----:B------:R-:W-:Y:S02]  /*1090*/  IADD3.X R19, RZ, R19, RZ, P3, !PT ;  /* 0x00000013ff137210 */ /* 0x000fe40001ffe4ff */
[----:B-1----:R-:W-:Y:S01]  /*10a0*/  IADD3 R0, R0, 0x20, RZ ;  /* 0x0000002000007810 */ /* 0x002fe20007ffe0ff */
[----:B0-----:R-:W-:-:S02]  /*10b0*/  HADD2.F32 R23, -RZ, R12.H0_H0 ;  /* 0x2000000cff177230 */ /* 0x001fc40000004100 */
[----:B------:R-:W-:Y:S01]  /*10c0*/  HADD2.F32 R22, -RZ, R12.H1_H1 ;  /* 0x3000000cff167230 */ /* 0x000fe20000004100 */
[----:B------:R-:W-:Y:S02]  /*10d0*/  IADD3 R12, R20, 0x400, RZ ;  /* 0x00000400140c7810 */ /* 0x000fe40007ffe0ff */
[----:B--2---:R-:W-:Y:S01]  /*10e0*/  FMUL.FTZ R16, R16, R23 ;  /* 0x0000001710107220 */ /* 0x004fe20000410000 */
[----:B------:R-:W-:Y:S01]  /*10f0*/  IADD3 R20, R20, 0x1000, RZ ;  /* 0x0000100014147810 */ /* 0x000fe20007ffe0ff */
[----:B------:R-:W-:Y:S01]  /*1100*/  FMUL.FTZ R22, R17, R22 ;  /* 0x0000001611167220 */ /* 0x000fe20000410000 */
[----:B------:R-:W-:Y:S01]  /*1110*/  ISETP.GE.AND P1, PT, R12, UR5, PT ;  /* 0x000000050c007c0c */ /* 0x000fe2000bf26270 */
[C---:B------:R-:W-:Y:S02]  /*1120*/  FMUL.FTZ R16, R7.reuse, R16 ;  /* 0x0000001007107220 */ /* 0x040fe40000410000 */
[----:B------:R-:W-:-:S05]  /*1130*/  FMUL.FTZ R17, R7, R22 ;  /* 0x0000001607117220 */ /* 0x000fca0000410000 */
[----:B------:R-:W-:-:S06]  /*1140*/  F2FP.F16.F32.PACK_AB R13, R17, R16 ;  /* 0x00000010110d723e */ /* 0x000fcc00000000ff */
[----:B---3--:R-:W-:-:S10]  /*1150*/  HFMA2.MMA R13, R13, 1, 1, R14 ;  /* 0x3c003c000d0d7835 */ /* 0x008fd4000000000e */
[----:B----4-:R-:W-:-:S05]  /*1160*/  @P0 HADD2 R13, R13, R24 ;  /* 0x000000180d0d0230 */ /* 0x010fca0000000000 */
[----:B------:R0:W-:Y:S01]  /*1170*/  STG.E desc[UR8][R10.64+0x3000], R13 ;  /* 0x0030000d0a007986 */ /* 0x0001e2000c101908 */
[----:B------:R-:W-:Y:S05]  /*1180*/  @!P1 BRA `(.L_x_163) ;  /* 0xfffffff800b09947 */ /* 0x000fea000383ffff */
[----:B------:R-:W-:Y:S05]  /*1190*/  EXIT ;  /* 0x000000000000794d */ /* 0x000fea0003800000 */
.L_x_162:
        /* <DEDUP_REMOVED lines=14> */
.L_x_165:
[----:B--2---:R-:W2:Y:S04]  /*1280*/  LDG.E.CONSTANT R15, desc[UR8][R8.64] ;  /* 0x00000008080f7981 */ /* 0x004ea8000c1e9900 */
[----:B------:R-:W3:Y:S01]  /*1290*/  LDL.64 R12, [R0] ;  /* 0x00000000000c7983 */ /* 0x000ee20000100a00 */
[----:B------:R-:W-:-:S04]  /*12a0*/  IADD3 R10, P0, R2, R5, RZ ;  /* 0x00000005020a7210 */ /* 0x000fc80007f1e0ff */
[----:B------:R-:W-:-:S05]  /*12b0*/  IADD3.X R11, R3, R6, RZ, P0, !PT ;  /* 0x00000006030b7210 */ /* 0x000fca00007fe4ff */
[----:B0-----:R-:W4:Y:S01]  /*12c0*/  LDG.E R18, desc[UR8][R10.64] ;  /* 0x000000080a127981 */ /* 0x001f22000c1e1900 */
        /* <DEDUP_REMOVED lines=11> */
[----:B------:R-:W-:-:S05]  /*1380*/  VIADD R12, R4, 0xfffff800 ;  /* 0xfffff800040c7836 */ /* 0x000fca0000000000 */
[----:B------:R-:W-:-:S13]  /*1390*/  ISETP.GE.AND P0, PT, R12, UR5, PT ;  /* 0x000000050c007c0c */ /* 0x000fda000bf06270 */
[----:B------:R-:W-:Y:S05]  /*13a0*/  @P0 EXIT ;  /* 0x000000000000094d */ /* 0x000fea0003800000 */
[----:B------:R-:W2:Y:S04]  /*13b0*/  LDG.E.CONSTANT R15, desc[UR8][R8.64+0x1000] ;  /* 0x00100008080f7981 */ /* 0x000ea8000c1e9900 */
[----:B0-----:R-:W3:Y:S04]  /*13c0*/  LDL.64 R12, [R0+0x8] ;  /* 0x00000800000c7983 */ /* 0x001ee80000100a00 */
        /* <DEDUP_REMOVED lines=14> */
[----:B0-----:R-:W3:Y:S04]  /*14b0*/  LDL.64 R12, [R0+0x10] ;  /* 0x00001000000c7983 */ /* 0x001ee80000100a00 */
        /* <DEDUP_REMOVED lines=12> */
[----:B------:R1:W2:Y:S04]  /*1580*/  LDG.E.CONSTANT R15, desc[UR8][R8.64+0x3000] ;  /* 0x00300008080f7981 */ /* 0x0002a8000c1e9900 */
[----:B0-----:R0:W3:Y:S04]  /*1590*/  LDL.64 R12, [R0+0x18] ;  /* 0x00001800000c7983 */ /* 0x0010e80000100a00 */
[----:B------:R-:W4:Y:S01]  /*15a0*/  LDG.E R18, desc[UR8][R10.64+0x3000] ;  /* 0x003000080a127981 */ /* 0x000f22000c1e1900 */
[----:B------:R-:W-:Y:S02]  /*15b0*/  IADD3 R5, P1, R5, 0x4000, RZ ;  /* 0x0000400005057810 */ /* 0x000fe40007f3e0ff */
[----:B-1----:R-:W-:Y:S01]  /*15c0*/  IADD3 R8, P2, R8, 0x4000, RZ ;  /* 0x0000400008087810 */ /* 0x002fe20007f5e0ff */
[----:B0-----:R-:W-:Y:S01]  /*15d0*/  VIADD R0, R0, 0x20 ;  /* 0x0000002000007836 */ /* 0x001fe20000000000 */
[----:B------:R-:W-:-:S02]  /*15e0*/  IADD3 R14, R14, 0x4, RZ ;  /* 0x000000040e0e7810 */ /* 0x000fc40007ffe0ff */
[----:B------:R-:W-:Y:S02]  /*15f0*/  IADD3.X R9, RZ, R9, RZ, P2, !PT ;  /* 0x00000009ff097210 */ /* 0x000fe400017fe4ff */
        /* <DEDUP_REMOVED lines=15> */
.L_x_164:
        /* <DEDUP_REMOVED lines=10> */
.L_x_166:
        /* <DEDUP_REMOVED lines=14> */
[----:B-1----:R-:W-:-:S04]  /*1870*/  IADD3 R13, R4, -0x800, RZ ;  /* 0xfffff800040d7810 */ /* 0x002fc80007ffe0ff */
[----:B------:R-:W-:-:S13]  /*1880*/  ISETP.GE.AND P0, PT, R13, UR5, PT ;  /* 0x000000050d007c0c */ /* 0x000fda000bf06270 */
[----:B------:R-:W-:Y:S05]  /*1890*/  @P0 EXIT ;  /* 0x000000000000094d */ /* 0x000fea0003800000 */
[----:B------:R-:W2:Y:S04]  /*18a0*/  LDG.E.CONSTANT R13, desc[UR8][R8.64+0x1000] ;  /* 0x00100008080d7981 */ /* 0x000ea8000c1e9900 */
        /* <DEDUP_REMOVED lines=24> */
[----:B-1----:R1:W2:Y:S04]  /*1a30*/  LDG.E.CONSTANT R13, desc[UR8][R8.64+0x3000] ;  /* 0x00300008080d7981 */ /* 0x0022a8000c1e9900 */
[----:B------:R3:W4:Y:S01]  /*1a40*/  LDL.64 R14, [R0+0x18] ;  /* 0x00001800000e7983 */ /* 0x0007220000100a00 */
[----:B------:R-:W-:Y:S02]  /*1a50*/  IADD3 R5, P1, R5, 0x4000, RZ ;  /* 0x0000400005057810 */ /* 0x000fe40007f3e0ff */
[----:B------:R-:W-:Y:S02]  /*1a60*/  IADD3 R12, R12, 0x4, RZ ;  /* 0x000000040c0c7810 */ /* 0x000fe40007ffe0ff */
[----:B------:R-:W-:Y:S02]  /*1a70*/  IADD3.X R6, RZ, R6, RZ, P1, !PT ;  /* 0x00000006ff067210 */ /* 0x000fe40000ffe4ff */
[----:B-1----:R-:W-:-:S02]  /*1a80*/  IADD3 R8, P2, R8, 0x4000, RZ ;  /* 0x0000400008087810 */ /* 0x002fc40007f5e0ff */
[----:B---3--:R-:W-:Y:S02]  /*1a90*/  IADD3 R0, R0, 0x20, RZ ;  /* 0x0000002000007810 */ /* 0x008fe40007ffe0ff */
[----:B------:R-:W-:Y:S01]  /*1aa0*/  IADD3.X R9, RZ, R9, RZ, P2, !PT ;  /* 0x00000009ff097210 */ /* 0x000fe200017fe4ff */
[--C-:B--2---:R-:W-:Y:S02]  /*1ab0*/  HADD2.F32 R17, -RZ, R13.reuse.H0_H0 ;  /* 0x2000000dff117230 */ /* 0x104fe40000004100 */
        /* <DEDUP_REMOVED lines=12> */
.L_x_167:
        /* <DEDUP_REMOVED lines=16> */
.L_x_217:


//--------------------- .text._Z17layer_norm_kernelILi4EEvPK6__halfS2_S2_PS0_ffiib --------------------------
	.section	.text._Z17layer_norm_kernelILi4EEvPK6__halfS2_S2_PS0_ffiib,"ax",@progbits
	.align	128
        .global         _Z17layer_norm_kernelILi4EEvPK6__halfS2_S2_PS0_ffiib
        .type           _Z17layer_norm_kernelILi4EEvPK6__halfS2_S2_PS0_ffiib,@function
        .size           _Z17layer_norm_kernelILi4EEvPK6__halfS2_S2_PS0_ffiib,(.L_x_218 - _Z17layer_norm_kernelILi4EEvPK6__halfS2_S2_PS0_ffiib)
        .other          _Z17layer_norm_kernelILi4EEvPK6__halfS2_S2_PS0_ffiib,@"STO_CUDA_ENTRY STV_DEFAULT"
_Z17layer_norm_kernelILi4EEvPK6__halfS2_S2_PS0_ffiib:
.text._Z17layer_norm_kernelILi4EEvPK6__halfS2_S2_PS0_ffiib:
[----:B------:R-:W-:Y:S01]  /*0000*/  LDC R1, c[0x0][0x28] ;  /* 0x00000a00ff017b82 */ /* 0x000fe20000000800 */
[----:B------:R-:W0:Y:S07]  /*0010*/  S2R R2, SR_TID.X ;  /* 0x0000000000027919 */ /* 0x000e2e0000002100 */
[----:B------:R-:W1:Y:S01]  /*0020*/  S2UR UR6, SR_CTAID.X ;  /* 0x00000000000679c3 */ /* 0x000e620000002500 */
[----:B------:R-:W-:Y:S01]  /*0030*/  ULDC UR7, c[0x0][0x23c] ;  /* 0x00008f0000077ab9 */ /* 0x000fe20000000800 */
[----:B------:R-:W-:Y:S01]  /*0040*/  ULDC.64 UR10, c[0x0][0x208] ;  /* 0x00008200000a7ab9 */ /* 0x000fe20000000a00 */
[----:B------:R-:W-:Y:S01]  /*0050*/  ULEA.HI UR4, UR7, UR7, URZ, 0x1 ;  /* 0x0000000707047291 */ /* 0x000fe2000f8f083f */
[----:B------:R-:W-:Y:S01]  /*0060*/  BSSY B0, `(.L_x_168) ;  /* 0x000003a000007945 */ /* 0x000fe20003800000 */
[----:B------:R-:W-:-:S02]  /*0070*/  HFMA2.MMA R12, -RZ, RZ, 0, 0 ;  /* 0x00000000ff0c7435 */ /* 0x000fc400000001ff */
[----:B------:R-:W-:Y:S02]  /*0080*/  USHF.R.S32.HI UR5, URZ, 0x1, UR4 ;  /* 0x000000013f057899 */ /* 0x000fe40008011404 */
[----:B-1----:R-:W-:-:S04]  /*0090*/  UIMAD UR4, UR6, UR7, URZ ;  /* 0x00000007060472a4 */ /* 0x002fc8000f8e023f */
[----:B------:R-:W-:Y:S01]  /*00a0*/  USHF.R.S32.HI UR8, URZ, 0x1f, UR4 ;  /* 0x0000001f3f087899 */ /* 0x000fe20008011404 */
[C---:B0-----:R-:W-:Y:S02]  /*00b0*/  ISETP.GE.AND P1, PT, R2.reuse, UR5, PT ;  /* 0x0000000502007c0c */ /* 0x041fe4000bf26270 */
        /* <DEDUP_REMOVED lines=8> */
[----:B------:R-:W2:Y:S01]  /*0140*/  LDG.E.CONSTANT R0, desc[UR10][R4.64] ;  /* 0x0000000a04007981 */ /* 0x000ea2000c1e9900 */
[----:B------:R-:W-:-:S04]  /*0150*/  IADD3 R7, R2, 0x400, RZ ;  /* 0x0000040002077810 */ /* 0x000fc80007ffe0ff */
[----:B------:R-:W-:Y:S01]  /*0160*/  ISETP.GE.AND P0, PT, R7, UR5, PT ;  /* 0x0000000507007c0c */ /* 0x000fe2000bf06270 */
[--C-:B--2---:R-:W-:Y:S02]  /*0170*/  HADD2.F32 R3, -RZ, R0.reuse.H0_H0 ;  /* 0x20000000ff037230 */ /* 0x104fe40000004100 */
[----:B------:R-:W-:-:S03]  /*0180*/  HADD2.F32 R0, -RZ, R0.H1_H1 ;  /* 0x30000000ff007230 */ /* 0x000fc60000004100 */
[----:B------:R-:W-:Y:S02]  /*0190*/  FMNMX.FTZ R3, R3, 65504, PT ;  /* 0x477fe00003037809 */ /* 0x000fe40003810000 */
[----:B------:R-:W-:Y:S02]  /*01a0*/  FMNMX.FTZ R6, R0, 65504, PT ;  /* 0x477fe00000067809 */ /* 0x000fe40003810000 */
[----:B------:R-:W-:Y:S02]  /*01b0*/  FMNMX.FTZ R0, R3, -65504, !PT ;  /* 0xc77fe00003007809 */ /* 0x000fe40007810000 */
[----:B------:R-:W-:-:S03]  /*01c0*/  FMNMX.FTZ R3, R6, -65504, !PT ;  /* 0xc77fe00006037809 */ /* 0x000fc60007810000 */
[----:B------:R-:W-:-:S04]  /*01d0*/  FADD.FTZ R12, RZ, R0 ;  /* 0x00000000ff0c7221 */ /* 0x000fc80000010000 */
[----:B------:R-:W-:Y:S01]  /*01e0*/  FADD.FTZ R12, R3, R12 ;  /* 0x0000000c030c7221 */ /* 0x000fe20000010000 */
[----:B------:R-:W-:Y:S06]  /*01f0*/  @P0 BRA `(.L_x_169) ;  /* 0x0000000000800947 */ /* 0x000fec0003800000 */
        /* <DEDUP_REMOVED lines=9> */
[----:B------:R-:W-:-:S04]  /*0290*/  FADD.FTZ R12, R12, R6 ;  /* 0x000000060c0c7221 */ /* 0x000fc80000010000 */
[----:B------:R-:W-:Y:S01]  /*02a0*/  FADD.FTZ R12, R7, R12 ;  /* 0x0000000c070c7221 */ /* 0x000fe20000010000 */
[----:B------:R-:W-:Y:S06]  /*02b0*/  @P0 BRA `(.L_x_169) ;  /* 0x0000000000500947 */ /* 0x000fec0003800000 */
[----:B------:R-:W-:-:S04]  /*02c0*/  IADD3 R11, R2, 0xc00, RZ ;  /* 0x00000c00020b7810 */ /* 0x000fc80007ffe0ff */
[----:B------:R-:W-:Y:S02]  /*02d0*/  ISETP.GE.AND P0, PT, R11, UR5, PT ;  /* 0x000000050b007c0c */ /* 0x000fe4000bf06270 */
[----:B------:R-:W2:Y:S11]  /*02e0*/  LDG.E.CONSTANT R11, desc[UR10][R4.64+0x2000] ;  /* 0x0020000a040b7981 */ /* 0x000eb6000c1e9900 */
[----:B------:R-:W3:Y:S01]  /*02f0*/  @!P0 LDG.E.CONSTANT R15, desc[UR10][R4.64+0x3000] ;  /* 0x0030000a040f8981 */ /* 0x000ee2000c1e9900 */
[----:B--2---:R-:W-:-:S02]  /*0300*/  HADD2.F32 R13, -RZ, R11.H0_H0 ;  /* 0x2000000bff0d7230 */ /* 0x004fc40000004100 */
[----:B------:R-:W-:-:S03]  /*0310*/  HADD2.F32 R11, -RZ, R11.H1_H1 ;  /* 0x3000000bff0b7230 */ /* 0x000fc60000004100 */
[----:B------:R-:W-:Y:S02]  /*0320*/  FMNMX.FTZ R13, R13, 65504, PT ;  /* 0x477fe0000d0d7809 */ /* 0x000fe40003810000 */
[----:B------:R-:W-:Y:S02]  /*0330*/  FMNMX.FTZ R14, R11, 65504, PT ;  /* 0x477fe0000b0e7809 */ /* 0x000fe40003810000 */
[----:B------:R-:W-:Y:S01]  /*0340*/  FMNMX.FTZ R11, R13, -65504, !PT ;  /* 0xc77fe0000d0b7809 */ /* 0x000fe20007810000 */
[--C-:B---3--:R-:W-:Y:S01]  /*0350*/  @!P0 HADD2.F32 R16, -RZ, R15.reuse.H0_H0 ;  /* 0x2000000fff108230 */ /* 0x108fe20000004100 */
[----:B------:R-:W-:Y:S01]  /*0360*/  FMNMX.FTZ R13, R14, -65504, !PT ;  /* 0xc77fe0000e0d7809 */ /* 0x000fe20007810000 */
[----:B------:R-:W-:Y:S02]  /*0370*/  @!P0 HADD2.F32 R15, -RZ, R15.H1_H1 ;  /* 0x3000000fff0f8230 */ /* 0x000fe40000004100 */
[----:B------:R-:W-:Y:S01]  /*0380*/  FADD.FTZ R12, R12, R11 ;  /* 0x0000000b0c0c7221 */ /* 0x000fe20000010000 */
[----:B------:R-:W-:-:S02]  /*0390*/  @!P0 FMNMX.FTZ R16, R16, 65504, PT ;  /* 0x477fe00010108809 */ /* 0x000fc40003810000 */
[----:B------:R-:W-:Y:S01]  /*03a0*/  @!P0 FMNMX.FTZ R15, R15, 65504, PT ;  /* 0x477fe0000f0f8809 */ /* 0x000fe20003810000 */
[----:B------:R-:W-:Y:S01]  /*03b0*/  FADD.FTZ R12, R13, R12 ;  /* 0x0000000c0d0c7221 */ /* 0x000fe20000010000 */
[----:B------:R-:W-:Y:S02]  /*03c0*/  @!P0 FMNMX.FTZ R9, R16, -65504, !PT ;  /* 0xc77fe00010098809 */ /* 0x000fe40007810000 */
[----:B------:R-:W-:-:S03]  /*03d0*/  @!P0 FMNMX.FTZ R10, R15, -65504, !PT ;  /* 0xc77fe0000f0a8809 */ /* 0x000fc60007810000 */
[----:B------:R-:W-:-:S04]  /*03e0*/  @!P0 FADD.FTZ R5, R12, R9 ;  /* 0x000000090c058221 */ /* 0x000fc80000010000 */
[----:B------:R-:W-:-:S07]  /*03f0*/  @!P0 FADD.FTZ R12, R10, R5 ;  /* 0x000000050a0c8221 */ /* 0x000fce0000010000 */
.L_x_169:
[----:B------:R-:W-:Y:S05]  /*0400*/  BSYNC B0 ;  /* 0x0000000000007941 */ /* 0x000fea0003800000 */
.L_x_168:
[----:B------:R-:W-:Y:S01]  /*0410*/  HFMA2.MMA R5, -RZ, RZ, 0, 1.9073486328125e-06 ;  /* 0x00000020ff057435 */ /* 0x000fe200000001ff */
[----:B------:R-:W-:-:S10]  /*0420*/  MOV R4, 0x20 ;  /* 0x0000002000047802 */ /* 0x000fd40000000f00 */
.L_x_170:
        /* <DEDUP_REMOVED lines=18> */
.L_x_171:
        /* <DEDUP_REMOVED lines=14> */
[----:B------:R-:W-:-:S03]  /*0630*/  FFMA.FTZ R3, -R14, R15, R3 ;  /* 0x0000000f0e037223 */ /* 0x000fc60000010103 */
[----:B------:R-:W-:-:S04]  /*0640*/  FFMA.FTZ R12, R0, R0, RZ ;  /* 0x00000000000c7223 */ /* 0x000fc800000100ff */
[----:B------:R-:W-:-:S04]  /*0650*/  FFMA.FTZ R12, R3, R3, R12 ;  /* 0x00000003030c7223 */ /* 0x000fc8000001000c */
[----:B------:R-:W-:Y:S05]  /*0660*/  @P2 BRA `(.L_x_173) ;  /* 0x0000000000442947 */ /* 0x000fea0003800000 */
[----:B------:R-:W-:Y:S01]  /*0670*/  IADD3 R16, R2, 0x800, RZ ;  /* 0x0000080002107810 */ /* 0x000fe20007ffe0ff */
[CC--:B------:R-:W-:Y:S01]  /*0680*/  FFMA.FTZ R6, -R14.reuse, R15.reuse, R6 ;  /* 0x0000000f0e067223 */ /* 0x0c0fe20000010106 */
[----:B------:R-:W-:Y:S02]  /*0690*/  FFMA.FTZ R7, -R14, R15, R7 ;  /* 0x0000000f0e077223 */ /* 0x000fe40000010107 */
[----:B------:R-:W-:Y:S01]  /*06a0*/  ISETP.GE.AND P2, PT, R16, UR5, PT ;  /* 0x0000000510007c0c */ /* 0x000fe2000bf46270 */
[----:B------:R-:W-:-:S04]  /*06b0*/  FFMA.FTZ R12, R6, R6, R12 ;  /* 0x00000006060c7223 */ /* 0x000fc8000001000c */
[----:B------:R-:W-:-:S08]  /*06c0*/  FFMA.FTZ R12, R7, R7, R12 ;  /* 0x00000007070c7223 */ /* 0x000fd0000001000c */
[----:B------:R-:W-:Y:S05]  /*06d0*/  @P2 BRA `(.L_x_173) ;  /* 0x0000000000282947 */ /* 0x000fea0003800000 */
[----:B------:R-:W-:Y:S01]  /*06e0*/  IADD3 R16, R2, 0xc00, RZ ;  /* 0x00000c0002107810 */ /* 0x000fe20007ffe0ff */
[CC--:B------:R-:W-:Y:S01]  /*06f0*/  FFMA.FTZ R11, -R14.reuse, R15.reuse, R11 ;  /* 0x0000000f0e0b7223 */ /* 0x0c0fe2000001010b */
[----:B------:R-:W-:Y:S02]  /*0700*/  FFMA.FTZ R13, -R14, R15, R13 ;  /* 0x0000000f0e0d7223 */ /* 0x000fe4000001010d */
[----:B------:R-:W-:Y:S01]  /*0710*/  ISETP.GE.AND P2, PT, R16, UR5, PT ;  /* 0x0000000510007c0c */ /* 0x000fe2000bf46270 */
[----:B------:R-:W-:-:S04]  /*0720*/  FFMA.FTZ R12, R11, R11, R12 ;  /* 0x0000000b0b0c7223 */ /* 0x000fc8000001000c */
[----:B------:R-:W-:-:S08]  /*0730*/  FFMA.FTZ R12, R13, R13, R12 ;  /* 0x0000000d0d0c7223 */ /* 0x000fd0000001000c */
[CC--:B------:R-:W-:Y:S01]  /*0740*/  @!P2 FFMA.FTZ R9, -R14.reuse, R15.reuse, R9 ;  /* 0x0000000f0e09a223 */ /* 0x0c0fe20000010109 */
[----:B------:R-:W-:-:S03]  /*0750*/  @!P2 FFMA.FTZ R10, -R14, R15, R10 ;  /* 0x0000000f0e0aa223 */ /* 0x000fc6000001010a */
[----:B------:R-:W-:-:S04]  /*0760*/  @!P2 FFMA.FTZ R15, R9, R9, R12 ;  /* 0x00000009090fa223 */ /* 0x000fc8000001000c */
[----:B------:R-:W-:-:S07]  /*0770*/  @!P2 FFMA.FTZ R12, R10, R10, R15 ;  /* 0x0000000a0a0ca223 */ /* 0x000fce000001000f */
.L_x_173:
[----:B------:R-:W-:Y:S05]  /*0780*/  BSYNC B0 ;  /* 0x0000000000007941 */ /* 0x000fea0003800000 */
.L_x_172:
[----:B------:R-:W-:-:S07]  /*0790*/  MOV R14, 0x20 ;  /* 0x00000020000e7802 */ /* 0x000fce0000000f00 */
.L_x_174:
[C---:B------:R-:W-:Y:S02]  /*07a0*/  LEA.HI R15, R14.reuse, R14, RZ, 0x1 ;  /* 0x0000000e0e0f7211 */ /* 0x040fe400078f08ff */
[----:B------:R-:W-:Y:S02]  /*07b0*/  ISETP.GT.AND P2, PT, R14, 0x3, PT ;  /* 0x000000030e00780c */ /* 0x000fe40003f44270 */
[----:B------:R-:W-:-:S04]  /*07c0*/  SHF.R.S32.HI R15, RZ, 0x1, R15 ;  /* 0x00000001ff0f7819 */ /* 0x000fc8000001140f */
[----:B------:R-:W-:Y:S01]  /*07d0*/  MOV R14, R15 ;  /* 0x0000000f000e7202 */ /* 0x000fe20000000f00 */
[----:B------:R-:W0:Y:S02]  /*07e0*/  SHFL.BFLY PT, R17, R12, R15, 0x1f ;  /* 0x0c001f0f0c117589 */ /* 0x000e2400000e0000 */
[----:B0-----:R-:W-:-:S04]  /*07f0*/  FADD.FTZ R12, R17, R12 ;  /* 0x0000000c110c7221 */ /* 0x001fc80000010000 */
[----:B------:R-:W-:Y:S05]  /*0800*/  @P2 BRA `(.L_x_174) ;  /* 0xfffffffc00e42947 */ /* 0x000fea000383ffff */
[----:B------:R0:W-:Y:S01]  /*0810*/  @!P0 STS [R5+UR6], R12 ;  /* 0x0000000c05008988 */ /* 0x0001e20008000806 */
[----:B------:R-:W-:Y:S06]  /*0820*/  BAR.SYNC.DEFER_BLOCKING 0x0 ;  /* 0x0000000000007b1d */ /* 0x000fec0000010000 */
[----:B------:R0:W1:Y:S02]  /*0830*/  LDS R15, [R8] ;  /* 0x00000000080f7984 */ /* 0x0000640000000800 */
.L_x_175:
[C---:B0-----:R-:W-:Y:S02]  /*0840*/  LEA.HI R5, R4.reuse, R4, RZ, 0x1 ;  /* 0x0000000404057211 */ /* 0x041fe400078f08ff */
[----:B------:R-:W-:Y:S02]  /*0850*/  ISETP.GT.AND P0, PT, R4, 0x3, PT ;  /* 0x000000030400780c */ /* 0x000fe40003f04270 */
[----:B------:R-:W-:-:S04]  /*0860*/  SHF.R.S32.HI R8, RZ, 0x1, R5 ;  /* 0x00000001ff087819 */ /* 0x000fc80000011405 */
[----:B------:R-:W-:Y:S01]  /*0870*/  MOV R4, R8 ;  /* 0x0000000800047202 */ /* 0x000fe20000000f00 */
[----:B-1----:R-:W0:Y:S02]  /*0880*/  SHFL.BFLY PT, R12, R15, R8, 0x1f ;  /* 0x0c001f080f0c7589 */ /* 0x002e2400000e0000 */
[----:B0-----:R-:W-:-:S04]  /*0890*/  FADD.FTZ R15, R12, R15 ;  /* 0x0000000f0c0f7221 */ /* 0x001fc80000010000 */
[----:B------:R-:W-:Y:S05]  /*08a0*/  @P0 BRA `(.L_x_175) ;  /* 0xfffffffc00e40947 */ /* 0x000fea000383ffff */
[----:B------:R-:W0:Y:S01]  /*08b0*/  LDC.64 R16, c[0x0][0x230] ;  /* 0x00008c00ff107b82 */ /* 0x000e220000000a00 */
[----:B------:R-:W-:Y:S01]  /*08c0*/  ULDC.64 UR12, c[0x0][0x220] ;  /* 0x00008800000c7ab9 */ /* 0x000fe20000000a00 */
[----:B------:R-:W-:Y:S01]  /*08d0*/  ULDC.64 UR6, c[0x0][0x228] ;  /* 0x00008a0000067ab9 */ /* 0x000fe20000000a00 */
[----:B------:R-:W-:Y:S01]  /*08e0*/  ISETP.NE.U32.AND P0, PT, RZ, UR12, PT ;  /* 0x0000000cff007c0c */ /* 0x000fe2000bf05070 */
[----:B------:R-:W-:-:S03]  /*08f0*/  ULEA UR6, UP0, UR4, UR6, 0x1 ;  /* 0x0000000604067291 */ /* 0x000fc6000f80083f */
[----:B------:R-:W-:Y:S01]  /*0900*/  ISETP.NE.AND.EX P0, PT, RZ, UR13, PT, P0 ;  /* 0x0000000dff007c0c */ /* 0x000fe2000bf05300 */
[----:B------:R-:W1:Y:S01]  /*0910*/  LDC.64 R4, c[0x0][0x218] ;  /* 0x00008600ff047b82 */ /* 0x000e620000000a00 */
[----:B------:R-:W-:Y:S01]  /*0920*/  ULEA.HI.X UR4, UR4, UR7, UR8, 0x1, UP0 ;  /* 0x0000000704047291 */ /* 0x000fe200080f0c08 */
[----:B------:R-:W-:Y:S01]  /*0930*/  MOV R14, UR6 ;  /* 0x00000006000e7c02 */ /* 0x000fe20008000f00 */
[----:B0-----:R-:W-:-:S04]  /*0940*/  FFMA.FTZ R8, R15, R17, R16 ;  /* 0x000000110f087223 */ /* 0x001fc80000010010 */
[----:B------:R-:W-:Y:S02]  /*0950*/  MOV R15, UR4 ;  /* 0x00000004000f7c02 */ /* 0x000fe40008000f00 */
[----:B------:R-:W0:Y:S01]  /*0960*/  MUFU.RSQ R8, R8 ;  /* 0x0000000800087308 */ /* 0x000e220000001400 */
[----:B------:R-:W-:-:S04]  /*0970*/  IMAD.WIDE R14, R2, 0x4, R14 ;  /* 0x00000004020e7825 */ /* 0x000fc800078e020e */
[----:B-1----:R-:W-:Y:S01]  /*0980*/  IMAD.WIDE R4, R2, 0x4, R4 ;  /* 0x0000000402047825 */ /* 0x002fe200078e0204 */
[----:B------:R-:W-:Y:S06]  /*0990*/  @!P0 BRA `(.L_x_176) ;  /* 0x0000000400108947 */ /* 0x000fec0003800000 */
[----:B------:R-:W-:Y:S05]  /*09a0*/  @P1 EXIT ;  /* 0x000000000000194d */ /* 0x000fea0003800000 */
[----:B------:R-:W1:Y:S01]  /*09b0*/  LDC.64 R16, c[0x0][0x220] ;  /* 0x00008800ff107b82 */ /* 0x000e620000000a00 */
[----:B------:R-:W2:Y:S01]  /*09c0*/  LDG.E.CONSTANT R12, desc[UR10][R4.64] ;  /* 0x0000000a040c7981 */ /* 0x000ea2000c1e9900 */
[----:B------:R-:W-:Y:S02]  /*09d0*/  ULDC.U8 UR4, c[0x0][0x240] ;  /* 0x0000900000047ab9 */ /* 0x000fe40000000000 */
[----:B------:R-:W-:-:S06]  /*09e0*/  UPRMT UR4, UR4, 0x8880, URZ ;  /* 0x0000888004047896 */ /* 0x000fcc000800003f */
[----:B------:R-:W-:-:S13]  /*09f0*/  ISETP.NE.AND P0, PT, RZ, UR4, PT ;  /* 0x00000004ff007c0c */ /* 0x000fda000bf05270 */
[----:B------:R-:W3:Y:S01]  /*0a00*/  @P0 LDG.E R20, desc[UR10][R14.64] ;  /* 0x0000000a0e140981 */ /* 0x000ee2000c1e1900 */
[----:B-1----:R-:W-:-:S05]  /*0a10*/  IMAD.WIDE R16, R2, 0x4, R16 ;  /* 0x0000000402107825 */ /* 0x002fca00078e0210 */
[----:B------:R-:W4:Y:S01]  /*0a20*/  LDG.E.CONSTANT R18, desc[UR10][R16.64] ;  /* 0x0000000a10127981 */ /* 0x000f22000c1e9900 */
[--C-:B--2---:R-:W-:Y:S02]  /*0a30*/  HADD2.F32 R19, -RZ, R12.reuse.H0_H0 ;  /* 0x2000000cff137230 */ /* 0x104fe40000004100 */
[----:B------:R-:W-:-:S03]  /*0a40*/  HADD2.F32 R12, -RZ, R12.H1_H1 ;  /* 0x3000000cff0c7230 */ /* 0x000fc60000004100 */
[----:B------:R-:W-:Y:S02]  /*0a50*/  FMUL.FTZ R19, R19, R0 ;  /* 0x0000000013137220 */ /* 0x000fe40000410000 */
[----:B------:R-:W-:Y:S02]  /*0a60*/  FMUL.FTZ R3, R12, R3 ;  /* 0x000000030c037220 */ /* 0x000fe40000410000 */
[C---:B0-----:R-:W-:Y:S02]  /*0a70*/  FMUL.FTZ R19, R8.reuse, R19 ;  /* 0x0000001308137220 */ /* 0x041fe40000410000 */
[----:B------:R-:W-:-:S05]  /*0a80*/  FMUL.FTZ R0, R8, R3 ;  /* 0x0000000308007220 */ /* 0x000fca0000410000 */
[----:B------:R-:W-:Y:S02]  /*0a90*/  F2FP.F16.F32.PACK_AB R0, R0, R19 ;  /* 0x000000130000723e */ /* 0x000fe400000000ff */
[----:B------:R-:W-:-:S04]  /*0aa0*/  IADD3 R12, R2, 0x400, RZ ;  /* 0x00000400020c7810 */ /* 0x000fc80007ffe0ff */
[----:B------:R-:W-:Y:S01]  /*0ab0*/  ISETP.GE.AND P1, PT, R12, UR5, PT ;  /* 0x000000050c007c0c */ /* 0x000fe2000bf26270 */
[----:B----4-:R-:W-:-:S10]  /*0ac0*/  HFMA2.MMA R3, R0, 1, 1, R18 ;  /* 0x3c003c0000037835 */ /* 0x010fd40000000012 */
[----:B---3--:R-:W-:-:S05]  /*0ad0*/  @P0 HADD2 R3, R3, R20 ;  /* 0x0000001403030230 */ /* 0x008fca0000000000 */
[----:B------:R0:W-:Y:S01]  /*0ae0*/  STG.E desc[UR10][R14.64], R3 ;  /* 0x000000030e007986 */ /* 0x0001e2000c10190a */
[----:B------:R-:W-:Y:S05]  /*0af0*/  @P1 EXIT ;  /* 0x000000000000194d */ /* 0x000fea0003800000 */
[----:B------:R-:W0:Y:S04]  /*0b00*/  LDG.E.CONSTANT R0, desc[UR10][R4.64+0x1000] ;  /* 0x0010000a04007981 */ /* 0x000e28000c1e9900 */
[----:B------:R-:W2:Y:S04]  /*0b10*/  LDG.E.CONSTANT R12, desc[UR10][R16.64+0x1000] ;  /* 0x0010000a100c7981 */ /* 0x000ea8000c1e9900 */
[----:B------:R-:W3:Y:S01]  /*0b20*/  @P0 LDG.E R18, desc[UR10][R14.64+0x1000] ;  /* 0x0010000a0e120981 */ /* 0x000ee2000c1e1900 */
[--C-:B0-----:R-:W-:Y:S02]  /*0b30*/  HADD2.F32 R3, -RZ, R0.reuse.H0_H0 ;  /* 0x20000000ff037230 */ /* 0x101fe40000004100 */
[----:B------:R-:W-:-:S03]  /*0b40*/  HADD2.F32 R0, -RZ, R0.H1_H1 ;  /* 0x30000000ff007230 */ /* 0x000fc60000004100 */
[----:B------:R-:W-:Y:S02]  /*0b50*/  FMUL.FTZ R3, R3, R6 ;  /* 0x0000000603037220 */ /* 0x000fe40000410000 */
[----:B------:R-:W-:Y:S02]  /*0b60*/  FMUL.FTZ R7, R0, R7 ;  /* 0x0000000700077220 */ /* 0x000fe40000410000 */
[C---:B------:R-:W-:Y:S02]  /*0b70*/  FMUL.FTZ R3, R8.reuse, R3 ;  /* 0x0000000308037220 */ /* 0x040fe40000410000 */
[----:B------:R-:W-:-:S05]  /*0b80*/  FMUL.FTZ R0, R8, R7 ;  /* 0x0000000708007220 */ /* 0x000fca0000410000 */
[----:B------:R-:W-:Y:S02]  /*0b90*/  F2FP.F16.F32.PACK_AB R6, R0, R3 ;  /* 0x000000030006723e */ /* 0x000fe400000000ff */
[----:B------:R-:W-:-:S04]  /*0ba0*/  IADD3 R0, R2, 0x800, RZ ;  /* 0x0000080002007810 */ /* 0x000fc80007ffe0ff */
[----:B--2---:R-:W-:Y:S01]  /*0bb0*/  HFMA2.MMA R3, R6, 1, 1, R12 ;  /* 0x3c003c0006037835 */ /* 0x004fe2000000000c */
[----:B------:R-:W-:-:S09]  /*0bc0*/  ISETP.GE.AND P1, PT, R0, UR5, PT ;  /* 0x0000000500007c0c */ /* 0x000fd2000bf26270 */
[----:B---3--:R-:W-:-:S05]  /*0bd0*/  @P0 HADD2 R3, R3, R18 ;  /* 0x0000001203030230 */ /* 0x008fca0000000000 */
[----:B------:R0:W-:Y:S01]  /*0be0*/  STG.E desc[UR10][R14.64+0x1000], R3 ;  /* 0x001000030e007986 */ /* 0x0001e2000c10190a */
[----:B------:R-:W-:Y:S05]  /*0bf0*/  @P1 EXIT ;  /* 0x000000000000194d */ /* 0x000fea0003800000 */
[----:B------:R-:W2:Y:S04]  /*0c00*/  LDG.E.CONSTANT R0, desc[UR10][R4.64+0x2000] ;  /* 0x0020000a04007981 */ /* 0x000ea8000c1e9900 */
[----:B0-----:R-:W3:Y:S04]  /*0c10*/  LDG.E.CONSTANT R3, desc[UR10][R16.64+0x2000] ;  /* 0x0020000a10037981 */ /* 0x001ee8000c1e9900 */
[----:B------:R-:W4:Y:S01]  /*0c20*/  @P0 LDG.E R12, desc[UR10][R14.64+0x2000] ;  /* 0x0020000a0e0c0981 */ /* 0x000f22000c1e1900 */
[----:B------:R-:W-:-:S04]  /*0c30*/  IADD3 R2, R2, 0xc00, RZ ;  /* 0x00000c0002027810 */ /* 0x000fc80007ffe0ff */
[----:B------:R-:W-:Y:S01]  /*0c40*/  ISETP.GE.AND P1, PT, R2, UR5, PT ;  /* 0x0000000502007c0c */ /* 0x000fe2000bf26270 */
        /* <DEDUP_REMOVED lines=11> */
[----:B------:R-:W2:Y:S04]  /*0d00*/  LDG.E.CONSTANT R4, desc[UR10][R4.64+0x3000] ;  /* 0x0030000a04047981 */ /* 0x000ea8000c1e9900 */
[----:B------:R-:W3:Y:S04]  /*0d10*/  LDG.E.CONSTANT R16, desc[UR10][R16.64+0x3000] ;  /* 0x0030000a10107981 */ /* 0x000ee8000c1e9900 */
[----:B------:R-:W4:Y:S01]  /*0d20*/  @P0 LDG.E R2, desc[UR10][R14.64+0x3000] ;  /* 0x0030000a0e020981 */ /* 0x000f22000c1e1900 */
[--C-:B--2---:R-:W-:Y:S02]  /*0d30*/  HADD2.F32 R0, -RZ, R4.reuse.H0_H0 ;  /* 0x20000004ff007230 */ /* 0x104fe40000004100 */
[----:B0-----:R-:W-:-:S03]  /*0d40*/  HADD2.F32 R3, -RZ, R4.H1_H1 ;  /* 0x30000004ff037230 */ /* 0x001fc60000004100 */
[----:B------:R-:W-:Y:S02]  /*0d50*/  FMUL.FTZ R9, R0, R9 ;  /* 0x0000000900097220 */ /* 0x000fe40000410000 */
[----:B------:R-:W-:Y:S02]  /*0d60*/  FMUL.FTZ R3, R3, R10 ;  /* 0x0000000a03037220 */ /* 0x000fe40000410000 */
[C---:B------:R-:W-:Y:S02]  /*0d70*/  FMUL.FTZ R9, R8.reuse, R9 ;  /* 0x0000000908097220 */ /* 0x040fe40000410000 */
[----:B------:R-:W-:-:S05]  /*0d80*/  FMUL.FTZ R8, R8, R3 ;  /* 0x0000000308087220 */ /* 0x000fca0000410000 */
[----:B------:R-:W-:-:S06]  /*0d90*/  F2FP.F16.F32.PACK_AB R8, R8, R9 ;  /* 0x000000090808723e */ /* 0x000fcc00000000ff */
[----:B---3--:R-:W-:-:S10]  /*0da0*/  HFMA2.MMA R3, R8, 1, 1, R16 ;  /* 0x3c003c0008037835 */ /* 0x008fd40000000010 */
[----:B----4-:R-:W-:-:S05]  /*0db0*/  @P0 HADD2 R3, R3, R2 ;  /* 0x0000000203030230 */ /* 0x010fca0000000000 */
[----:B------:R-:W-:Y:S01]  /*0dc0*/  STG.E desc[UR10][R14.64+0x3000], R3 ;  /* 0x003000030e007986 */ /* 0x000fe2000c10190a */
[----:B------:R-:W-:Y:S05]  /*0dd0*/  EXIT ;  /* 0x000000000000794d */ /* 0x000fea0003800000 */
.L_x_176:
[----:B------:R-:W-:Y:S02]  /*0de0*/  ULDC.U8 UR4, c[0x0][0x240] ;  /* 0x0000900000047ab9 */ /* 0x000fe40000000000 */
[----:B------:R-:W-:-:S06]  /*0df0*/  UPRMT UR4, UR4, 0x8880, URZ ;  /* 0x0000888004047896 */ /* 0x000fcc000800003f */
[----:B------:R-:W-:-:S13]  /*0e00*/  ISETP.NE.AND P0, PT, RZ, UR4, PT ;  /* 0x00000004ff007c0c */ /* 0x000fda000bf05270 */
[----:B------:R-:W-:Y:S05]  /*0e10*/  @!P0 BRA `(.L_x_177) ;  /* 0x0000000000dc8947 */ /* 0x000fea0003800000 */
[----:B------:R-:W-:Y:S05]  /*0e20*/  @P1 EXIT ;  /* 0x000000000000194d */ /* 0x000fea0003800000 */
[----:B------:R-:W2:Y:S04]  /*0e30*/  LDG.E.CONSTANT R16, desc[UR10][R4.64] ;  /* 0x0000000a04107981 */ /* 0x000ea8000c1e9900 */
[----:B------:R-:W3:Y:S01]  /*0e40*/  LDG.E R12, desc[UR10][R14.64] ;  /* 0x0000000a0e0c7981 */ /* 0x000ee2000c1e1900 */
[--C-:B--2---:R-:W-:Y:S02]  /*0e50*/  HADD2.F32 R17, -RZ, R16.reuse.H0_H0 ;  /* 0x20000010ff117230 */ /* 0x104fe40000004100 */
[----:B------:R-:W-:-:S03]  /*0e60*/  HADD2.F32 R16, -RZ, R16.H1_H1 ;  /* 0x30000010ff107230 */ /* 0x000fc60000004100 */
[----:B------:R-:W-:Y:S02]  /*0e70*/  FMUL.FTZ R17, R17, R0 ;  /* 0x0000000011117220 */ /* 0x000fe40000410000 */
[----:B------:R-:W-:Y:S02]  /*0e80*/  FMUL.FTZ R3, R16, R3 ;  /* 0x0000000310037220 */ /* 0x000fe40000410000 */
[C---:B0-----:R-:W-:Y:S02]  /*0e90*/  FMUL.FTZ R17, R8.reuse, R17 ;  /* 0x0000001108117220 */ /* 0x041fe40000410000 */
[----:B------:R-:W-:Y:S01]  /*0ea0*/  FMUL.FTZ R0, R8, R3 ;  /* 0x0000000308007220 */ /* 0x000fe20000410000 */
[----:B------:R-:W-:-:S04]  /*0eb0*/  IADD3 R3, R2, 0x400, RZ ;  /* 0x0000040002037810 */ /* 0x000fc80007ffe0ff */
[----:B------:R-:W-:Y:S02]  /*0ec0*/  F2FP.F16.F32.PACK_AB R0, R0, R17 ;  /* 0x000000110000723e */ /* 0x000fe400000000ff */
[----:B------:R-:W-:-:S04]  /*0ed0*/  ISETP.GE.AND P0, PT, R3, UR5, PT ;  /* 0x0000000503007c0c */ /* 0x000fc8000bf06270 */
[----:B---3--:R-:W-:-:S07]  /*0ee0*/  HFMA2.MMA R3, R0, 1, 1, R12 ;  /* 0x3c003c0000037835 */ /* 0x008fce000000000c */
[----:B------:R0:W-:Y:S02]  /*0ef0*/  STG.E desc[UR10][R14.64], R3 ;  /* 0x000000030e007986 */ /* 0x0001e4000c10190a */
[----:B------:R-:W-:Y:S05]  /*0f00*/  @P0 EXIT ;  /* 0x000000000000094d */ /* 0x000fea0003800000 */
[----:B0-----:R-:W2:Y:S04]  /*0f10*/  LDG.E.CONSTANT R3, desc[UR10][R4.64+0x1000] ;  /* 0x0010000a04037981 */ /* 0x001ea8000c1e9900 */
[----:B------:R-:W3:Y:S01]  /*0f20*/  LDG.E R0, desc[UR10][R14.64+0x1000] ;  /* 0x0010000a0e007981 */ /* 0x000ee2000c1e1900 */
[--C-:B--2---:R-:W-:Y:S02]  /*0f30*/  HADD2.F32 R17, -RZ, R3.reuse.H0_H0 ;  /* 0x20000003ff117230 */ /* 0x104fe40000004100 */
[----:B------:R-:W-:-:S03]  /*0f40*/  HADD2.F32 R12, -RZ, R3.H1_H1 ;  /* 0x30000003ff0c7230 */ /* 0x000fc60000004100 */
[----:B------:R-:W-:Y:S02]  /*0f50*/  FMUL.FTZ R17, R17, R6 ;  /* 0x0000000611117220 */ /* 0x000fe40000410000 */
[----:B------:R-:W-:Y:S02]  /*0f60*/  FMUL.FTZ R7, R12, R7 ;  /* 0x000000070c077220 */ /* 0x000fe40000410000 */
[C---:B------:R-:W-:Y:S02]  /*0f70*/  FMUL.FTZ R17, R8.reuse, R17 ;  /* 0x0000001108117220 */ /* 0x040fe40000410000 */
        /* <DEDUP_REMOVED lines=20> */
[----:B------:R-:W-:Y:S05]  /*10c0*/  @P0 EXIT ;  /* 0x000000000000094d */ /* 0x000fea0003800000 */
[----:B------:R-:W2:Y:S04]  /*10d0*/  LDG.E.CONSTANT R4, desc[UR10][R4.64+0x3000] ;  /* 0x0030000a04047981 */ /* 0x000ea8000c1e9900 */
[----:B------:R-:W3:Y:S01]  /*10e0*/  LDG.E R0, desc[UR10][R14.64+0x3000] ;  /* 0x0030000a0e007981 */ /* 0x000ee2000c1e1900 */
[--C-:B--2---:R-:W-:Y:S02]  /*10f0*/  HADD2.F32 R2, -RZ, R4.reuse.H0_H0 ;  /* 0x20000004ff027230 */ /* 0x104fe40000004100 */
[----:B0-----:R-:W-:-:S03]  /*1100*/  HADD2.F32 R3, -RZ, R4.H1_H1 ;  /* 0x30000004ff037230 */ /* 0x001fc60000004100 */
[----:B------:R-:W-:Y:S02]  /*1110*/  FMUL.FTZ R9, R2, R9 ;  /* 0x0000000902097220 */ /* 0x000fe40000410000 */
[----:B------:R-:W-:Y:S02]  /*1120*/  FMUL.FTZ R3, R3, R10 ;  /* 0x0000000a03037220 */ /* 0x000fe40000410000 */
[C---:B------:R-:W-:Y:S02]  /*1130*/  FMUL.FTZ R9, R8.reuse, R9 ;  /* 0x0000000908097220 */ /* 0x040fe40000410000 */
[----:B------:R-:W-:-:S05]  /*1140*/  FMUL.FTZ R8, R8, R3 ;  /* 0x0000000308087220 */ /* 0x000fca0000410000 */
[----:B------:R-:W-:-:S06]  /*1150*/  F2FP.F16.F32.PACK_AB R3, R8, R9 ;  /* 0x000000090803723e */ /* 0x000fcc00000000ff */
[----:B---3--:R-:W-:-:S07]  /*1160*/  HFMA2.MMA R3, R3, 1, 1, R0 ;  /* 0x3c003c0003037835 */ /* 0x008fce0000000000 */
[----:B------:R-:W-:Y:S01]  /*1170*/  STG.E desc[UR10][R14.64+0x3000], R3 ;  /* 0x003000030e007986 */ /* 0x000fe2000c10190a */
[----:B------:R-:W-:Y:S05]  /*1180*/  EXIT ;  /* 0x000000000000794d */ /* 0x000fea0003800000 */
.L_x_177:
[----:B------:R-:W-:Y:S05]  /*1190*/  @P1 EXIT ;  /* 0x000000000000194d */ /* 0x000fea0003800000 */
[----:B------:R-:W2:Y:S02]  /*11a0*/  LDG.E.CONSTANT R12, desc[UR10][R4.64] ;  /* 0x0000000a040c7981 */ /* 0x000ea4000c1e9900 */
[--C-:B--2---:R-:W-:Y:S02]  /*11b0*/  HADD2.F32 R17, -RZ, R12.reuse.H0_H0 ;  /* 0x2000000cff117230 */ /* 0x104fe40000004100 */
[----:B------:R-:W-:-:S03]  /*11c0*/  HADD2.F32 R12, -RZ, R12.H1_H1 ;  /* 0x3000000cff0c7230 */ /* 0x000fc60000004100 */
[----:B------:R-:W-:Y:S02]  /*11d0*/  FMUL.FTZ R17, R17, R0 ;  /* 0x0000000011117220 */ /* 0x000fe40000410000 */
[----:B------:R-:W-:Y:S01]  /*11e0*/  FMUL.FTZ R19, R12, R3 ;  /* 0x000000030c137220 */ /* 0x000fe20000410000 */
[----:B------:R-:W-:Y:S01]  /*11f0*/  IADD3 R12, R2, 0x400, RZ ;  /* 0x00000400020c7810 */ /* 0x000fe20007ffe0ff */
[C---:B0-----:R-:W-:Y:S02]  /*1200*/  FMUL.FTZ R3, R8.reuse, R17 ;  /* 0x0000001108037220 */ /* 0x041fe40000410000 */
[----:B------:R-:W-:Y:S01]  /*1210*/  FMUL.FTZ R0, R8, R19 ;  /* 0x0000001308007220 */ /* 0x000fe20000410000 */
[----:B------:R-:W-:-:S04]  /*1220*/  ISETP.GE.AND P0, PT, R12, UR5, PT ;  /* 0x000000050c007c0c */ /* 0x000fc8000bf06270 */
[----:B------:R-:W-:-:S05]  /*1230*/  F2FP.F16.F32.PACK_AB R3, R0, R3 ;  /* 0x000000030003723e */ /* 0x000fca00000000ff */
[----:B------:R0:W-:Y:S04]  /*1240*/  STG.E desc[UR10][R14.64], R3 ;  /* 0x000000030e007986 */ /* 0x0001e8000c10190a */
[----:B------:R-:W-:Y:S05]  /*1250*/  @P0 EXIT ;  /* 0x000000000000094d */ /* 0x000fea0003800000 */
[----:B------:R-:W0:Y:S02]  /*1260*/  LDG.E.CONSTANT R0, desc[UR10][R4.64+0x1000] ;  /* 0x0010000a04007981 */ /* 0x000e24000c1e9900 */
[--C-:B0-----:R-:W-:Y:S02]  /*1270*/  HADD2.F32 R3, -RZ, R0.reuse.H0_H0 ;  /* 0x20000000ff037230 */ /* 0x101fe40000004100 */
        /* <DEDUP_REMOVED lines=10> */
[----:B------:R-:W2:Y:S01]  /*1320*/  LDG.E.CONSTANT R0, desc[UR10][R4.64+0x2000] ;  /* 0x0020000a04007981 */ /* 0x000ea2000c1e9900 */
[----:B------:R-:W-:-:S04]  /*1330*/  IADD3 R2, R2, 0xc00, RZ ;  /* 0x00000c0002027810 */ /* 0x000fc80007ffe0ff */
[----:B------:R-:W-:Y:S01]  /*1340*/  ISETP.GE.AND P0, PT, R2, UR5, PT ;  /* 0x0000000502007c0c */ /* 0x000fe2000bf06270 */
[--C-:B--2---:R-:W-:Y:S02]  /*1350*/  HADD2.F32 R6, -RZ, R0.reuse.H0_H0 ;  /* 0x20000000ff067230 */ /* 0x104fe40000004100 */
[----:B------:R-:W-:-:S03]  /*1360*/  HADD2.F32 R0, -RZ, R0.H1_H1 ;  /* 0x30000000ff007230 */ /* 0x000fc60000004100 */
[----:B------:R-:W-:Y:S02]  /*1370*/  FMUL.FTZ R11, R6, R11 ;  /* 0x0000000b060b7220 */ /* 0x000fe40000410000 */
[----:B------:R-:W-:Y:S02]  /*1380*/  FMUL.FTZ R13, R0, R13 ;  /* 0x0000000d000d7220 */ /* 0x000fe40000410000 */
[C---:B0-----:R-:W-:Y:S02]  /*1390*/  FMUL.FTZ R3, R8.reuse, R11 ;  /* 0x0000000b08037220 */ /* 0x041fe40000410000 */
[----:B------:R-:W-:-:S05]  /*13a0*/  FMUL.FTZ R0, R8, R13 ;  /* 0x0000000d08007220 */ /* 0x000fca0000410000 */
[----:B------:R-:W-:-:S05]  /*13b0*/  F2FP.F16.F32.PACK_AB R3, R0, R3 ;  /* 0x000000030003723e */ /* 0x000fca00000000ff */
[----:B------:R0:W-:Y:S01]  /*13c0*/  STG.E desc[UR10][R14.64+0x2000], R3 ;  /* 0x002000030e007986 */ /* 0x0001e2000c10190a */
[----:B------:R-:W-:Y:S05]  /*13d0*/  @P0 EXIT ;  /* 0x000000000000094d */ /* 0x000fea0003800000 */
[----:B------:R-:W2:Y:S02]  /*13e0*/  LDG.E.CONSTANT R4, desc[UR10][R4.64+0x3000] ;  /* 0x0030000a04047981 */ /* 0x000ea4000c1e9900 */
[--C-:B--2---:R-:W-:Y:S02]  /*13f0*/  HADD2.F32 R0, -RZ, R4.reuse.H0_H0 ;  /* 0x20000004ff007230 */ /* 0x104fe40000004100 */
[----:B0-----:R-:W-:-:S03]  /*1400*/  HADD2.F32 R3, -RZ, R4.H1_H1 ;  /* 0x30000004ff037230 */ /* 0x001fc60000004100 */
[----:B------:R-:W-:Y:S02]  /*1410*/  FMUL.FTZ R9, R0, R9 ;  /* 0x0000000900097220 */ /* 0x000fe40000410000 */
[----:B------:R-:W-:Y:S02]  /*1420*/  FMUL.FTZ R7, R3, R10 ;  /* 0x0000000a03077220 */ /* 0x000fe40000410000 */
[C---:B------:R-:W-:Y:S02]  /*1430*/  FMUL.FTZ R3, R8.reuse, R9 ;  /* 0x0000000908037220 */ /* 0x040fe40000410000 */
[----:B------:R-:W-:-:S05]  /*1440*/  FMUL.FTZ R8, R8, R7 ;  /* 0x0000000708087220 */ /* 0x000fca0000410000 */
[----:B------:R-:W-:-:S05]  /*1450*/  F2FP.F16.F32.PACK_AB R3, R8, R3 ;  /* 0x000000030803723e */ /* 0x000fca00000000ff */
[----:B------:R-:W-:Y:S01]  /*1460*/  STG.E desc[UR10][R14.64+0x3000], R3 ;  /* 0x003000030e007986 */ /* 0x000fe2000c10190a */
[----:B------:R-:W-:Y:S05]  /*1470*/  EXIT ;  /* 0x000000000000794d */ /* 0x000fea0003800000 */
.L_x_178:
        /* <DEDUP_REMOVED lines=16> */
.L_x_218:


//--------------------- .text._Z17layer_norm_kernelILi3EEvPK6__halfS2_S2_PS0_ffiib --------------------------
	.section	.text._Z17layer_norm_kernelILi3EEvPK6__halfS2_S2_PS0_ffiib,"ax",@progbits
	.align	128
        .global         _Z17layer_norm_kernelILi3EEvPK6__halfS2_S2_PS0_ffiib
        .type           _Z17layer_norm_kernelILi3EEvPK6__halfS2_S2_PS0_ffiib,@function
        .size           _Z17layer_norm_kernelILi3EEvPK6__halfS2_S2_PS0_ffiib,(.L_x_219 - _Z17layer_norm_kernelILi3EEvPK6__halfS2_S2_PS0_ffiib)
        .other          _Z17layer_norm_kernelILi3EEvPK6__halfS2_S2_PS0_ffiib,@"STO_CUDA_ENTRY STV_DEFAULT"
_Z17layer_norm_kernelILi3EEvPK6__halfS2_S2_PS0_ffiib:
.text._Z17layer_norm_kernelILi3EEvPK6__halfS2_S2_PS0_ffiib:
[----:B------:R-:W-:Y:S01]  /*0000*/  LDC R1, c[0x0][0x28] ;  /* 0x00000a00ff017b82 */ /* 0x000fe20000000800 */
[----:B------:R-:W0:Y:S07]  /*0010*/  S2R R2, SR_TID.X ;  /* 0x0000000000027919 */ /* 0x000e2e0000002100 */
[----:B------:R-:W1:Y:S01]  /*0020*/  S2UR UR6, SR_CTAID.X ;  /* 0x00000000000679c3 */ /* 0x000e620000002500 */
[----:B------:R-:W-:Y:S01]  /*0030*/  ULDC UR7, c[0x0][0x23c] ;  /* 0x00008f0000077ab9 */ /* 0x000fe20000000800 */
[----:B------:R-:W-:Y:S01]  /*0040*/  ULDC.64 UR10, c[0x0][0x208] ;  /* 0x00008200000a7ab9 */ /* 0x000fe20000000a00 */
[----:B------:R-:W-:Y:S01]  /*0050*/  ULEA.HI UR4, UR7, UR7, URZ, 0x1 ;  /* 0x0000000707047291 */ /* 0x000fe2000f8f083f */
[----:B------:R-:W-:Y:S01]  /*0060*/  BSSY B0, `(.L_x_179) ;  /* 0x000002e000007945 */ /* 0x000fe20003800000 */
[----:B------:R-:W-:Y:S01]  /*0070*/  HFMA2.MMA R9, -RZ, RZ, 0, 0 ;  /* 0x00000000ff097435 */ /* 0x000fe200000001ff */
[----:B------:R-:W-:Y:S01]  /*0080*/  MOV R6, 0x20 ;  /* 0x0000002000067802 */ /* 0x000fe20000000f00 */
[----:B------:R-:W-:-:S02]  /*0090*/  USHF.R.S32.HI UR5, URZ, 0x1, UR4 ;  /* 0x000000013f057899 */ /* 0x000fc40008011404 */
[----:B-1----:R-:W-:-:S04]  /*00a0*/  UIMAD UR4, UR6, UR7, URZ ;  /* 0x00000007060472a4 */ /* 0x002fc8000f8e023f */
[----:B------:R-:W-:Y:S01]  /*00b0*/  USHF.R.S32.HI UR8, URZ, 0x1f, UR4 ;  /* 0x0000001f3f087899 */ /* 0x000fe20008011404 */
[----:B0-----:R-:W-:-:S13]  /*00c0*/  ISETP.GE.AND P1, PT, R2, UR5, PT ;  /* 0x0000000502007c0c */ /* 0x001fda000bf26270 */
        /* <DEDUP_REMOVED lines=39> */
.L_x_180:
[----:B------:R-:W-:Y:S05]  /*0340*/  BSYNC B0 ;  /* 0x0000000000007941 */ /* 0x000fea0003800000 */
.L_x_179:
[----:B------:R-:W-:Y:S01]  /*0350*/  HFMA2.MMA R11, -RZ, RZ, 0, 1.9073486328125e-06 ;  /* 0x00000020ff0b7435 */ /* 0x000fe200000001ff */
[----:B------:R-:W-:-:S10]  /*0360*/  LOP3.LUT R10, R2, 0x1f, RZ, 0xc0, !PT ;  /* 0x0000001f020a7812 */ /* 0x000fd400078ec0ff */
.L_x_181:
        /* <DEDUP_REMOVED lines=18> */
.L_x_182:
        /* <DEDUP_REMOVED lines=28> */
.L_x_184:
[----:B------:R-:W-:Y:S05]  /*0650*/  BSYNC B0 ;  /* 0x0000000000007941 */ /* 0x000fea0003800000 */
.L_x_183:
[----:B------:R-:W-:-:S07]  /*0660*/  MOV R11, 0x20 ;  /* 0x00000020000b7802 */ /* 0x000fce0000000f00 */
.L_x_185:
        /* <DEDUP_REMOVED lines=10> */
.L_x_186:
        /* <DEDUP_REMOVED lines=44> */
[----:B------:R-:W2:Y:S04]  /*09d0*/  LDG.E.CONSTANT R0, desc[UR10][R10.64+0x1000] ;  /* 0x0010000a0a007981 */ /* 0x000ea8000c1e9900 */
[----:B------:R-:W3:Y:S04]  /*09e0*/  LDG.E.CONSTANT R9, desc[UR10][R14.64+0x1000] ;  /* 0x0010000a0e097981 */ /* 0x000ee8000c1e9900 */
[----:B------:R-:W4:Y:S01]  /*09f0*/  @P0 LDG.E R18, desc[UR10][R12.64+0x1000] ;  /* 0x0010000a0c120981 */ /* 0x000f22000c1e1900 */
[----:B------:R-:W-:-:S04]  /*0a00*/  IADD3 R2, R2, 0x800, RZ ;  /* 0x0000080002027810 */ /* 0x000fc80007ffe0ff */
[----:B------:R-:W-:Y:S01]  /*0a10*/  ISETP.GE.AND P1, PT, R2, UR5, PT ;  /* 0x0000000502007c0c */ /* 0x000fe2000bf26270 */
        /* <DEDUP_REMOVED lines=25> */
.L_x_187:
        /* <DEDUP_REMOVED lines=19> */
[----:B------:R-:W2:Y:S04]  /*0ce0*/  LDG.E.CONSTANT R3, desc[UR10][R10.64+0x1000] ;  /* 0x0010000a0a037981 */ /* 0x000ea8000c1e9900 */
        /* <DEDUP_REMOVED lines=23> */
[----:B------:R-:W-:Y:S01]  /*0e60*/  STG.E desc[UR10][R12.64+0x2000], R3 ;  /* 0x002000030c007986 */ /* 0x000fe2000c10190a */
[----:B------:R-:W-:Y:S05]  /*0e70*/  EXIT ;  /* 0x000000000000794d */ /* 0x000fea0003800000 */
.L_x_188:
[----:B------:R-:W-:Y:S05]  /*0e80*/  @P1 EXIT ;  /* 0x000000000000194d */ /* 0x000fea0003800000 */
[----:B------:R-:W2:Y:S02]  /*0e90*/  LDG.E.CONSTANT R9, desc[UR10][R10.64] ;  /* 0x0000000a0a097981 */ /* 0x000ea4000c1e9900 */
[--C-:B--2---:R-:W-:Y:S02]  /*0ea0*/  HADD2.F32 R14, -RZ, R9.reuse.H1_H1 ;  /* 0x30000009ff0e7230 */ /* 0x104fe40000004100 */
[----:B------:R-:W-:-:S03]  /*0eb0*/  HADD2.F32 R15, -RZ, R9.H0_H0 ;  /* 0x20000009ff0f7230 */ /* 0x000fc60000004100 */
[----:B------:R-:W-:Y:S01]  /*0ec0*/  FMUL.FTZ R9, R14, R3 ;  /* 0x000000030e097220 */ /* 0x000fe20000410000 */
[----:B------:R-:W-:Y:S01]  /*0ed0*/  IADD3 R14, R2, 0x400, RZ ;  /* 0x00000400020e7810 */ /* 0x000fe20007ffe0ff */
[----:B------:R-:W-:Y:S02]  /*0ee0*/  FMUL.FTZ R15, R15, R0 ;  /* 0x000000000f0f7220 */ /* 0x000fe40000410000 */
[----:B0-----:R-:W-:Y:S01]  /*0ef0*/  FMUL.FTZ R0, R6, R9 ;  /* 0x0000000906007220 */ /* 0x001fe20000410000 */
        /* <DEDUP_REMOVED lines=14> */
[----:B------:R-:W-:-:S05]  /*0fe0*/  F2FP.F16.F32.PACK_AB R3, R0, R3 ;  /* 0x000000030003723e */ /* 0x000fca00000000ff */
[----:B------:R0:W-:Y:S01]  /*0ff0*/  STG.E desc[UR10][R12.64+0x1000], R3 ;  /* 0x001000030c007986 */ /* 0x0001e2000c10190a */
[----:B------:R-:W-:Y:S05]  /*1000*/  @P0 EXIT ;  /* 0x000000000000094d */ /* 0x000fea0003800000 */
[----:B------:R-:W0:Y:S02]  /*1010*/  LDG.E.CONSTANT R10, desc[UR10][R10.64+0x2000] ;  /* 0x0020000a0a0a7981 */ /* 0x000e24000c1e9900 */
[--C-:B0-----:R-:W-:Y:S02]  /*1020*/  HADD2.F32 R3, -RZ, R10.reuse.H0_H0 ;  /* 0x2000000aff037230 */ /* 0x101fe40000004100 */
[----:B------:R-:W-:-:S03]  /*1030*/  HADD2.F32 R0, -RZ, R10.H1_H1 ;  /* 0x3000000aff007230 */ /* 0x000fc60000004100 */
[----:B------:R-:W-:Y:S02]  /*1040*/  FMUL.FTZ R3, R3, R4 ;  /* 0x0000000403037220 */ /* 0x000fe40000410000 */
[----:B------:R-:W-:Y:S02]  /*1050*/  FMUL.FTZ R5, R0, R5 ;  /* 0x0000000500057220 */ /* 0x000fe40000410000 */
[C---:B------:R-:W-:Y:S02]  /*1060*/  FMUL.FTZ R3, R6.reuse, R3 ;  /* 0x0000000306037220 */ /* 0x040fe40000410000 */
[----:B------:R-:W-:-:S05]  /*1070*/  FMUL.FTZ R6, R6, R5 ;  /* 0x0000000506067220 */ /* 0x000fca0000410000 */
[----:B------:R-:W-:-:S05]  /*1080*/  F2FP.F16.F32.PACK_AB R3, R6, R3 ;  /* 0x000000030603723e */ /* 0x000fca00000000ff */
[----:B------:R-:W-:Y:S01]  /*1090*/  STG.E desc[UR10][R12.64+0x2000], R3 ;  /* 0x002000030c007986 */ /* 0x000fe2000c10190a */
[----:B------:R-:W-:Y:S05]  /*10a0*/  EXIT ;  /* 0x000000000000794d */ /* 0x000fea0003800000 */
.L_x_189:
        /* <DEDUP_REMOVED lines=13> */
.L_x_219:


//--------------------- .text._Z17layer_norm_kernelILi2EEvPK6__halfS2_S2_PS0_ffiib --------------------------
	.section	.text._Z17layer_norm_kernelILi2EEvPK6__halfS2_S2_PS0_ffiib,"ax",@progbits
	.align	128
        .global         _Z17layer_norm_kernelILi2EEvPK6__halfS2_S2_PS0_ffiib
        .type           _Z17layer_norm_kernelILi2EEvPK6__halfS2_S2_PS0_ffiib,@function
        .size           _Z17layer_norm_kernelILi2EEvPK6__halfS2_S2_PS0_ffiib,(.L_x_220 - _Z17layer_norm_kernelILi2EEvPK6__halfS2_S2_PS0_ffiib)
        .other          _Z17layer_norm_kernelILi2EEvPK6__halfS2_S2_PS0_ffiib,@"STO_CUDA_ENTRY STV_DEFAULT"
_Z17layer_norm_kernelILi2EEvPK6__halfS2_S2_PS0_ffiib:
.text._Z17layer_norm_kernelILi2EEvPK6__halfS2_S2_PS0_ffiib:
        /* <DEDUP_REMOVED lines=14> */
[----:B------:R-:W-:Y:S01]  /*00e0*/  ULDC.64 UR6, c[0x0][0x210] ;  /* 0x0000840000067ab9 */ /* 0x000fe20000000a00 */
[----:B------:R-:W-:Y:S01]  /*00f0*/  IADD3 R0, R2, 0x400, RZ ;  /* 0x0000040002007810 */ /* 0x000fe20007ffe0ff */
[----:B------:R-:W-:-:S03]  /*0100*/  ULEA UR6, UP0, UR4, UR6, 0x1 ;  /* 0x0000000604067291 */ /* 0x000fc6000f80083f */
[----:B------:R-:W-:Y:S01]  /*0110*/  ISETP.GE.AND P0, PT, R0, UR5, PT ;  /* 0x0000000500007c0c */ /* 0x000fe2000bf06270 */
[----:B------:R-:W-:Y:S02]  /*0120*/  ULEA.HI.X UR7, UR4, UR7, UR8, 0x1, UP0 ;  /* 0x0000000704077291 */ /* 0x000fe400080f0c08 */
[----:B------:R-:W-:-:S04]  /*0130*/  MOV R8, UR6 ;  /* 0x0000000600087c02 */ /* 0x000fc80008000f00 */
[----:B------:R-:W-:-:S03]  /*0140*/  MOV R9, UR7 ;  /* 0x0000000700097c02 */ /* 0x000fc60008000f00 */
[----:B------:R-:W-:-:S05]  /*0150*/  IMAD.WIDE R8, R2, 0x4, R8 ;  /* 0x0000000402087825 */ /* 0x000fca00078e0208 */
[----:B------:R-:W2:Y:S04]  /*0160*/  LDG.E.CONSTANT R0, desc[UR10][R8.64] ;  /* 0x0000000a08007981 */ /* 0x000ea8000c1e9900 */
[----:B------:R-:W3:Y:S01]  /*0170*/  @!P0 LDG.E.CONSTANT R10, desc[UR10][R8.64+0x1000] ;  /* 0x0010000a080a8981 */ /* 0x000ee2000c1e9900 */
[--C-:B--2---:R-:W-:Y:S02]  /*0180*/  HADD2.F32 R5, -RZ, R0.reuse.H0_H0 ;  /* 0x20000000ff057230 */ /* 0x104fe40000004100 */
[----:B------:R-:W-:Y:S02]  /*0190*/  HADD2.F32 R0, -RZ, R0.H1_H1 ;  /* 0x30000000ff007230 */ /* 0x000fe40000004100 */
[--C-:B---3--:R-:W-:Y:S01]  /*01a0*/  @!P0 HADD2.F32 R11, -RZ, R10.reuse.H0_H0 ;  /* 0x2000000aff0b8230 */ /* 0x108fe20000004100 */
[----:B------:R-:W-:Y:S01]  /*01b0*/  FMNMX.FTZ R5, R5, 65504, PT ;  /* 0x477fe00005057809 */ /* 0x000fe20003810000 */
[----:B------:R-:W-:Y:S01]  /*01c0*/  @!P0 HADD2.F32 R12, -RZ, R10.H1_H1 ;  /* 0x3000000aff0c8230 */ /* 0x000fe20000004100 */
[----:B------:R-:W-:-:S02]  /*01d0*/  FMNMX.FTZ R7, R0, 65504, PT ;  /* 0x477fe00000077809 */ /* 0x000fc40003810000 */
[----:B------:R-:W-:Y:S02]  /*01e0*/  FMNMX.FTZ R0, R5, -65504, !PT ;  /* 0xc77fe00005007809 */ /* 0x000fe40007810000 */
[----:B------:R-:W-:Y:S02]  /*01f0*/  @!P0 FMNMX.FTZ R11, R11, 65504, PT ;  /* 0x477fe0000b0b8809 */ /* 0x000fe40003810000 */
[----:B------:R-:W-:Y:S01]  /*0200*/  FMNMX.FTZ R5, R7, -65504, !PT ;  /* 0xc77fe00007057809 */ /* 0x000fe20007810000 */
[----:B------:R-:W-:Y:S01]  /*0210*/  FADD.FTZ R10, RZ, R0 ;  /* 0x00000000ff0a7221 */ /* 0x000fe20000010000 */
[----:B------:R-:W-:Y:S02]  /*0220*/  @!P0 FMNMX.FTZ R3, R11, -65504, !PT ;  /* 0xc77fe0000b038809 */ /* 0x000fe40007810000 */
[----:B------:R-:W-:Y:S01]  /*0230*/  @!P0 FMNMX.FTZ R12, R12, 65504, PT ;  /* 0x477fe0000c0c8809 */ /* 0x000fe20003810000 */
[----:B------:R-:W-:-:S03]  /*0240*/  FADD.FTZ R8, R5, R10 ;  /* 0x0000000a05087221 */ /* 0x000fc60000010000 */
[----:B------:R-:W-:Y:S01]  /*0250*/  @!P0 FMNMX.FTZ R4, R12, -65504, !PT ;  /* 0xc77fe0000c048809 */ /* 0x000fe20007810000 */
[----:B------:R-:W-:-:S04]  /*0260*/  @!P0 FADD.FTZ R7, R8, R3 ;  /* 0x0000000308078221 */ /* 0x000fc80000010000 */
[----:B------:R-:W-:-:S07]  /*0270*/  @!P0 FADD.FTZ R8, R4, R7 ;  /* 0x0000000704088221 */ /* 0x000fce0000010000 */
.L_x_191:
[----:B------:R-:W-:Y:S05]  /*0280*/  BSYNC B0 ;  /* 0x0000000000007941 */ /* 0x000fea0003800000 */
.L_x_190:
[----:B------:R-:W-:Y:S01]  /*0290*/  HFMA2.MMA R9, -RZ, RZ, 0, 1.9073486328125e-06 ;  /* 0x00000020ff097435 */ /* 0x000fe200000001ff */
[----:B------:R-:W-:-:S10]  /*02a0*/  LOP3.LUT R7, R2, 0x1f, RZ, 0xc0, !PT ;  /* 0x0000001f02077812 */ /* 0x000fd400078ec0ff */
.L_x_192:
        /* <DEDUP_REMOVED lines=18> */
.L_x_193:
        /* <DEDUP_REMOVED lines=10> */
[----:B------:R-:W-:Y:S01]  /*0470*/  IADD3 R8, R2, 0x400, RZ ;  /* 0x0000040002087810 */ /* 0x000fe20007ffe0ff */
[----:B------:R-:W-:Y:S02]  /*0480*/  ULDC UR7, c[0x0][0x234] ;  /* 0x00008d0000077ab9 */ /* 0x000fe40000000800 */
[C---:B------:R-:W-:Y:S01]  /*0490*/  FFMA.FTZ R0, -R11.reuse, UR7, R0 ;  /* 0x000000070b007c23 */ /* 0x040fe20008010100 */
[----:B------:R-:W-:Y:S01]  /*04a0*/  ISETP.GE.AND P2, PT, R8, UR5, PT ;  /* 0x0000000508007c0c */ /* 0x000fe2000bf46270 */
[----:B------:R-:W-:Y:S02]  /*04b0*/  FFMA.FTZ R5, -R11, UR7, R5 ;  /* 0x000000070b057c23 */ /* 0x000fe40008010105 */
[----:B------:R-:W-:-:S04]  /*04c0*/  FFMA.FTZ R8, R0, R0, RZ ;  /* 0x0000000000087223 */ /* 0x000fc800000100ff */
[----:B------:R-:W-:-:S06]  /*04d0*/  FFMA.FTZ R8, R5, R5, R8 ;  /* 0x0000000505087223 */ /* 0x000fcc0000010008 */
[C---:B------:R-:W-:Y:S01]  /*04e0*/  @!P2 FFMA.FTZ R3, -R11.reuse, UR7, R3 ;  /* 0x000000070b03ac23 */ /* 0x040fe20008010103 */
[----:B------:R-:W-:-:S03]  /*04f0*/  @!P2 FFMA.FTZ R4, -R11, UR7, R4 ;  /* 0x000000070b04ac23 */ /* 0x000fc60008010104 */
[----:B------:R-:W-:-:S04]  /*0500*/  @!P2 FFMA.FTZ R11, R3, R3, R8 ;  /* 0x00000003030ba223 */ /* 0x000fc80000010008 */
[----:B------:R-:W-:-:S07]  /*0510*/  @!P2 FFMA.FTZ R8, R4, R4, R11 ;  /* 0x000000040408a223 */ /* 0x000fce000001000b */
.L_x_195:
[----:B------:R-:W-:Y:S05]  /*0520*/  BSYNC B0 ;  /* 0x0000000000007941 */ /* 0x000fea0003800000 */
.L_x_194:
[----:B------:R-:W-:-:S07]  /*0530*/  MOV R10, 0x20 ;  /* 0x00000020000a7802 */ /* 0x000fce0000000f00 */
.L_x_196:
        /* <DEDUP_REMOVED lines=10> */
.L_x_197:
        /* <DEDUP_REMOVED lines=15> */
[----:B------:R-:W-:-:S05]  /*06d0*/  MOV R8, UR6 ;  /* 0x0000000600087c02 */ /* 0x000fca0008000f00 */
[----:B------:R-:W-:-:S03]  /*06e0*/  MOV R9, UR4 ;  /* 0x0000000400097c02 */ /* 0x000fc60008000f00 */
[----:B------:R-:W-:-:S04]  /*06f0*/  IMAD.WIDE R8, R2, 0x4, R8 ;  /* 0x0000000402087825 */ /* 0x000fc800078e0208 */
[----:B0-----:R-:W-:-:S06]  /*0700*/  FFMA.FTZ R12, R11, R13, R12 ;  /* 0x0000000d0b0c7223 */ /* 0x001fcc000001000c */
[----:B------:R-:W0:Y:S01]  /*0710*/  MUFU.RSQ R12, R12 ;  /* 0x0000000c000c7308 */ /* 0x000e220000001400 */
        /* <DEDUP_REMOVED lines=19> */
[----:B------:R-:W-:-:S06]  /*0850*/  F2FP.F16.F32.PACK_AB R0, R0, R15 ;  /* 0x0000000f0000723e */ /* 0x000fcc00000000ff */
[----:B----4-:R-:W-:-:S10]  /*0860*/  HFMA2.MMA R5, R0, 1, 1, R16 ;  /* 0x3c003c0000057835 */ /* 0x010fd40000000010 */
[----:B---3--:R-:W-:-:S05]  /*0870*/  @P0 HADD2 R5, R5, R18 ;  /* 0x0000001205050230 */ /* 0x008fca0000000000 */
        /* <DEDUP_REMOVED lines=16> */
.L_x_198:
[----:B------:R-:W-:Y:S02]  /*0980*/  ULDC.U8 UR4, c[0x0][0x240] ;  /* 0x0000900000047ab9 */ /* 0x000fe40000000000 */
[----:B------:R-:W-:-:S06]  /*0990*/  UPRMT UR4, UR4, 0x8880, URZ ;  /* 0x0000888004047896 */ /* 0x000fcc000800003f */
[----:B------:R-:W-:-:S13]  /*09a0*/  ISETP.NE.AND P0, PT, RZ, UR4, PT ;  /* 0x00000004ff007c0c */ /* 0x000fda000bf05270 */
[----:B------:R-:W-:Y:S05]  /*09b0*/  @!P0 BRA `(.L_x_199) ;  /* 0x00000000006c8947 */ /* 0x000fea0003800000 */
        /* <DEDUP_REMOVED lines=27> */
.L_x_199:
        /* <DEDUP_REMOVED lines=23> */
.L_x_200:
        /* <DEDUP_REMOVED lines=10> */
.L_x_220:


//--------------------- .text._Z17layer_norm_kernelILi1EEvPK6__halfS2_S2_PS0_ffiib --------------------------
	.section	.text._Z17layer_norm_kernelILi1EEvPK6__halfS2_S2_PS0_ffiib,"ax",@progbits
	.align	128
        .global         _Z17layer_norm_kernelILi1EEvPK6__halfS2_S2_PS0_ffiib
        .type           _Z17layer_norm_kernelILi1EEvPK6__halfS2_S2_PS0_ffiib,@function
        .size           _Z17layer_norm_kernelILi1EEvPK6__halfS2_S2_PS0_ffiib,(.L_x_221 - _Z17layer_norm_kernelILi1EEvPK6__halfS2_S2_PS0_ffiib)
        .other          _Z17layer_norm_kernelILi1EEvPK6__halfS2_S2_PS0_ffiib,@"STO_CUDA_ENTRY STV_DEFAULT"
_Z17layer_norm_kernelILi1EEvPK6__halfS2_S2_PS0_ffiib:
.text._Z17layer_norm_kernelILi1EEvPK6__halfS2_S2_PS0_ffiib:
[----:B------:R-:W-:Y:S08]  /*0000*/  LDC R1, c[0x0][0x28] ;  /* 0x00000a00ff017b82 */ /* 0x000ff00000000800 */
[----:B------:R-:W0:Y:S01]  /*0010*/  LDC R6, c[0x0][0x23c] ;  /* 0x00008f00ff067b82 */ /* 0x000e220000000800 */
[----:B------:R-:W1:Y:S01]  /*0020*/  S2R R2, SR_TID.X ;  /* 0x0000000000027919 */ /* 0x000e620000002100 */
[----:B------:R-:W-:-:S06]  /*0030*/  ULDC.64 UR6, c[0x0][0x208] ;  /* 0x0000820000067ab9 */ /* 0x000fcc0000000a00 */
[----:B------:R-:W2:Y:S01]  /*0040*/  S2UR UR4, SR_CTAID.X ;  /* 0x00000000000479c3 */ /* 0x000ea20000002500 */
[----:B0-----:R-:W-:-:S04]  /*0050*/  LEA.HI R4, R6, R6, RZ, 0x1 ;  /* 0x0000000606047211 */ /* 0x001fc800078f08ff */
[----:B------:R-:W-:-:S04]  /*0060*/  SHF.R.S32.HI R5, RZ, 0x1, R4 ;  /* 0x00000001ff057819 */ /* 0x000fc80000011404 */
[----:B-1----:R-:W-:Y:S01]  /*0070*/  ISETP.GE.AND P0, PT, R2, R5, PT ;  /* 0x000000050200720c */ /* 0x002fe20003f06270 */
[----:B--2---:R-:W-:-:S05]  /*0080*/  IMAD R5, R6, UR4, RZ ;  /* 0x0000000406057c24 */ /* 0x004fca000f8e02ff */
[----:B------:R-:W-:-:S07]  /*0090*/  SHF.R.S32.HI R4, RZ, 0x1f, R5 ;  /* 0x0000001fff047819 */ /* 0x000fce0000011405 */
[----:B------:R-:W0:Y:S02]  /*00a0*/  @!P0 LDC.64 R8, c[0x0][0x210] ;  /* 0x00008400ff088b82 */ /* 0x000e240000000a00 */
[----:B0-----:R-:W-:-:S04]  /*00b0*/  @!P0 LEA R8, P1, R5, R8, 0x1 ;  /* 0x0000000805088211 */ /* 0x001fc800078208ff */
[----:B------:R-:W-:-:S03]  /*00c0*/  @!P0 LEA.HI.X R9, R5, R9, R4, 0x1, P1 ;  /* 0x0000000905098211 */ /* 0x000fc600008f0c04 */
[----:B------:R-:W-:-:S06]  /*00d0*/  @!P0 IMAD.WIDE R8, R2, 0x4, R8 ;  /* 0x0000000402088825 */ /* 0x000fcc00078e0208 */
[----:B------:R-:W2:Y:S01]  /*00e0*/  @!P0 LDG.E.CONSTANT R8, desc[UR6][R8.64] ;  /* 0x0000000608088981 */ /* 0x000ea2000c1e9900 */
[----:B------:R-:W-:Y:S02]  /*00f0*/  IMAD.MOV.U32 R10, RZ, RZ, RZ ;  /* 0x000000ffff0a7224 */ /* 0x000fe400078e00ff */
[----:B------:R-:W-:Y:S02]  /*0100*/  IMAD.MOV.U32 R11, RZ, RZ, 0x20 ;  /* 0x00000020ff0b7424 */ /* 0x000fe400078e00ff */
[--C-:B--2---:R-:W-:Y:S02]  /*0110*/  @!P0 HADD2.F32 R6, -RZ, R8.reuse.H0_H0 ;  /* 0x20000008ff068230 */ /* 0x104fe40000004100 */
[----:B------:R-:W-:-:S03]  /*0120*/  @!P0 HADD2.F32 R7, -RZ, R8.H1_H1 ;  /* 0x30000008ff078230 */ /* 0x000fc60000004100 */
[----:B------:R-:W-:Y:S02]  /*0130*/  @!P0 FMNMX.FTZ R6, R6, 65504, PT ;  /* 0x477fe00006068809 */ /* 0x000fe40003810000 */
[----:B------:R-:W-:Y:S02]  /*0140*/  @!P0 FMNMX.FTZ R7, R7, 65504, PT ;  /* 0x477fe00007078809 */ /* 0x000fe40003810000 */
[----:B------:R-:W-:Y:S01]  /*0150*/  @!P0 FMNMX.FTZ R0, R6, -65504, !PT ;  /* 0xc77fe00006008809 */ /* 0x000fe20007810000 */
[----:B------:R-:W-:Y:S01]  /*0160*/  IMAD.MOV.U32 R6, RZ, RZ, 0x20 ;  /* 0x00000020ff067424 */ /* 0x000fe200078e00ff */
[----:B------:R-:W-:Y:S02]  /*0170*/  @!P0 FMNMX.FTZ R3, R7, -65504, !PT ;  /* 0xc77fe00007038809 */ /* 0x000fe40007810000 */
[----:B------:R-:W-:Y:S01]  /*0180*/  LOP3.LUT R7, R2, 0x1f, RZ, 0xc0, !PT ;  /* 0x0000001f02077812 */ /* 0x000fe200078ec0ff */
[----:B------:R-:W-:-:S04]  /*0190*/  @!P0 FADD.FTZ R12, RZ, R0 ;  /* 0x00000000ff0c8221 */ /* 0x000fc80000010000 */
[----:B------:R-:W-:-:S07]  /*01a0*/  @!P0 FADD.FTZ R10, R3, R12 ;  /* 0x0000000c030a8221 */ /* 0x000fce0000010000 */
.L_x_201:
        /* <DEDUP_REMOVED lines=10> */
[----:B------:R-:W-:-:S04]  /*0250*/  SHF.R.U32.HI R8, RZ, 0x3, R2 ;  /* 0x00000003ff087819 */ /* 0x000fc80000011602 */
[----:B------:R-:W-:Y:S01]  /*0260*/  LOP3.LUT R9, R8, 0x1ffffffc, RZ, 0xc0, !PT ;  /* 0x1ffffffc08097812 */ /* 0x000fe200078ec0ff */
[----:B------:R-:W-:Y:S01]  /*0270*/  IMAD.MOV.U32 R8, RZ, RZ, 0x20 ;  /* 0x00000020ff087424 */ /* 0x000fe200078e00ff */
[----:B0-----:R-:W-:-:S06]  /*0280*/  ULEA UR4, UR5, UR4, 0x18 ;  /* 0x0000000405047291 */ /* 0x001fcc000f8ec03f */
[----:B------:R-:W-:-:S03]  /*0290*/  LEA R7, R7, UR4, 0x2 ;  /* 0x0000000407077c11 */ /* 0x000fc6000f8e10ff */
[----:B------:R0:W-:Y:S01]  /*02a0*/  @!P2 STS [R9+UR4], R10 ;  /* 0x0000000a0900a988 */ /* 0x0001e20008000804 */
[----:B------:R-:W-:Y:S06]  /*02b0*/  BAR.SYNC.DEFER_BLOCKING 0x0 ;  /* 0x0000000000007b1d */ /* 0x000fec0000010000 */
[----:B------:R0:W1:Y:S02]  /*02c0*/  LDS R11, [R7] ;  /* 0x00000000070b7984 */ /* 0x0000640000000800 */
.L_x_202:
[C---:B0-----:R-:W-:Y:S02]  /*02d0*/  LEA.HI R10, R8.reuse, R8, RZ, 0x1 ;  /* 0x00000008080a7211 */ /* 0x041fe400078f08ff */
[----:B------:R-:W-:Y:S02]  /*02e0*/  ISETP.GT.AND P1, PT, R8, 0x3, PT ;  /* 0x000000030800780c */ /* 0x000fe40003f24270 */
[----:B------:R-:W-:-:S05]  /*02f0*/  SHF.R.S32.HI R10, RZ, 0x1, R10 ;  /* 0x00000001ff0a7819 */ /* 0x000fca000001140a */
[----:B-1----:R-:W0:Y:S01]  /*0300*/  SHFL.BFLY PT, R12, R11, R10, 0x1f ;  /* 0x0c001f0a0b0c7589 */ /* 0x002e2200000e0000 */
[----:B------:R-:W-:Y:S02]  /*0310*/  IMAD.MOV.U32 R8, RZ, RZ, R10 ;  /* 0x000000ffff087224 */ /* 0x000fe400078e000a */
[----:B0-----:R-:W-:-:S03]  /*0320*/  FADD.FTZ R11, R12, R11 ;  /* 0x0000000b0c0b7221 */ /* 0x001fc60000010000 */
[----:B------:R-:W-:Y:S05]  /*0330*/  @P1 BRA `(.L_x_202) ;  /* 0xfffffffc00e41947 */ /* 0x000fea000383ffff */
[----:B------:R-:W0:Y:S01]  /*0340*/  @!P0 LDC R10, c[0x0][0x234] ;  /* 0x00008d00ff0a8b82 */ /* 0x000e220000000800 */
[----:B------:R-:W-:Y:S02]  /*0350*/  IMAD.MOV.U32 R8, RZ, RZ, RZ ;  /* 0x000000ffff087224 */ /* 0x000fe400078e00ff */
[CC--:B0-----:R-:W-:Y:S01]  /*0360*/  @!P0 FFMA.FTZ R0, -R11.reuse, R10.reuse, R0 ;  /* 0x0000000a0b008223 */ /* 0x0c1fe20000010100 */
[----:B------:R-:W-:Y:S01]  /*0370*/  @!P0 FFMA.FTZ R3, -R11, R10, R3 ;  /* 0x0000000a0b038223 */ /* 0x000fe20000010103 */
[----:B------:R-:W-:Y:S02]  /*0380*/  IMAD.MOV.U32 R11, RZ, RZ, 0x20 ;  /* 0x00000020ff0b7424 */ /* 0x000fe400078e00ff */
[----:B------:R-:W-:-:S04]  /*0390*/  @!P0 FFMA.FTZ R10, R0, R0, RZ ;  /* 0x00000000000a8223 */ /* 0x000fc800000100ff */
[----:B------:R-:W-:-:S07]  /*03a0*/  @!P0 FFMA.FTZ R8, R3, R3, R10 ;  /* 0x0000000303088223 */ /* 0x000fce000001000a */
.L_x_203:
[C---:B------:R-:W-:Y:S02]  /*03b0*/  LEA.HI R10, R11.reuse, R11, RZ, 0x1 ;  /* 0x0000000b0b0a7211 */ /* 0x040fe400078f08ff */
[----:B------:R-:W-:Y:S02]  /*03c0*/  ISETP.GT.AND P1, PT, R11, 0x3, PT ;  /* 0x000000030b00780c */ /* 0x000fe40003f24270 */
[----:B------:R-:W-:-:S05]  /*03d0*/  SHF.R.S32.HI R13, RZ, 0x1, R10 ;  /* 0x00000001ff0d7819 */ /* 0x000fca000001140a */
[----:B------:R-:W0:Y:S01]  /*03e0*/  SHFL.BFLY PT, R15, R8, R13, 0x1f ;  /* 0x0c001f0d080f7589 */ /* 0x000e2200000e0000 */
[----:B------:R-:W-:Y:S02]  /*03f0*/  IMAD.MOV.U32 R11, RZ, RZ, R13 ;  /* 0x000000ffff0b7224 */ /* 0x000fe400078e000d */
[----:B0-----:R-:W-:-:S03]  /*0400*/  FADD.FTZ R8, R15, R8 ;  /* 0x000000080f087221 */ /* 0x001fc60000010000 */
[----:B------:R-:W-:Y:S05]  /*0410*/  @P1 BRA `(.L_x_203) ;  /* 0xfffffffc00e41947 */ /* 0x000fea000383ffff */
[----:B------:R0:W-:Y:S01]  /*0420*/  @!P2 STS [R9+UR4], R8 ;  /* 0x000000080900a988 */ /* 0x0001e20008000804 */
[----:B------:R-:W-:Y:S06]  /*0430*/  BAR.SYNC.DEFER_BLOCKING 0x0 ;  /* 0x0000000000007b1d */ /* 0x000fec0000010000 */
[----:B------:R0:W1:Y:S02]  /*0440*/  LDS R11, [R7] ;  /* 0x00000000070b7984 */ /* 0x0000640000000800 */
.L_x_204:
[C---:B0-----:R-:W-:Y:S02]  /*0450*/  LEA.HI R7, R6.reuse, R6, RZ, 0x1 ;  /* 0x0000000606077211 */ /* 0x041fe400078f08ff */
[----:B------:R-:W-:Y:S02]  /*0460*/  ISETP.GT.AND P1, PT, R6, 0x3, PT ;  /* 0x000000030600780c */ /* 0x000fe40003f24270 */
[----:B------:R-:W-:-:S05]  /*0470*/  SHF.R.S32.HI R8, RZ, 0x1, R7 ;  /* 0x00000001ff087819 */ /* 0x000fca0000011407 */
[----:B-1----:R-:W0:Y:S01]  /*0480*/  SHFL.BFLY PT, R10, R11, R8, 0x1f ;  /* 0x0c001f080b0a7589 */ /* 0x002e2200000e0000 */
[----:B------:R-:W-:Y:S02]  /*0490*/  IMAD.MOV.U32 R6, RZ, RZ, R8 ;  /* 0x000000ffff067224 */ /* 0x000fe400078e0008 */
[----:B0-----:R-:W-:-:S03]  /*04a0*/  FADD.FTZ R11, R10, R11 ;  /* 0x0000000b0a0b7221 */ /* 0x001fc60000010000 */
[----:B------:R-:W-:Y:S05]  /*04b0*/  @P1 BRA `(.L_x_204) ;  /* 0xfffffffc00e41947 */ /* 0x000fea000383ffff */
[----:B------:R-:W-:Y:S05]  /*04c0*/  @P0 EXIT ;  /* 0x000000000000094d */ /* 0x000fea0003800000 */
[----:B------:R-:W0:Y:S01]  /*04d0*/  LDC.64 R6, c[0x0][0x218] ;  /* 0x00008600ff067b82 */ /* 0x000e220000000a00 */
[----:B------:R-:W-:Y:S01]  /*04e0*/  ULDC.64 UR8, c[0x0][0x220] ;  /* 0x0000880000087ab9 */ /* 0x000fe20000000a00 */
[----:B------:R-:W-:Y:S01]  /*04f0*/  ULDC.U8 UR4, c[0x0][0x240] ;  /* 0x0000900000047ab9 */ /* 0x000fe20000000000 */
[----:B------:R-:W-:-:S04]  /*0500*/  ISETP.NE.U32.AND P0, PT, RZ, UR8, PT ;  /* 0x00000008ff007c0c */ /* 0x000fc8000bf05070 */
[----:B------:R-:W-:Y:S01]  /*0510*/  ISETP.NE.AND.EX P0, PT, RZ, UR9, PT, P0 ;  /* 0x00000009ff007c0c */ /* 0x000fe2000bf05300 */
[----:B------:R-:W1:Y:S01]  /*0520*/  LDC.64 R8, c[0x0][0x228] ;  /* 0x00008a00ff087b82 */ /* 0x000e620000000a00 */
[----:B0-----:R-:W-:-:S06]  /*0530*/  IMAD.WIDE R6, R2, 0x4, R6 ;  /* 0x0000000402067825 */ /* 0x001fcc00078e0206 */
[----:B------:R-:W2:Y:S01]  /*0540*/  LDG.E.CONSTANT R6, desc[UR6][R6.64] ;  /* 0x0000000606067981 */ /* 0x000ea2000c1e9900 */
[----:B------:R-:W-:Y:S01]  /*0550*/  UPRMT UR4, UR4, 0x8880, URZ ;  /* 0x0000888004047896 */ /* 0x000fe2000800003f */
[C---:B-1----:R-:W-:Y:S02]  /*0560*/  LEA R15, P3, R5.reuse, R8, 0x1 ;  /* 0x00000008050f7211 */ /* 0x042fe400078608ff */
[----:B------:R-:W-:Y:S02]  /*0570*/  SHF.R.S32.HI R13, RZ, 0x1f, R2 ;  /* 0x0000001fff0d7819 */ /* 0x000fe40000011402 */
[C---:B------:R-:W-:Y:S02]  /*0580*/  @P0 LEA R8, P2, R2.reuse, UR8, 0x2 ;  /* 0x0000000802080c11 */ /* 0x040fe4000f8410ff */
[----:B------:R-:W-:Y:S02]  /*0590*/  LEA.HI.X R5, R5, R9, R4, 0x1, P3 ;  /* 0x0000000905057211 */ /* 0x000fe400018f0c04 */
[----:B------:R-:W-:-:S02]  /*05a0*/  @P0 LEA.HI.X R9, R2, UR9, R13, 0x2, P2 ;  /* 0x0000000902090c11 */ /* 0x000fc400090f140d */
[----:B------:R-:W-:Y:S02]  /*05b0*/  ISETP.NE.AND P1, PT, RZ, UR4, PT ;  /* 0x00000004ff007c0c */ /* 0x000fe4000bf25270 */
[C---:B------:R-:W-:Y:S01]  /*05c0*/  LEA R4, P2, R2.reuse, R15, 0x2 ;  /* 0x0000000f02047211 */ /* 0x040fe200078410ff */
[----:B------:R-:W3:Y:S03]  /*05d0*/  @P0 LDG.E.CONSTANT R8, desc[UR6][R8.64] ;  /* 0x0000000608080981 */ /* 0x000ee6000c1e9900 */
[----:B------:R-:W-:Y:S02]  /*05e0*/  LEA.HI.X R5, R2, R5, R13, 0x2, P2 ;  /* 0x0000000502057211 */ /* 0x000fe400010f140d */
[----:B------:R-:W0:Y:S05]  /*05f0*/  LDC.64 R12, c[0x0][0x230] ;  /* 0x00008c00ff0c7b82 */ /* 0x000e2a0000000a00 */
[----:B------:R-:W4:Y:S01]  /*0600*/  @P1 LDG.E R10, desc[UR6][R4.64] ;  /* 0x00000006040a1981 */ /* 0x000f22000c1e1900 */
[----:B0-----:R-:W-:-:S04]  /*0610*/  FFMA.FTZ R12, R11, R13, R12 ;  /* 0x0000000d0b0c7223 */ /* 0x001fc8000001000c */
[----:B------:R-:W0:Y:S01]  /*0620*/  MUFU.RSQ R2, R12 ;  /* 0x0000000c00027308 */ /* 0x000e220000001400 */
[--C-:B--2---:R-:W-:Y:S02]  /*0630*/  HADD2.F32 R7, -RZ, R6.reuse.H0_H0 ;  /* 0x20000006ff077230 */ /* 0x104fe40000004100 */
[----:B------:R-:W-:-:S03]  /*0640*/  HADD2.F32 R6, -RZ, R6.H1_H1 ;  /* 0x30000006ff067230 */ /* 0x000fc60000004100 */
[----:B------:R-:W-:Y:S02]  /*0650*/  FMUL.FTZ R7, R7, R0 ;  /* 0x0000000007077220 */ /* 0x000fe40000410000 */
[----:B------:R-:W-:Y:S02]  /*0660*/  FMUL.FTZ R3, R6, R3 ;  /* 0x0000000306037220 */ /* 0x000fe40000410000 */
[C---:B0-----:R-:W-:Y:S02]  /*0670*/  FMUL.FTZ R7, R2.reuse, R7 ;  /* 0x0000000702077220 */ /* 0x041fe40000410000 */
[----:B------:R-:W-:-:S05]  /*0680*/  FMUL.FTZ R2, R2, R3 ;  /* 0x0000000302027220 */ /* 0x000fca0000410000 */
[----:B------:R-:W-:-:S06]  /*0690*/  F2FP.F16.F32.PACK_AB R7, R2, R7 ;  /* 0x000000070207723e */ /* 0x000fcc00000000ff */
[----:B---3--:R-:W-:-:S10]  /*06a0*/  @P0 HFMA2.MMA R7, R7, 1, 1, R8 ;  /* 0x3c003c0007070835 */ /* 0x008fd40000000008 */
[----:B----4-:R-:W-:-:S05]  /*06b0*/  @P1 HADD2 R7, R7, R10 ;  /* 0x0000000a07071230 */ /* 0x010fca0000000000 */
[----:B------:R-:W-:Y:S01]  /*06c0*/  STG.E desc[UR6][R4.64], R7 ;  /* 0x0000000704007986 */ /* 0x000fe2000c101906 */
[----:B------:R-:W-:Y:S05]  /*06d0*/  EXIT ;  /* 0x000000000000794d */ /* 0x000fea0003800000 */
.L_x_205:
        /* <DEDUP_REMOVED lines=10> */
.L_x_221:


//--------------------- .nv.shared._Z17layer_norm_kernelILi16EEvPK6__halfS2_S2_PS0_ffiib --------------------------
	.section	.nv.shared._Z17layer_norm_kernelILi16EEvPK6__halfS2_S2_PS0_ffiib,"aw",@nobits
	.sectionflags	@""
	.align	4
.nv.shared._Z17layer_norm_kernelILi16EEvPK6__halfS2_S2_PS0_ffiib:
	.zero		1152


//--------------------- .nv.shared.reserved.0     --------------------------
	.section	.nv.shared.reserved.0,"aw",@nobits
	.weak		__nv_reservedSMEM_offset_0_alias
	.size		__nv_reservedSMEM_offset_0_alias, 0, 0
	.other		__nv_reservedSMEM_offset_0_alias,@"STO_CUDA_RESERVED_SHARED STV_DEFAULT"
__nv_reservedSMEM_offset_0_alias:
	.zero		0


//--------------------- .nv.global                --------------------------
	.section	.nv.global,"aw",@nobits
.nv.global:
	.type		_ZN44_INTERNAL_5772b600_13_layer_norm_cu_b8158a864cuda3std3__48in_placeE,@object
	.size		_ZN44_INTERNAL_5772b600_13_layer_norm_cu_b8158a864cuda3std3__48in_placeE,(_ZN44_INTERNAL_5772b600_13_layer_norm_cu_b8158a864cuda3std6ranges3__45__cpo8distanceE - _ZN44_INTERNAL_5772b600_13_layer_norm_cu_b8158a864cuda3std3__48in_placeE)
_ZN44_INTERNAL_5772b600_13_layer_norm_cu_b8158a864cuda3std3__48in_placeE:
	.zero		1
	.type		_ZN44_INTERNAL_5772b600_13_layer_norm_cu_b8158a864cuda3std6ranges3__45__cpo8distanceE,@object
	.size		_ZN44_INTERNAL_5772b600_13_layer_norm_cu_b8158a864cuda3std6ranges3__45__cpo8distanceE,(_ZN44_INTERNAL_5772b600_13_layer_norm_cu_b8158a864cuda3std3__45__cpo6cbeginE - _ZN44_INTERNAL_5772b600_13_layer_norm_cu_b8158a864cuda3std6ranges3__45__cpo8distanceE)
_ZN44_INTERNAL_5772b600_13_layer_norm_cu_b8158a864cuda3std6ranges3__45__cpo8distanceE:
	.zero		1
	.type		_ZN44_INTERNAL_5772b600_13_layer_norm_cu_b8158a864cuda3std3__45__cpo6cbeginE,@object
	.size		_ZN44_INTERNAL_5772b600_13_layer_norm_cu_b8158a864cuda3std3__45__cpo6cbeginE,(_ZN44_INTERNAL_5772b600_13_layer_norm_cu_b8158a864cuda3std6ranges3__45__cpo7advanceE - _ZN44_INTERNAL_5772b600_13_layer_norm_cu_b8158a864cuda3std3__45__cpo6cbeginE)
_ZN44_INTERNAL_5772b600_13_layer_norm_cu_b8158a864cuda3std3__45__cpo6cbeginE:
	.zero		1
	.type		_ZN44_INTERNAL_5772b600_13_layer_norm_cu_b8158a864cuda3std6ranges3__45__cpo7advanceE,@object
	.size		_ZN44_INTERNAL_5772b600_13_layer_norm_cu_b8158a864cuda3std6ranges3__45__cpo7advanceE,(_ZN44_INTERNAL_5772b600_13_layer_norm_cu_b8158a864cuda3std3__45__cpo7crbeginE - _ZN44_INTERNAL_5772b600_13_layer_norm_cu_b8158a864cuda3std6ranges3__45__cpo7advanceE)
_ZN44_INTERNAL_5772b600_13_layer_norm_cu_b8158a864cuda3std6ranges3__45__cpo7advanceE:
	.zero		1
	.type		_ZN44_INTERNAL_5772b600_13_layer_norm_cu_b8158a864cuda3std3__45__cpo7crbeginE,@object
	.size		_ZN44_INTERNAL_5772b600_13_layer_norm_cu_b8158a864cuda3std3__45__cpo7crbeginE,(_ZN44_INTERNAL_5772b600_13_layer_norm_cu_b8158a864cuda3std6ranges3__45__cpo4dataE - _ZN44_INTERNAL_5772b600_13_layer_norm_cu_b8158a864cuda3std3__45__cpo7crbeginE)
_ZN44_INTERNAL_5772b600_13_layer_norm_cu_b8158a864cuda3std3__45__cpo7crbeginE:
	.zero		1
	.type		_ZN44_INTERNAL_5772b600_13_layer_norm_cu_b8158a864cuda3std6ranges3__45__cpo4dataE,@object
	.size		_ZN44_INTERNAL_5772b600_13_layer_norm_cu_b8158a864cuda3std6ranges3__45__cpo4dataE,(_ZN44_INTERNAL_5772b600_13_layer_norm_cu_b8158a864cuda3std6ranges3__45__cpo5beginE - _ZN44_INTERNAL_5772b600_13_layer_norm_cu_b8158a864cuda3std6ranges3__45__cpo4dataE)
_ZN44_INTERNAL_5772b600_13_layer_norm_cu_b8158a864cuda3std6ranges3__45__cpo4dataE:
	.zero		1
	.type		_ZN44_INTERNAL_5772b600_13_layer_norm_cu_b8158a864cuda3std6ranges3__45__cpo5beginE,@object
	.size		_ZN44_INTERNAL_5772b600_13_layer_norm_cu_b8158a864cuda3std6ranges3__45__cpo5beginE,(_ZN44_INTERNAL_5772b600_13_layer_norm_cu_b8158a864cuda3std3__446_GLOBAL__N__5772b600_13_layer_norm_cu_b8158a866ignoreE - _ZN44_INTERNAL_5772b600_13_layer_norm_cu_b8158a864cuda3std6ranges3__45__cpo5beginE)
_ZN44_INTERNAL_5772b600_13_layer_norm_cu_b8158a864cuda3std6ranges3__45__cpo5beginE:
	.zero		1
	.type		_ZN44_INTERNAL_5772b600_13_layer_norm_cu_b8158a864cuda3std3__446_GLOBAL__N__5772b600_13_layer_norm_cu_b8158a866ignoreE,@object
	.size		_ZN44_INTERNAL_5772b600_13_layer_norm_cu_b8158a864cuda3std3__446_GLOBAL__N__5772b600_13_layer_norm_cu_b8158a866ignoreE,(_ZN44_INTERNAL_5772b600_13_layer_norm_cu_b8158a864cuda3std6ranges3__45__cpo4sizeE - _ZN44_INTERNAL_5772b600_13_layer_norm_cu_b8158a864cuda3std3__446_GLOBAL__N__5772b600_13_layer_norm_cu_b8158a866ignoreE)
_ZN44_INTERNAL_5772b600_13_layer_norm_cu_b8158a864cuda3std3__446_GLOBAL__N__5772b600_13_layer_norm_cu_b8158a866ignoreE:
	.zero		1
	.type		_ZN44_INTERNAL_5772b600_13_layer_norm_cu_b8158a864cuda3std6ranges3__45__cpo4sizeE,@object
	.size		_ZN44_INTERNAL_5772b600_13_layer_norm_cu_b8158a864cuda3std6ranges3__45__cpo4sizeE,(_ZN44_INTERNAL_5772b600_13_layer_norm_cu_b8158a864cuda3std3__45__cpo5beginE - _ZN44_INTERNAL_5772b600_13_layer_norm_cu_b8158a864cuda3std6ranges3__45__cpo4sizeE)
_ZN44_INTERNAL_5772b600_13_layer_norm_cu_b8158a864cuda3std6ranges3__45__cpo4sizeE:
	.zero		1
	.type		_ZN44_INTERNAL_5772b600_13_layer_norm_cu_b8158a864cuda3std3__45__cpo5beginE,@object
	.size		_ZN44_INTERNAL_5772b600_13_layer_norm_cu_b8158a864cuda3std3__45__cpo5beginE,(_ZN44_INTERNAL_5772b600_13_layer_norm_cu_b8158a864cuda3std6ranges3__45__cpo6cbeginE - _ZN44_INTERNAL_5772b600_13_layer_norm_cu_b8158a864cuda3std3__45__cpo5beginE)
_ZN44_INTERNAL_5772b600_13_layer_norm_cu_b8158a864cuda3std3__45__cpo5beginE:
	.zero		1
	.type		_ZN44_INTERNAL_5772b600_13_layer_norm_cu_b8158a864cuda3std6ranges3__45__cpo6cbeginE,@object
	.size		_ZN44_INTERNAL_5772b600_13_layer_norm_cu_b8158a864cuda3std6ranges3__45__cpo6cbeginE,(_ZN44_INTERNAL_5772b600_13_layer_norm_cu_b8158a864cuda3std3__45__cpo6rbeginE - _ZN44_INTERNAL_5772b600_13_layer_norm_cu_b8158a864cuda3std6ranges3__45__cpo6cbeginE)
_ZN44_INTERNAL_5772b600_13_layer_norm_cu_b8158a864cuda3std6ranges3__45__cpo6cbeginE:
	.zero		1
	.type		_ZN44_INTERNAL_5772b600_13_layer_norm_cu_b8158a864cuda3std3__45__cpo6rbeginE,@object
	.size		_ZN44_INTERNAL_5772b600_13_layer_norm_cu_b8158a864cuda3std3__45__cpo6rbeginE,(_ZN44_INTERNAL_5772b600_13_layer_norm_cu_b8158a864cuda3std6ranges3__45__cpo4nextE - _ZN44_INTERNAL_5772b600_13_layer_norm_cu_b8158a864cuda3std3__45__cpo6rbeginE)
_ZN44_INTERNAL_5772b600_13_layer_norm_cu_b8158a864cuda3std3__45__cpo6rbeginE:
	.zero		1
	.type		_ZN44_INTERNAL_5772b600_13_layer_norm_cu_b8158a864cuda3std6ranges3__45__cpo4nextE,@object
	.size		_ZN44_INTERNAL_5772b600_13_layer_norm_cu_b8158a864cuda3std6ranges3__45__cpo4nextE,(_ZN44_INTERNAL_5772b600_13_layer_norm_cu_b8158a864cuda3std6ranges3__45__cpo4swapE - _ZN44_INTERNAL_5772b600_13_layer_norm_cu_b8158a864cuda3std6ranges3__45__cpo4nextE)
_ZN44_INTERNAL_5772b600_13_layer_norm_cu_b8158a864cuda3std6ranges3__45__cpo4nextE:
	.zero		1
	.type		_ZN44_INTERNAL_5772b600_13_layer_norm_cu_b8158a864cuda3std6ranges3__45__cpo4swapE,@object
	.size		_ZN44_INTERNAL_5772b600_13_layer_norm_cu_b8158a864cuda3std6ranges3__45__cpo4swapE,(_ZN44_INTERNAL_5772b600_13_layer_norm_cu_b8158a864cuda3std3__420unreachable_sentinelE - _ZN44_INTERNAL_5772b600_13_layer_norm_cu_b8158a864cuda3std6ranges3__45__cpo4swapE)
_ZN44_INTERNAL_5772b600_13_layer_norm_cu_b8158a864cuda3std6ranges3__45__cpo4swapE:
	.zero		1
	.type		_ZN44_INTERNAL_5772b600_13_layer_norm_cu_b8158a864cuda3std3__420unreachable_sentinelE,@object
	.size		_ZN44_INTERNAL_5772b600_13_layer_norm_cu_b8158a864cuda3std3__420unreachable_sentinelE,(_ZN44_INTERNAL_5772b600_13_layer_norm_cu_b8158a866thrust23THRUST_300001_SM_900_NS6system6detail10sequential3seqE - _ZN44_INTERNAL_5772b600_13_layer_norm_cu_b8158a864cuda3std3__420unreachable_sentinelE)
_ZN44_INTERNAL_5772b600_13_layer_norm_cu_b8158a864cuda3std3__420unreachable_sentinelE:
	.zero		1
	.type		_ZN44_INTERNAL_5772b600_13_layer_norm_cu_b8158a866thrust23THRUST_300001_SM_900_NS6system6detail10sequential3seqE,@object
	.size		_ZN44_INTERNAL_5772b600_13_layer_norm_cu_b8158a866thrust23THRUST_300001_SM_900_NS6system6detail10sequential3seqE,(_ZN44_INTERNAL_5772b600_13_layer_norm_cu_b8158a864cuda3std3__45__cpo4cendE - _ZN44_INTERNAL_5772b600_13_layer_norm_cu_b8158a866thrust23THRUST_300001_SM_900_NS6system6detail10sequential3seqE)
_ZN44_INTERNAL_5772b600_13_layer_norm_cu_b8158a866thrust23THRUST_300001_SM_900_NS6system6detail10sequential3seqE:
	.zero		1
	.type		_ZN44_INTERNAL_5772b600_13_layer_norm_cu_b8158a864cuda3std3__45__cpo4cendE,@object
	.size		_ZN44_INTERNAL_5772b600_13_layer_norm_cu_b8158a864cuda3std3__45__cpo4cendE,(_ZN44_INTERNAL_5772b600_13_layer_norm_cu_b8158a864cuda3std6ranges3__45__cpo9iter_swapE - _ZN44_INTERNAL_5772b600_13_layer_norm_cu_b8158a864cuda3std3__45__cpo4cendE)
_ZN44_INTERNAL_5772b600_13_layer_norm_cu_b8158a864cuda3std3__45__cpo4cendE:
	.zero		1
	.type		_ZN44_INTERNAL_5772b600_13_layer_norm_cu_b8158a864cuda3std6ranges3__45__cpo9iter_swapE,@object
	.size		_ZN44_INTERNAL_5772b600_13_layer_norm_cu_b8158a864cuda3std6ranges3__45__cpo9iter_swapE,(_ZN44_INTERNAL_5772b600_13_layer_norm_cu_b8158a864cuda3std3__45__cpo5crendE - _ZN44_INTERNAL_5772b600_13_layer_norm_cu_b8158a864cuda3std6ranges3__45__cpo9iter_swapE)
_ZN44_INTERNAL_5772b600_13_layer_norm_cu_b8158a864cuda3std6ranges3__45__cpo9iter_swapE:
	.zero		1
	.type		_ZN44_INTERNAL_5772b600_13_layer_norm_cu_b8158a864cuda3std3__45__cpo5crendE,@object
	.size		_ZN44_INTERNAL_5772b600_13_layer_norm_cu_b8158a864cuda3std3__45__cpo5crendE,(_ZN44_INTERNAL_5772b600_13_layer_norm_cu_b8158a864cuda3std6ranges3__45__cpo5cdataE - _ZN44_INTERNAL_5772b600_13_layer_norm_cu_b8158a864cuda3std3__45__cpo5crendE)
_ZN44_INTERNAL_5772b600_13_layer_norm_cu_b8158a864cuda3std3__45__cpo5crendE:
	.zero		1
	.type		_ZN44_INTERNAL_5772b600_13_layer_norm_cu_b8158a864cuda3std6ranges3__45__cpo5cdataE,@object
	.size		_ZN44_INTERNAL_5772b600_13_layer_norm_cu_b8158a864cuda3std6ranges3__45__cpo5cdataE,(_ZN44_INTERNAL_5772b600_13_layer_norm_cu_b8158a864cuda3std6ranges3__45__cpo3endE - _ZN44_INTERNAL_5772b600_13_layer_norm_cu_b8158a864cuda3std6ranges3__45__cpo5cdataE)
_ZN44_INTERNAL_5772b600_13_layer_norm_cu_b8158a864cuda3std6ranges3__45__cpo5cdataE:
	.zero		1
	.type		_ZN44_INTERNAL_5772b600_13_layer_norm_cu_b8158a864cuda3std6ranges3__45__cpo3endE,@object
	.size		_ZN44_INTERNAL_5772b600_13_layer_norm_cu_b8158a864cuda3std6ranges3__45__cpo3endE,(_ZN44_INTERNAL_5772b600_13_layer_norm_cu_b8158a864cuda3std3__419piecewise_constructE - _ZN44_INTERNAL_5772b600_13_layer_norm_cu_b8158a864cuda3std6ranges3__45__cpo3endE)
_ZN44_INTERNAL_5772b600_13_layer_norm_cu_b8158a864cuda3std6ranges3__45__cpo3endE:
	.zero		1
	.type		_ZN44_INTERNAL_5772b600_13_layer_norm_cu_b8158a864cuda3std3__419piecewise_constructE,@object
	.size		_ZN44_INTERNAL_5772b600_13_layer_norm_cu_b8158a864cuda3std3__419piecewise_constructE,(_ZN44_INTERNAL_5772b600_13_layer_norm_cu_b8158a864cuda3std6ranges3__45__cpo5ssizeE - _ZN44_INTERNAL_5772b600_13_layer_norm_cu_b8158a864cuda3std3__419piecewise_constructE)
_ZN44_INTERNAL_5772b600_13_layer_norm_cu_b8158a864cuda3std3__419piecewise_constructE:
	.zero		1
	.type		_ZN44_INTERNAL_5772b600_13_layer_norm_cu_b8158a864cuda3std6ranges3__45__cpo5ssizeE,@object
	.size		_ZN44_INTERNAL_5772b600_13_layer_norm_cu_b8158a864cuda3std6ranges3__45__cpo5ssizeE,(_ZN44_INTERNAL_5772b600_13_layer_norm_cu_b8158a864cuda3std3__45__cpo3endE - _ZN44_INTERNAL_5772b600_13_layer_norm_cu_b8158a864cuda3std6ranges3__45__cpo5ssizeE)
_ZN44_INTERNAL_5772b600_13_layer_norm_cu_b8158a864cuda3std6ranges3__45__cpo5ssizeE:
	.zero		1
	.type		_ZN44_INTERNAL_5772b600_13_layer_norm_cu_b8158a864cuda3std3__45__cpo3endE,@object
	.size		_ZN44_INTERNAL_5772b600_13_layer_norm_cu_b8158a864cuda3std3__45__cpo3endE,(_ZN44_INTERNAL_5772b600_13_layer_norm_cu_b8158a864cuda3std6ranges3__45__cpo4cendE - _ZN44_INTERNAL_5772b600_13_layer_norm_cu_b8158a864cuda3std3__45__cpo3endE)
_ZN44_INTERNAL_5772b600_13_layer_norm_cu_b8158a864cuda3std3__45__cpo3endE:
	.zero		1
	.type		_ZN44_INTERNAL_5772b600_13_layer_norm_cu_b8158a864cuda3std6ranges3__45__cpo4cendE,@object
	.size		_ZN44_INTERNAL_5772b600_13_layer_norm_cu_b8158a864cuda3std6ranges3__45__cpo4cendE,(_ZN44_INTERNAL_5772b600_13_layer_norm_cu_b8158a864cuda3std3__45__cpo4rendE - _ZN44_INTERNAL_5772b600_13_layer_norm_cu_b8158a864cuda3std6ranges3__45__cpo4cendE)
_ZN44_INTERNAL_5772b600_13_layer_norm_cu_b8158a864cuda3std6ranges3__45__cpo4cendE:
	.zero		1
	.type		_ZN44_INTERNAL_5772b600_13_layer_norm_cu_b8158a864cuda3std3__45__cpo4rendE,@object
	.size		_ZN44_INTERNAL_5772b600_13_layer_norm_cu_b8158a864cuda3std3__45__cpo4rendE,(_ZN44_INTERNAL_5772b600_13_layer_norm_cu_b8158a864cuda3std6ranges3__45__cpo4prevE - _ZN44_INTERNAL_5772b600_13_layer_norm_cu_b8158a864cuda3std3__45__cpo4rendE)
_ZN44_INTERNAL_5772b600_13_layer_norm_cu_b8158a864cuda3std3__45__cpo4rendE:
	.zero		1
	.type		_ZN44_INTERNAL_5772b600_13_layer_norm_cu_b8158a864cuda3std6ranges3__45__cpo4prevE,@object
	.size		_ZN44_INTERNAL_5772b600_13_layer_norm_cu_b8158a864cuda3std6ranges3__45__cpo4prevE,(_ZN44_INTERNAL_5772b600_13_layer_norm_cu_b8158a864cuda3std6ranges3__45__cpo9iter_moveE - _ZN44_INTERNAL_5772b600_13_layer_norm_cu_b8158a864cuda3std6ranges3__45__cpo4prevE)
_ZN44_INTERNAL_5772b600_13_layer_norm_cu_b8158a864cuda3std6ranges3__45__cpo4prevE:
	.zero		1
	.type		_ZN44_INTERNAL_5772b600_13_layer_norm_cu_b8158a864cuda3std6ranges3__45__cpo9iter_moveE,@object
	.size		_ZN44_INTERNAL_5772b600_13_layer_norm_cu_b8158a864cuda3std6ranges3__45__cpo9iter_moveE,(.L_13 - _ZN44_INTERNAL_5772b600_13_layer_norm_cu_b8158a864cuda3std6ranges3__45__cpo9iter_moveE)
_ZN44_INTERNAL_5772b600_13_layer_norm_cu_b8158a864cuda3std6ranges3__45__cpo9iter_moveE:
	.zero		1
.L_13:


//--------------------- .nv.shared._Z17layer_norm_kernelILi15EEvPK6__halfS2_S2_PS0_ffiib --------------------------
	.section	.nv.shared._Z17layer_norm_kernelILi15EEvPK6__halfS2_S2_PS0_ffiib,"aw",@nobits
	.sectionflags	@""
	.align	4
.nv.shared._Z17layer_norm_kernelILi15EEvPK6__halfS2_S2_PS0_ffiib:
	.zero		1152


//--------------------- .nv.shared._Z17layer_norm_kernelILi14EEvPK6__halfS2_S2_PS0_ffiib --------------------------
	.section	.nv.shared._Z17layer_norm_kernelILi14EEvPK6__halfS2_S2_PS0_ffiib,"aw",@nobits
	.sectionflags	@""
	.align	4
.nv.shared._Z17layer_norm_kernelILi14EEvPK6__halfS2_S2_PS0_ffiib:
	.zero		1152


//--------------------- .nv.shared._Z17layer_norm_kernelILi13EEvPK6__halfS2_S2_PS0_ffiib --------------------------
	.section	.nv.shared._Z17layer_norm_kernelILi13EEvPK6__halfS2_S2_PS0_ffiib,"aw",@nobits
	.sectionflags	@""
	.align	4
.nv.shared._Z17layer_norm_kernelILi13EEvPK6__halfS2_S2_PS0_ffiib:
	.zero		1152


//--------------------- .nv.shared._Z17layer_norm_kernelILi12EEvPK6__halfS2_S2_PS0_ffiib --------------------------
	.section	.nv.shared._Z17layer_norm_kernelILi12EEvPK6__halfS2_S2_PS0_ffiib,"aw",@nobits
	.sectionflags	@""
	.align	4
.nv.shared._Z17layer_norm_kernelILi12EEvPK6__halfS2_S2_PS0_ffiib:
	.zero		1152


//--------------------- .nv.shared._Z17layer_norm_kernelILi11EEvPK6__halfS2_S2_PS0_ffiib --------------------------
	.section	.nv.shared._Z17layer_norm_kernelILi11EEvPK6__halfS2_S2_PS0_ffiib,"aw",@nobits
	.sectionflags	@""
	.align	4
.nv.shared._Z17layer_norm_kernelILi11EEvPK6__halfS2_S2_PS0_ffiib:
	.zero		1152


//--------------------- .nv.shared._Z17layer_norm_kernelILi10EEvPK6__halfS2_S2_PS0_ffiib --------------------------
	.section	.nv.shared._Z17layer_norm_kernelILi10EEvPK6__halfS2_S2_PS0_ffiib,"aw",@nobits
	.sectionflags	@""
	.align	4
.nv.shared._Z17layer_norm_kernelILi10EEvPK6__halfS2_S2_PS0_ffiib:
	.zero		1152


//--------------------- .nv.shared._Z17layer_norm_kernelILi9EEvPK6__halfS2_S2_PS0_ffiib --------------------------
	.section	.nv.shared._Z17layer_norm_kernelILi9EEvPK6__halfS2_S2_PS0_ffiib,"aw",@nobits
	.sectionflags	@""
	.align	4
.nv.shared._Z17layer_norm_kernelILi9EEvPK6__halfS2_S2_PS0_ffiib:
	.zero		1152


//--------------------- .nv.shared._Z17layer_norm_kernelILi8EEvPK6__halfS2_S2_PS0_ffiib --------------------------
	.section	.nv.shared._Z17layer_norm_kernelILi8EEvPK6__halfS2_S2_PS0_ffiib,"aw",@nobits
	.sectionflags	@""
	.align	4
.nv.shared._Z17layer_norm_kernelILi8EEvPK6__halfS2_S2_PS0_ffiib:
	.zero		1152


//--------------------- .nv.shared._Z17layer_norm_kernelILi7EEvPK6__halfS2_S2_PS0_ffiib --------------------------
	.section	.nv.shared._Z17layer_norm_kernelILi7EEvPK6__halfS2_S2_PS0_ffiib,"aw",@nobits
	.sectionflags	@""
	.align	4
.nv.shared._Z17layer_norm_kernelILi7EEvPK6__halfS2_S2_PS0_ffiib:
	.zero		1152


//--------------------- .nv.shared._Z17layer_norm_kernelILi6EEvPK6__halfS2_S2_PS0_ffiib --------------------------
	.section	.nv.shared._Z17layer_norm_kernelILi6EEvPK6__halfS2_S2_PS0_ffiib,"aw",@nobits
	.sectionflags	@""
	.align	4
.nv.shared._Z17layer_norm_kernelILi6EEvPK6__halfS2_S2_PS0_ffiib:
	.zero		1152


//--------------------- .nv.shared._Z17layer_norm_kernelILi5EEvPK6__halfS2_S2_PS0_ffiib --------------------------
	.section	.nv.shared._Z17layer_norm_kernelILi5EEvPK6__halfS2_S2_PS0_ffiib,"aw",@nobits
	.sectionflags	@""
	.align	4
.nv.shared._Z17layer_norm_kernelILi5EEvPK6__halfS2_S2_PS0_ffiib:
	.zero		1152


//--------------------- .nv.shared._Z17layer_norm_kernelILi4EEvPK6__halfS2_S2_PS0_ffiib --------------------------
	.section	.nv.shared._Z17layer_norm_kernelILi4EEvPK6__halfS2_S2_PS0_ffiib,"aw",@nobits
	.sectionflags	@""
	.align	4
.nv.shared._Z17layer_norm_kernelILi4EEvPK6__halfS2_S2_PS0_ffiib:
	.zero		1152


//--------------------- .nv.shared._Z17layer_norm_kernelILi3EEvPK6__halfS2_S2_PS0_ffiib --------------------------
	.section	.nv.shared._Z17layer_norm_kernelILi3EEvPK6__halfS2_S2_PS0_ffiib,"aw",@nobits
	.sectionflags	@""
	.align	4
.nv.shared._Z17layer_norm_kernelILi3EEvPK6__halfS2_S2_PS0_ffiib:
	.zero		1152


//--------------------- .nv.shared._Z17layer_norm_kernelILi2EEvPK6__halfS2_S2_PS0_ffiib --------------------------
	.section	.nv.shared._Z17layer_norm_kernelILi2EEvPK6__halfS2_S2_PS0_ffiib,"aw",@nobits
	.sectionflags	@""
	.align	4
.nv.shared._Z17layer_norm_kernelILi2EEvPK6__halfS2_S2_PS0_ffiib:
	.zero		1152


//--------------------- .nv.shared._Z17layer_norm_kernelILi1EEvPK6__halfS2_S2_PS0_ffiib --------------------------
	.section	.nv.shared._Z17layer_norm_kernelILi1EEvPK6__halfS2_S2_PS0_ffiib,"aw",@nobits
	.sectionflags	@""
	.align	4
.nv.shared._Z17layer_norm_kernelILi1EEvPK6__halfS2_S2_PS0_ffiib:
	.zero		1152


//--------------------- .nv.constant0._Z17layer_norm_kernelILi16EEvPK6__halfS2_S2_PS0_ffiib --------------------------
	.section	.nv.constant0._Z17layer_norm_kernelILi16EEvPK6__halfS2_S2_PS0_ffiib,"a",@progbits
	.sectionflags	@""
	.align	4
.nv.constant0._Z17layer_norm_kernelILi16EEvPK6__halfS2_S2_PS0_ffiib:
	.zero		577


//--------------------- .nv.constant0._Z17layer_norm_kernelILi15EEvPK6__halfS2_S2_PS0_ffiib --------------------------
	.section	.nv.constant0._Z17layer_norm_kernelILi15EEvPK6__halfS2_S2_PS0_ffiib,"a",@progbits
	.sectionflags	@""
	.align	4
.nv.constant0._Z17layer_norm_kernelILi15EEvPK6__halfS2_S2_PS0_ffiib:
	.zero		577


//--------------------- .nv.constant0._Z17layer_norm_kernelILi14EEvPK6__halfS2_S2_PS0_ffiib --------------------------
	.section	.nv.constant0._Z17layer_norm_kernelILi14EEvPK6__halfS2_S2_PS0_ffiib,"a",@progbits
	.sectionflags	@""
	.align	4
.nv.constant0._Z17layer_norm_kernelILi14EEvPK6__halfS2_S2_PS0_ffiib:
	.zero		577


//--------------------- .nv.constant0._Z17layer_norm_kernelILi13EEvPK6__halfS2_S2_PS0_ffiib --------------------------
	.section	.nv.constant0._Z17layer_norm_kernelILi13EEvPK6__halfS2_S2_PS0_ffiib,"a",@progbits
	.sectionflags	@""
	.align	4
.nv.constant0._Z17layer_norm_kernelILi13EEvPK6__halfS2_S2_PS0_ffiib:
	.zero		577


//--------------------- .nv.constant0._Z17layer_norm_kernelILi12EEvPK6__halfS2_S2_PS0_ffiib --------------------------
	.section	.nv.constant0._Z17layer_norm_kernelILi12EEvPK6__halfS2_S2_PS0_ffiib,"a",@progbits
	.sectionflags	@""
	.align	4
.nv.constant0._Z17layer_norm_kernelILi12EEvPK6__halfS2_S2_PS0_ffiib:
	.zero		577


//--------------------- .nv.constant0._Z17layer_norm_kernelILi11EEvPK6__halfS2_S2_PS0_ffiib --------------------------
	.section	.nv.constant0._Z17layer_norm_kernelILi11EEvPK6__halfS2_S2_PS0_ffiib,"a",@progbits
	.sectionflags	@""
	.align	4
.nv.constant0._Z17layer_norm_kernelILi11EEvPK6__halfS2_S2_PS0_ffiib:
	.zero		577


//--------------------- .nv.constant0._Z17layer_norm_kernelILi10EEvPK6__halfS2_S2_PS0_ffiib --------------------------
	.section	.nv.constant0._Z17layer_norm_kernelILi10EEvPK6__halfS2_S2_PS0_ffiib,"a",@progbits
	.sectionflags	@""
	.align	4
.nv.constant0._Z17layer_norm_kernelILi10EEvPK6__halfS2_S2_PS0_ffiib:
	.zero		577


//--------------------- .nv.constant0._Z17layer_norm_kernelILi9EEvPK6__halfS2_S2_PS0_ffiib --------------------------
	.section	.nv.constant0._Z17layer_norm_kernelILi9EEvPK6__halfS2_S2_PS0_ffiib,"a",@progbits
	.sectionflags	@""
	.align	4
.nv.constant0._Z17layer_norm_kernelILi9EEvPK6__halfS2_S2_PS0_ffiib:
	.zero		577


//--------------------- .nv.constant0._Z17layer_norm_kernelILi8EEvPK6__halfS2_S2_PS0_ffiib --------------------------
	.section	.nv.constant0._Z17layer_norm_kernelILi8EEvPK6__halfS2_S2_PS0_ffiib,"a",@progbits
	.sectionflags	@""
	.align	4
.nv.constant0._Z17layer_norm_kernelILi8EEvPK6__halfS2_S2_PS0_ffiib:
	.zero		577


//--------------------- .nv.constant0._Z17layer_norm_kernelILi7EEvPK6__halfS2_S2_PS0_ffiib --------------------------
	.section	.nv.constant0._Z17layer_norm_kernelILi7EEvPK6__halfS2_S2_PS0_ffiib,"a",@progbits
	.sectionflags	@""
	.align	4
.nv.constant0._Z17layer_norm_kernelILi7EEvPK6__halfS2_S2_PS0_ffiib:
	.zero		577


//--------------------- .nv.constant0._Z17layer_norm_kernelILi6EEvPK6__halfS2_S2_PS0_ffiib --------------------------
	.section	.nv.constant0._Z17layer_norm_kernelILi6EEvPK6__halfS2_S2_PS0_ffiib,"a",@progbits
	.sectionflags	@""
	.align	4
.nv.constant0._Z17layer_norm_kernelILi6EEvPK6__halfS2_S2_PS0_ffiib:
	.zero		577


//--------------------- .nv.constant0._Z17layer_norm_kernelILi5EEvPK6__halfS2_S2_PS0_ffiib --------------------------
	.section	.nv.constant0._Z17layer_norm_kernelILi5EEvPK6__halfS2_S2_PS0_ffiib,"a",@progbits
	.sectionflags	@""
	.align	4
.nv.constant0._Z17layer_norm_kernelILi5EEvPK6__halfS2_S2_PS0_ffiib:
	.zero		577


//--------------------- .nv.constant0._Z17layer_norm_kernelILi4EEvPK6__halfS2_S2_PS0_ffiib --------------------------
	.section	.nv.constant0._Z17layer_norm_kernelILi4EEvPK6__halfS2_S2_PS0_ffiib,"a",@progbits
	.sectionflags	@""
	.align	4
.nv.constant0._Z17layer_norm_kernelILi4EEvPK6__halfS2_S2_PS0_ffiib:
	.zero		577


//--------------------- .nv.constant0._Z17layer_norm_kernelILi3EEvPK6__halfS2_S2_PS0_ffiib --------------------------
	.section	.nv.constant0._Z17layer_norm_kernelILi3EEvPK6__halfS2_S2_PS0_ffiib,"a",@progbits
	.sectionflags	@""
	.align	4
.nv.constant0._Z17layer_norm_kernelILi3EEvPK6__halfS2_S2_PS0_ffiib:
	.zero		577


//--------------------- .nv.constant0._Z17layer_norm_kernelILi2EEvPK6__halfS2_S2_PS0_ffiib --------------------------
	.section	.nv.constant0._Z17layer_norm_kernelILi2EEvPK6__halfS2_S2_PS0_ffiib,"a",@progbits
	.sectionflags	@""
	.align	4
.nv.constant0._Z17layer_norm_kernelILi2EEvPK6__halfS2_S2_PS0_ffiib:
	.zero		577


//--------------------- .nv.constant0._Z17layer_norm_kernelILi1EEvPK6__halfS2_S2_PS0_ffiib --------------------------
	.section	.nv.constant0._Z17layer_norm_kernelILi1EEvPK6__halfS2_S2_PS0_ffiib,"a",@progbits
	.sectionflags	@""
	.align	4
.nv.constant0._Z17layer_norm_kernelILi1EEvPK6__halfS2_S2_PS0_ffiib:
	.zero		577


//--------------------- SYMBOLS --------------------------

	.type		.nv.reservedSmem.offset0,@object
	.size		.nv.reservedSmem.offset0,0x4
